def attn_fwd(
    Q,
    K,
    V,
    Out,
    Lse,
    sm_scale,
    stride_qz,
    stride_qh,
    stride_qm,
    stride_qk,
    stride_kz,
    stride_kh,
    stride_kn,
    stride_kk,
    stride_vz,
    stride_vh,
    stride_vn,
    stride_vk,
    stride_oz,
    stride_oh,
    stride_om,
    stride_ok,
    seqlen_q,
    seqlen_k,
    BLOCK_M: tl.constexpr,
    BLOCK_N: tl.constexpr,
    HEAD_DIM: tl.constexpr,
    CAUSAL: tl.constexpr,
):
    start_m = tl.program_id(0)
    off_hz = tl.program_id(1)
    q_off = off_hz * stride_qh
    k_off = off_hz * stride_kh
    v_off = off_hz * stride_vh
    offs_m = start_m * BLOCK_M + tl.arange(0, BLOCK_M)
    offs_d = tl.arange(0, HEAD_DIM)
    offs_n = tl.arange(0, BLOCK_N)
    q_ptrs = Q + q_off + offs_m[:, None] * stride_qm + offs_d[None, :] * stride_qk
    k_ptrs = K + k_off + offs_d[:, None] * stride_kk + offs_n[None, :] * stride_kn
    v_ptrs = V + v_off + offs_n[:, None] * stride_vn + offs_d[None, :] * stride_vk
    m_i = tl.full([BLOCK_M], float("-inf"), dtype=tl.float32)
    l_i = tl.zeros([BLOCK_M], dtype=tl.float32) + 1.0
    acc = tl.zeros([BLOCK_M, HEAD_DIM], dtype=tl.float32)
    q = tl.load(q_ptrs)
    acc, l_i, m_i = _attn_fwd_inner(
        acc,
        l_i,
        m_i,
        q,
        k_ptrs,
        v_ptrs,
        sm_scale,
        stride_kn,
        stride_vn,
        start_m,
        seqlen_k,
        BLOCK_M,
        BLOCK_N,
        HEAD_DIM,
        CAUSAL,
    )
    acc = acc / l_i[:, None]
    lse = m_i + tl.math.log2(l_i) / 1.4426950408889634
    o_ptrs = (
        Out
        + off_hz * stride_oh
        + offs_m[:, None] * stride_om
        + offs_d[None, :] * stride_ok
    )
    tl.store(o_ptrs, acc.to(Out.dtype.element_ty))
    tl.store(Lse + off_hz * seqlen_q + offs_m, lse)

# config = {"BLOCK_M": 64, "BLOCK_N": 128, "HEAD_DIM": 256, "arch": "sm_80", "causal": false, "dtype": "fp16", "num_stages": 2, "num_warps": 8}
# arch = sm_80


// ===== COMPILED SASS (sm_80) =====

	.target	sm_80

	.elftype	@"ET_EXEC"


//--------------------- .note.nv.tkinfo           --------------------------
	.section	.note.nv.tkinfo,"",@"SHT_NOTE"
	.sectionflags	@"SHF_NOTE_NV_TKINFO"
	.tkinfo
        /*0018*/ 	.word	0x00000002
        /*0030*/ 	.string	""
        /*0030*/ 	.string	"ptxas"
        /*0030*/ 	.string	"Cuda compilation tools, release 13.0, V13.0.88"
        /*0030*/ 	.string	"Build cuda_13.0.r13.0/compiler.36424714_0"
        /*0030*/ 	.string	"-v  -suppress-debug-info  -lineinfo  -arch sm_80 "



//--------------------- .note.nv.cuinfo           --------------------------
	.section	.note.nv.cuinfo,"",@"SHT_NOTE"
	.sectionflags	@"SHF_NOTE_NV_CUINFO"
        /*0018*/ 	.short	0x0002
        /*001a*/ 	.short	0x0050
        /*001c*/ 	.short	0x0082
	.zero		2


//--------------------- .nv.info                  --------------------------
	.section	.nv.info,"",@"SHT_CUDA_INFO"
	.align	4


	//----- nvinfo : EIATTR_REGCOUNT
	.align		4
        /*0000*/ 	.byte	0x04, 0x2f
        /*0002*/ 	.short	(.L_2 - .L_1)
	.align		4
.L_1:
        /*0004*/ 	.word	index@(attn_fwd)
        /*0008*/ 	.word	0x000000ff


	//----- nvinfo : EIATTR_FRAME_SIZE
	.align		4
.L_2:
        /*000c*/ 	.byte	0x04, 0x11
        /*000e*/ 	.short	(.L_4 - .L_3)
	.align		4
.L_3:
        /*0010*/ 	.word	index@(attn_fwd)
        /*0014*/ 	.word	0x00000890


	//----- nvinfo : EIATTR_MIN_STACK_SIZE
	.align		4
.L_4:
        /*0018*/ 	.byte	0x04, 0x12
        /*001a*/ 	.short	(.L_6 - .L_5)
	.align		4
.L_5:
        /*001c*/ 	.word	index@(attn_fwd)
        /*0020*/ 	.word	0x00000890
.L_6:


//--------------------- .nv.info.attn_fwd         --------------------------
	.section	.nv.info.attn_fwd,"",@"SHT_CUDA_INFO"
	.sectionflags	@""
	.align	4


	//----- nvinfo : EIATTR_CUDA_API_VERSION
	.align		4
        /*0000*/ 	.byte	0x04, 0x37
        /*0002*/ 	.short	(.L_8 - .L_7)
.L_7:
        /*0004*/ 	.word	0x00000082


	//----- nvinfo : EIATTR_SW2861232_WAR
	.align		4
.L_8:
        /*0008*/ 	.byte	0x01, 0x35
	.zero		2


	//----- nvinfo : EIATTR_PARAM_CBANK
	.align		4
        /*000c*/ 	.byte	0x04, 0x0a
        /*000e*/ 	.short	(.L_10 - .L_9)
	.align		4
.L_9:
        /*0010*/ 	.word	index@(.nv.constant0.attn_fwd)
        /*0014*/ 	.short	0x0160
        /*0016*/ 	.short	0x0088


	//----- nvinfo : EIATTR_CBANK_PARAM_SIZE
	.align		4
.L_10:
        /*0018*/ 	.byte	0x03, 0x19
        /*001a*/ 	.short	0x0088


	//----- nvinfo : EIATTR_KPARAM_INFO
	.align		4
        /*001c*/ 	.byte	0x04, 0x17
        /*001e*/ 	.short	(.L_12 - .L_11)
.L_11:
        /*0020*/ 	.word	0x00000000
        /*0024*/ 	.short	0x0019
        /*0026*/ 	.short	0x0080
        /*0028*/ 	.byte	0x00, 0xf4, 0x21, 0x00


	//----- nvinfo : EIATTR_KPARAM_INFO
	.align		4
.L_12:
        /*002c*/ 	.byte	0x04, 0x17
        /*002e*/ 	.short	(.L_14 - .L_13)
.L_13:
        /*0030*/ 	.word	0x00000000
        /*0034*/ 	.short	0x0018
        /*0036*/ 	.short	0x0078
        /*0038*/ 	.byte	0x00, 0xf4, 0x21, 0x00


	//----- nvinfo : EIATTR_KPARAM_INFO
	.align		4
.L_14:
        /*003c*/ 	.byte	0x04, 0x17
        /*003e*/ 	.short	(.L_16 - .L_15)
.L_15:
        /*0040*/ 	.word	0x00000000
        /*0044*/ 	.short	0x0017
        /*0046*/ 	.short	0x0070
        /*0048*/ 	.byte	0x00, 0xf0, 0x11, 0x00


	//----- nvinfo : EIATTR_KPARAM_INFO
	.align		4
.L_16:
        /*004c*/ 	.byte	0x04, 0x17
        /*004e*/ 	.short	(.L_18 - .L_17)
.L_17:
        /*0050*/ 	.word	0x00000000
        /*0054*/ 	.short	0x0016
        /*0056*/ 	.short	0x006c
        /*0058*/ 	.byte	0x00, 0xf0, 0x11, 0x00


	//----- nvinfo : EIATTR_KPARAM_INFO
	.align		4
.L_18:
        /*005c*/ 	.byte	0x04, 0x17
        /*005e*/ 	.short	(.L_20 - .L_19)
.L_19:
        /*0060*/ 	.word	0x00000000
        /*0064*/ 	.short	0x0015
        /*0066*/ 	.short	0x0068
        /*0068*/ 	.byte	0x00, 0xf0, 0x11, 0x00


	//----- nvinfo : EIATTR_KPARAM_INFO
	.align		4
.L_20:
        /*006c*/ 	.byte	0x04, 0x17
        /*006e*/ 	.short	(.L_22 - .L_21)
.L_21:
        /*0070*/ 	.word	0x00000000
        /*0074*/ 	.short	0x0014
        /*0076*/ 	.short	0x0064
        /*0078*/ 	.byte	0x00, 0xf0, 0x11, 0x00


	//----- nvinfo : EIATTR_KPARAM_INFO
	.align		4
.L_22:
        /*007c*/ 	.byte	0x04, 0x17
        /*007e*/ 	.short	(.L_24 - .L_23)
.L_23:
        /*0080*/ 	.word	0x00000000
        /*0084*/ 	.short	0x0013
        /*0086*/ 	.short	0x0060
        /*0088*/ 	.byte	0x00, 0xf0, 0x11, 0x00


	//----- nvinfo : EIATTR_KPARAM_INFO
	.align		4
.L_24:
        /*008c*/ 	.byte	0x04, 0x17
        /*008e*/ 	.short	(.L_26 - .L_25)
.L_25:
        /*0090*/ 	.word	0x00000000
        /*0094*/ 	.short	0x0012
        /*0096*/ 	.short	0x005c
        /*0098*/ 	.byte	0x00, 0xf0, 0x11, 0x00


	//----- nvinfo : EIATTR_KPARAM_INFO
	.align		4
.L_26:
        /*009c*/ 	.byte	0x04, 0x17
        /*009e*/ 	.short	(.L_28 - .L_27)
.L_27:
        /*00a0*/ 	.word	0x00000000
        /*00a4*/ 	.short	0x0011
        /*00a6*/ 	.short	0x0058
        /*00a8*/ 	.byte	0x00, 0xf0, 0x11, 0x00


	//----- nvinfo : EIATTR_KPARAM_INFO
	.align		4
.L_28:
        /*00ac*/ 	.byte	0x04, 0x17
        /*00ae*/ 	.short	(.L_30 - .L_29)
.L_29:
        /*00b0*/ 	.word	0x00000000
        /*00b4*/ 	.short	0x0010
        /*00b6*/ 	.short	0x0054
        /*00b8*/ 	.byte	0x00, 0xf0, 0x11, 0x00


	//----- nvinfo : EIATTR_KPARAM_INFO
	.align		4
.L_30:
        /*00bc*/ 	.byte	0x04, 0x17
        /*00be*/ 	.short	(.L_32 - .L_31)
.L_31:
        /*00c0*/ 	.word	0x00000000
        /*00c4*/ 	.short	0x000f
        /*00c6*/ 	.short	0x0050
        /*00c8*/ 	.byte	0x00, 0xf0, 0x11, 0x00


	//----- nvinfo : EIATTR_KPARAM_INFO
	.align		4
.L_32:
        /*00cc*/ 	.byte	0x04, 0x17
        /*00ce*/ 	.short	(.L_34 - .L_33)
.L_33:
        /*00d0*/ 	.word	0x00000000
        /*00d4*/ 	.short	0x000e
        /*00d6*/ 	.short	0x004c
        /*00d8*/ 	.byte	0x00, 0xf0, 0x11, 0x00


	//----- nvinfo : EIATTR_KPARAM_INFO
	.align		4
.L_34:
        /*00dc*/ 	.byte	0x04, 0x17
        /*00de*/ 	.short	(.L_36 - .L_35)
.L_35:
        /*00e0*/ 	.word	0x00000000
        /*00e4*/ 	.short	0x000d
        /*00e6*/ 	.short	0x0048
        /*00e8*/ 	.byte	0x00, 0xf0, 0x11, 0x00


	//----- nvinfo : EIATTR_KPARAM_INFO
	.align		4
.L_36:
        /*00ec*/ 	.byte	0x04, 0x17
        /*00ee*/ 	.short	(.L_38 - .L_37)
.L_37:
        /*00f0*/ 	.word	0x00000000
        /*00f4*/ 	.short	0x000c
        /*00f6*/ 	.short	0x0044
        /*00f8*/ 	.byte	0x00, 0xf0, 0x11, 0x00


	//----- nvinfo : EIATTR_KPARAM_INFO
	.align		4
.L_38:
        /*00fc*/ 	.byte	0x04, 0x17
        /*00fe*/ 	.short	(.L_40 - .L_39)
.L_39:
        /*0100*/ 	.word	0x00000000
        /*0104*/ 	.short	0x000b
        /*0106*/ 	.short	0x0040
        /*0108*/ 	.byte	0x00, 0xf0, 0x11, 0x00


	//----- nvinfo : EIATTR_KPARAM_INFO
	.align		4
.L_40:
        /*010c*/ 	.byte	0x04, 0x17
        /*010e*/ 	.short	(.L_42 - .L_41)
.L_41:
        /*0110*/ 	.word	0x00000000
        /*0114*/ 	.short	0x000a
        /*0116*/ 	.short	0x003c
        /*0118*/ 	.byte	0x00, 0xf0, 0x11, 0x00


	//----- nvinfo : EIATTR_KPARAM_INFO
	.align		4
.L_42:
        /*011c*/ 	.byte	0x04, 0x17
        /*011e*/ 	.short	(.L_44 - .L_43)
.L_43:
        /*0120*/ 	.word	0x00000000
        /*0124*/ 	.short	0x0009
        /*0126*/ 	.short	0x0038
        /*0128*/ 	.byte	0x00, 0xf0, 0x11, 0x00


	//----- nvinfo : EIATTR_KPARAM_INFO
	.align		4
.L_44:
        /*012c*/ 	.byte	0x04, 0x17
        /*012e*/ 	.short	(.L_46 - .L_45)
.L_45:
        /*0130*/ 	.word	0x00000000
        /*0134*/ 	.short	0x0008
        /*0136*/ 	.short	0x0034
        /*0138*/ 	.byte	0x00, 0xf0, 0x11, 0x00


	//----- nvinfo : EIATTR_KPARAM_INFO
	.align		4
.L_46:
        /*013c*/ 	.byte	0x04, 0x17
        /*013e*/ 	.short	(.L_48 - .L_47)
.L_47:
        /*0140*/ 	.word	0x00000000
        /*0144*/ 	.short	0x0007
        /*0146*/ 	.short	0x0030
        /*0148*/ 	.byte	0x00, 0xf0, 0x11, 0x00


	//----- nvinfo : EIATTR_KPARAM_INFO
	.align		4
.L_48:
        /*014c*/ 	.byte	0x04, 0x17
        /*014e*/ 	.short	(.L_50 - .L_49)
.L_49:
        /*0150*/ 	.word	0x00000000
        /*0154*/ 	.short	0x0006
        /*0156*/ 	.short	0x002c
        /*0158*/ 	.byte	0x00, 0xf0, 0x11, 0x00


	//----- nvinfo : EIATTR_KPARAM_INFO
	.align		4
.L_50:
        /*015c*/ 	.byte	0x04, 0x17
        /*015e*/ 	.short	(.L_52 - .L_51)
.L_51:
        /*0160*/ 	.word	0x00000000
        /*0164*/ 	.short	0x0005
        /*0166*/ 	.short	0x0028
        /*0168*/ 	.byte	0x00, 0xf0, 0x11, 0x00


	//----- nvinfo : EIATTR_KPARAM_INFO
	.align		4
.L_52:
        /*016c*/ 	.byte	0x04, 0x17
        /*016e*/ 	.short	(.L_54 - .L_53)
.L_53:
        /*0170*/ 	.word	0x00000000
        /*0174*/ 	.short	0x0004
        /*0176*/ 	.short	0x0020
        /*0178*/ 	.byte	0x00, 0xf4, 0x21, 0x00


	//----- nvinfo : EIATTR_KPARAM_INFO
	.align		4
.L_54:
        /*017c*/ 	.byte	0x04, 0x17
        /*017e*/ 	.short	(.L_56 - .L_55)
.L_55:
        /*0180*/ 	.word	0x00000000
        /*0184*/ 	.short	0x0003
        /*0186*/ 	.short	0x0018
        /*0188*/ 	.byte	0x00, 0xf4, 0x21, 0x00


	//----- nvinfo : EIATTR_KPARAM_INFO
	.align		4
.L_56:
        /*018c*/ 	.byte	0x04, 0x17
        /*018e*/ 	.short	(.L_58 - .L_57)
.L_57:
        /*0190*/ 	.word	0x00000000
        /*0194*/ 	.short	0x0002
        /*0196*/ 	.short	0x0010
        /*0198*/ 	.byte	0x00, 0xf4, 0x21, 0x00


	//----- nvinfo : EIATTR_KPARAM_INFO
	.align		4
.L_58:
        /*019c*/ 	.byte	0x04, 0x17
        /*019e*/ 	.short	(.L_60 - .L_59)
.L_59:
        /*01a0*/ 	.word	0x00000000
        /*01a4*/ 	.short	0x0001
        /*01a6*/ 	.short	0x0008
        /*01a8*/ 	.byte	0x00, 0xf4, 0x21, 0x00


	//----- nvinfo : EIATTR_KPARAM_INFO
	.align		4
.L_60:
        /*01ac*/ 	.byte	0x04, 0x17
        /*01ae*/ 	.short	(.L_62 - .L_61)
.L_61:
        /*01b0*/ 	.word	0x00000000
        /*01b4*/ 	.short	0x0000
        /*01b6*/ 	.short	0x0000
        /*01b8*/ 	.byte	0x00, 0xf4, 0x21, 0x00


	//----- nvinfo : EIATTR_MAXREG_COUNT
	.align		4
.L_62:
        /*01bc*/ 	.byte	0x03, 0x1b
        /*01be*/ 	.short	0x00ff


	//----- nvinfo : EIATTR_NUM_BARRIERS
	.align		4
        /*01c0*/ 	.byte	0x02, 0x4c
        /*01c2*/ 	.byte	0x01
	.zero		1


	//----- nvinfo : EIATTR_ANNOTATIONS
	.align		4
        /*01c4*/ 	.byte	0x04, 0x55
        /*01c6*/ 	.short	(.L_64 - .L_63)


	//   ....[0]....
.L_63:
        /*01c8*/ 	.word	0x00000001
        /*01cc*/ 	.byte	0x90, 0x12, 0x00, 0x00, 0x01, 0x00, 0x00, 0x00, 0x20, 0x17, 0x00, 0x00, 0x01, 0x00, 0x00, 0x00
        /* <DEDUP_REMOVED lines=279> */
        /*134c*/ 	.byte	0x40, 0xe0, 0x00, 0x00, 0x01, 0x00, 0x00, 0x00, 0x50, 0xe0, 0x00, 0x00


	//----- nvinfo : EIATTR_MERCURY_ISA_VERSION
	.align		4
.L_64:
        /*1358*/ 	.byte	0x03, 0x5f
        /*135a*/ 	.short	0x0000


	//----- nvinfo : EIATTR_COOP_GROUP_MASK_REGIDS
	.align		4
        /*135c*/ 	.byte	0x04, 0x29
        /*135e*/ 	.short	(.L_66 - .L_65)


	//   ....[0]....
.L_65:
        /*1360*/ 	.word	0xffffffff


	//   ....[1]....
        /*1364*/ 	.word	0xffffffff


	//   ....[2]....
        /*1368*/ 	.word	0xffffffff


	//   ....[3]....
        /*136c*/ 	.word	0xffffffff


	//   ....[4]....
        /*1370*/ 	.word	0xffffffff


	//   ....[5]....
        /*1374*/ 	.word	0xffffffff


	//   ....[6]....
        /*1378*/ 	.word	0xffffffff


	//   ....[7]....
        /*137c*/ 	.word	0xffffffff


	//   ....[8]....
        /*1380*/ 	.word	0xffffffff


	//   ....[9]....
        /*1384*/ 	.word	0xffffffff


	//   ....[10]....
        /*1388*/ 	.word	0xffffffff


	//   ....[11]....
        /*138c*/ 	.word	0xffffffff


	//   ....[12]....
        /*1390*/ 	.word	0xffffffff


	//   ....[13]....
        /*1394*/ 	.word	0xffffffff


	//   ....[14]....
        /*1398*/ 	.word	0xffffffff


	//   ....[15]....
        /*139c*/ 	.word	0xffffffff


	//   ....[16]....
        /*13a0*/ 	.word	0xffffffff


	//   ....[17]....
        /*13a4*/ 	.word	0xffffffff


	//   ....[18]....
        /*13a8*/ 	.word	0xffffffff


	//   ....[19]....
        /*13ac*/ 	.word	0xffffffff


	//   ....[20]....
        /*13b0*/ 	.word	0xffffffff


	//   ....[21]....
        /*13b4*/ 	.word	0xffffffff


	//   ....[22]....
        /*13b8*/ 	.word	0xffffffff


	//   ....[23]....
        /*13bc*/ 	.word	0xffffffff


	//   ....[24]....
        /*13c0*/ 	.word	0xffffffff


	//   ....[25]....
        /*13c4*/ 	.word	0xffffffff


	//   ....[26]....
        /*13c8*/ 	.word	0xffffffff


	//   ....[27]....
        /*13cc*/ 	.word	0xffffffff


	//   ....[28]....
        /*13d0*/ 	.word	0xffffffff


	//   ....[29]....
        /*13d4*/ 	.word	0xffffffff


	//   ....[30]....
        /*13d8*/ 	.word	0xffffffff


	//   ....[31]....
        /*13dc*/ 	.word	0xffffffff


	//   ....[32]....
        /*13e0*/ 	.word	0xffffffff


	//   ....[33]....
        /*13e4*/ 	.word	0xffffffff


	//   ....[34]....
        /*13e8*/ 	.word	0xffffffff


	//   ....[35]....
        /*13ec*/ 	.word	0xffffffff


	//   ....[36]....
        /*13f0*/ 	.word	0xffffffff


	//   ....[37]....
        /*13f4*/ 	.word	0xffffffff


	//   ....[38]....
        /*13f8*/ 	.word	0xffffffff


	//   ....[39]....
        /*13fc*/ 	.word	0xffffffff


	//   ....[40]....
        /*1400*/ 	.word	0xffffffff


	//   ....[41]....
        /*1404*/ 	.word	0xffffffff


	//   ....[42]....
        /*1408*/ 	.word	0xffffffff


	//   ....[43]....
        /*140c*/ 	.word	0xffffffff


	//----- nvinfo : EIATTR_COOP_GROUP_INSTR_OFFSETS
	.align		4
.L_66:
        /*1410*/ 	.byte	0x04, 0x28
        /*1412*/ 	.short	(.L_68 - .L_67)


	//   ....[0]....
.L_67:
        /*1414*/ 	.word	0x00009820


	//   ....[1]....
        /*1418*/ 	.word	0x00009830


	//   ....[2]....
        /*141c*/ 	.word	0x00009840


	//   ....[3]....
        /*1420*/ 	.word	0x00009850


	//   ....[4]....
        /*1424*/ 	.word	0x00009860


	//   ....[5]....
        /*1428*/ 	.word	0x00009870


	//   ....[6]....
        /*142c*/ 	.word	0x00009880


	//   ....[7]....
        /*1430*/ 	.word	0x00009890


	//   ....[8]....
        /*1434*/ 	.word	0x00009920


	//   ....[9]....
        /*1438*/ 	.word	0x00009930


	//   ....[10]....
        /*143c*/ 	.word	0x00009940


	//   ....[11]....
        /*1440*/ 	.word	0x00009950


	//   ....[12]....
        /*1444*/ 	.word	0x00009960


	//   ....[13]....
        /*1448*/ 	.word	0x00009970


	//   ....[14]....
        /*144c*/ 	.word	0x00009980


	//   ....[15]....
        /*1450*/ 	.word	0x00009990


	//   ....[16]....
        /*1454*/ 	.word	0x00009b30


	//   ....[17]....
        /*1458*/ 	.word	0x00009b40


	//   ....[18]....
        /*145c*/ 	.word	0x00009b70


	//   ....[19]....
        /*1460*/ 	.word	0x00009b80


	//   ....[20]....
        /*1464*/ 	.word	0x00009bb0


	//   ....[21]....
        /*1468*/ 	.word	0x00009bc0


	//   ....[22]....
        /*146c*/ 	.word	0x0000a450


	//   ....[23]....
        /*1470*/ 	.word	0x0000a490


	//   ....[24]....
        /*1474*/ 	.word	0x0000a4c0


	//   ....[25]....
        /*1478*/ 	.word	0x0000a4f0


	//   ....[26]....
        /*147c*/ 	.word	0x0000a520


	//   ....[27]....
        /*1480*/ 	.word	0x0000a550


	//   ....[28]....
        /*1484*/ 	.word	0x0000a560


	//   ....[29]....
        /*1488*/ 	.word	0x0000a570


	//   ....[30]....
        /*148c*/ 	.word	0x0000a5c0


	//   ....[31]....
        /*1490*/ 	.word	0x0000a5d0


	//   ....[32]....
        /*1494*/ 	.word	0x0000a600


	//   ....[33]....
        /*1498*/ 	.word	0x0000a630


	//   ....[34]....
        /*149c*/ 	.word	0x0000a640


	//   ....[35]....
        /*14a0*/ 	.word	0x0000a650


	//   ....[36]....
        /*14a4*/ 	.word	0x0000a760


	//   ....[37]....
        /*14a8*/ 	.word	0x0000a770


	//   ....[38]....
        /*14ac*/ 	.word	0x0000a810


	//   ....[39]....
        /*14b0*/ 	.word	0x0000a820


	//   ....[40]....
        /*14b4*/ 	.word	0x0000a850


	//   ....[41]....
        /*14b8*/ 	.word	0x0000a860


	//   ....[42]....
        /*14bc*/ 	.word	0x0000a890


	//   ....[43]....
        /*14c0*/ 	.word	0x0000a8a0


	//----- nvinfo : EIATTR_EXIT_INSTR_OFFSETS
	.align		4
.L_68:
        /*14c4*/ 	.byte	0x04, 0x1c
        /*14c6*/ 	.short	(.L_70 - .L_69)


	//   ....[0]....
.L_69:
        /*14c8*/ 	.word	0x00011660


	//   ....[1]....
        /*14cc*/ 	.word	0x00011700


	//----- nvinfo : EIATTR_REQNTID
	.align		4
.L_70:
        /*14d0*/ 	.byte	0x04, 0x10
        /*14d2*/ 	.short	(.L_72 - .L_71)
.L_71:
        /*14d4*/ 	.word	0x00000100
        /*14d8*/ 	.word	0x00000001
        /*14dc*/ 	.word	0x00000001
.L_72:


//--------------------- .nv.callgraph             --------------------------
	.section	.nv.callgraph,"",@"SHT_CUDA_CALLGRAPH"
	.align	4
	.sectionentsize	8
	.align		4
        /*0000*/ 	.word	0x00000000
	.align		4
        /*0004*/ 	.word	0xffffffff
	.align		4
        /*0008*/ 	.word	0x00000000
	.align		4
        /*000c*/ 	.word	0xfffffffe
	.align		4
        /*0010*/ 	.word	0x00000000
	.align		4
        /*0014*/ 	.word	0xfffffffd
	.align		4
        /*0018*/ 	.word	0x00000000
	.align		4
        /*001c*/ 	.word	0xfffffffc


//--------------------- .nv.rel.action            --------------------------
	.section	.nv.rel.action,"",@"SHT_CUDA_RELOCINFO"
	.align	8
	.sectionentsize	8
        /*0000*/ 	.byte	0x73, 0x00, 0x00, 0x00, 0x00, 0x00, 0x00, 0x00, 0x00, 0x00, 0x00, 0x11, 0x25, 0x00, 0x05, 0x36


//--------------------- .nv.constant4             --------------------------
	.section	.nv.constant4,"a",@progbits
	.align	8
	.align		8
.nv.constant4:
        /*0000*/ 	.dword	_$_str


//--------------------- .nv.constant0.attn_fwd    --------------------------
	.section	.nv.constant0.attn_fwd,"a",@progbits
	.sectionflags	@""
	.align	4
.nv.constant0.attn_fwd:
	.zero		488


//--------------------- .text.attn_fwd            --------------------------
	.section	.text.attn_fwd,"ax",@progbits
	.sectioninfo	@"SHI_REGISTERS=255"
	.align	128
        .global         attn_fwd
        .type           attn_fwd,@function
        .size           attn_fwd,(.L_x_3 - attn_fwd)
        .other          attn_fwd,@"STO_CUDA_ENTRY STV_DEFAULT"
attn_fwd:
.text.attn_fwd:
[----:B------:R-:W-:-:S03]  /*0000*/  IMAD.MOV.U32 R1, RZ, RZ, c[0x0][0x28] ;  /* 0x00000a00ff017624 */ /* 0x000fc600078e00ff */
[----:B------:R-:W0:Y:S01]  /*0010*/  S2R R249, SR_TID.X ;  /* 0x0000000000f97919 */ /* 0x000e220000002100 */
[----:B------:R-:W-:Y:S01]  /*0020*/  ULDC.64 UR4, c[0x0][0x118] ;  /* 0x0000460000047ab9 */ /* 0x000fe20000000a00 */
[----:B------:R-:W-:Y:S02]  /*0030*/  IADD3 R1, R1, -0x890, RZ ;  /* 0xfffff77001017810 */ /* 0x000fe40007ffe0ff */
[----:B------:R-:W1:Y:S04]  /*0040*/  S2R R3, SR_CTAID.X ;  /* 0x0000000000037919 */ /* 0x000e680000002500 */
[----:B------:R-:W2:Y:S01]  /*0050*/  S2R R112, SR_CTAID.Y ;  /* 0x0000000000707919 */ /* 0x000ea20000002600 */
[----:B0-----:R-:W-:Y:S02]  /*0060*/  LOP3.LUT R0, R249, 0x3f, RZ, 0xc0, !PT ;  /* 0x0000003ff9007812 */ /* 0x001fe400078ec0ff */
[----:B------:R-:W-:-:S03]  /*0070*/  SHF.R.U32.HI R2, RZ, 0x6, R249 ;  /* 0x00000006ff027819 */ /* 0x000fc600000116f9 */
[----:B-1----:R-:W-:Y:S01]  /*0080*/  IMAD R4, R3, 0x40, R0 ;  /* 0x0000004003047824 */ /* 0x002fe200078e0200 */
[----:B------:R-:W-:Y:S01]  /*0090*/  SGXT.U32 R5, R2, 0x2 ;  /* 0x000000020205781a */ /* 0x000fe20000000000 */
[----:B--2---:R-:W-:Y:S02]  /*00a0*/  IMAD R0, R112, c[0x0][0x190], RZ ;  /* 0x0000640070007a24 */ /* 0x004fe400078e02ff */
[----:B------:R-:W-:Y:S01]  /*00b0*/  IMAD R3, R4, c[0x0][0x194], RZ ;  /* 0x0000650004037a24 */ /* 0x000fe200078e02ff */
[----:B------:R-:W-:Y:S01]  /*00c0*/  MOV R4, c[0x0][0x198] ;  /* 0x0000660000047a02 */ /* 0x000fe20000000f00 */
[----:B------:R-:W-:Y:S02]  /*00d0*/  IMAD R7, R5, c[0x0][0x198], RZ ;  /* 0x0000660005077a24 */ /* 0x000fe400078e02ff */
[----:B------:R-:W-:Y:S02]  /*00e0*/  IMAD.SHL.U32 R2, R0, 0x2, RZ ;  /* 0x0000000200027824 */ /* 0x000fe400078e00ff */
[----:B------:R-:W-:Y:S01]  /*00f0*/  IMAD.SHL.U32 R5, R3, 0x2, RZ ;  /* 0x0000000203057824 */ /* 0x000fe200078e00ff */
[----:B------:R-:W-:Y:S01]  /*0100*/  LEA R11, R4, R7, 0x2 ;  /* 0x00000007040b7211 */ /* 0x000fe200078e10ff */
[----:B------:R-:W-:-:S03]  /*0110*/  IMAD.HI R0, R0, 0x2, RZ ;  /* 0x0000000200007827 */ /* 0x000fc600078e02ff */
[----:B------:R-:W-:Y:S01]  /*0120*/  IADD3 R2, P0, P1, R5, c[0x0][0x160], R2 ;  /* 0x0000580005027a10 */ /* 0x000fe2000791e002 */
[----:B------:R-:W-:-:S04]  /*0130*/  IMAD.HI R3, R3, 0x2, RZ ;  /* 0x0000000203037827 */ /* 0x000fc800078e02ff */
[C---:B------:R-:W-:Y:S01]  /*0140*/  IMAD R5, R4.reuse, 0x4, R11 ;  /* 0x0000000404057824 */ /* 0x040fe200078e020b */
[----:B------:R-:W-:Y:S02]  /*0150*/  IADD3.X R0, R3, c[0x0][0x164], R0, P0, P1 ;  /* 0x0000590003007a10 */ /* 0x000fe400007e2400 */
[-C--:B------:R-:W-:Y:S02]  /*0160*/  LEA R8, P0, R7, R2.reuse, 0x1 ;  /* 0x0000000207087211 */ /* 0x080fe400078008ff */
[----:B------:R-:W-:Y:S02]  /*0170*/  LEA R12, P1, R5, R2, 0x1 ;  /* 0x00000002050c7211 */ /* 0x000fe400078208ff */
[----:B------:R-:W-:Y:S01]  /*0180*/  LEA.HI.X.SX32 R9, R7, R0, 0x1, P0 ;  /* 0x0000000007097211 */ /* 0x000fe200000f0eff */
[C---:B------:R-:W-:Y:S01]  /*0190*/  IMAD R7, R4.reuse, 0x4, R5 ;  /* 0x0000000404077824 */ /* 0x040fe200078e0205 */
[----:B------:R-:W-:Y:S02]  /*01a0*/  LEA R10, P0, R11, R2, 0x1 ;  /* 0x000000020b0a7211 */ /* 0x000fe400078008ff */
[----:B------:R-:W-:Y:S01]  /*01b0*/  LEA.HI.X.SX32 R13, R5, R0, 0x1, P1 ;  /* 0x00000000050d7211 */ /* 0x000fe200008f0eff */
[----:B------:R0:W2:Y:S01]  /*01c0*/  LDG.E.U16 R3, [R8.64] ;  /* 0x0000000408037981 */ /* 0x0000a2000c1e1500 */
[----:B------:R-:W-:-:S02]  /*01d0*/  LEA R17, R4, R7, 0x2 ;  /* 0x0000000704117211 */ /* 0x000fc400078e10ff */
[----:B------:R-:W-:Y:S01]  /*01e0*/  LEA.HI.X.SX32 R11, R11, R0, 0x1, P0 ;  /* 0x000000000b0b7211 */ /* 0x000fe200000f0eff */
[----:B------:R1:W3:Y:S01]  /*01f0*/  LDG.E.U16 R5, [R12.64] ;  /* 0x000000040c057981 */ /* 0x0002e2000c1e1500 */
[C---:B------:R-:W-:Y:S01]  /*0200*/  LEA R14, P0, R7.reuse, R2, 0x1 ;  /* 0x00000002070e7211 */ /* 0x040fe200078008ff */
[C---:B------:R-:W-:Y:S02]  /*0210*/  IMAD R19, R4.reuse, 0x4, R17 ;  /* 0x0000000404137824 */ /* 0x040fe400078e0211 */
[----:B------:R4:W5:Y:S01]  /*0220*/  LDG.E.U16 R6, [R10.64] ;  /* 0x000000040a067981 */ /* 0x000962000c1e1500 */
[----:B------:R-:W-:Y:S01]  /*0230*/  LEA.HI.X.SX32 R15, R7, R0, 0x1, P0 ;  /* 0x00000000070f7211 */ /* 0x000fe200000f0eff */
[----:B------:R-:W-:Y:S01]  /*0240*/  IMAD R21, R4, 0x4, R19 ;  /* 0x0000000404157824 */ /* 0x000fe200078e0213 */
[----:B------:R-:W-:-:S03]  /*0250*/  LEA R16, P0, R17, R2, 0x1 ;  /* 0x0000000211107211 */ /* 0x000fc600078008ff */
[----:B------:R4:W2:Y:S01]  /*0260*/  LDG.E.U16 R7, [R14.64] ;  /* 0x000000040e077981 */ /* 0x0008a2000c1e1500 */
[----:B------:R-:W-:Y:S02]  /*0270*/  LEA.HI.X.SX32 R17, R17, R0, 0x1, P0 ;  /* 0x0000000011117211 */ /* 0x000fe400000f0eff */
[C---:B------:R-:W-:Y:S02]  /*0280*/  LEA R18, P0, R19.reuse, R2, 0x1 ;  /* 0x0000000213127211 */ /* 0x040fe400078008ff */
[C---:B0-----:R-:W-:Y:S01]  /*0290*/  LEA R9, R4.reuse, R21, 0x2 ;  /* 0x0000001504097211 */ /* 0x041fe200078e10ff */
[----:B------:R0:W2:Y:S01]  /*02a0*/  LDG.E.U16 R8, [R16.64] ;  /* 0x0000000410087981 */ /* 0x0000a2000c1e1500 */
[----:B------:R-:W-:Y:S02]  /*02b0*/  LEA.HI.X.SX32 R19, R19, R0, 0x1, P0 ;  /* 0x0000000013137211 */ /* 0x000fe400000f0eff */
[-C--:B-1----:R-:W-:Y:S01]  /*02c0*/  LEA R12, P0, R9, R2.reuse, 0x1 ;  /* 0x00000002090c7211 */ /* 0x082fe200078008ff */
[C---:B----4-:R-:W-:Y:S01]  /*02d0*/  IMAD R11, R4.reuse, 0x4, R9 ;  /* 0x00000004040b7824 */ /* 0x050fe200078e0209 */
[----:B------:R-:W-:Y:S01]  /*02e0*/  LEA R20, P1, R21, R2, 0x1 ;  /* 0x0000000215147211 */ /* 0x000fe200078208ff */
[----:B------:R1:W4:Y:S01]  /*02f0*/  LDG.E.U16 R28, [R18.64] ;  /* 0x00000004121c7981 */ /* 0x000322000c1e1500 */
[----:B------:R-:W-:Y:S01]  /*0300*/  LEA.HI.X.SX32 R13, R9, R0, 0x1, P0 ;  /* 0x00000000090d7211 */ /* 0x000fe200000f0eff */
[----:B------:R-:W-:Y:S01]  /*0310*/  IMAD R9, R4, 0x4, R11 ;  /* 0x0000000404097824 */ /* 0x000fe200078e020b */
[----:B------:R-:W-:-:S02]  /*0320*/  LEA R10, P0, R11, R2, 0x1 ;  /* 0x000000020b0a7211 */ /* 0x000fc400078008ff */
[-C--:B------:R-:W-:Y:S01]  /*0330*/  LEA.HI.X.SX32 R21, R21, R0.reuse, 0x1, P1 ;  /* 0x0000000015157211 */ /* 0x080fe200008f0eff */
[----:B------:R1:W2:Y:S01]  /*0340*/  LDG.E.U16 R32, [R12.64] ;  /* 0x000000040c207981 */ /* 0x0002a2000c1e1500 */
[C---:B------:R-:W-:Y:S02]  /*0350*/  LEA R23, R4.reuse, R9, 0x2 ;  /* 0x0000000904177211 */ /* 0x040fe400078e10ff */
[----:B------:R-:W-:Y:S01]  /*0360*/  LEA.HI.X.SX32 R11, R11, R0, 0x1, P0 ;  /* 0x000000000b0b7211 */ /* 0x000fe200000f0eff */
[----:B------:R1:W2:Y:S01]  /*0370*/  LDG.E.U16 R30, [R20.64] ;  /* 0x00000004141e7981 */ /* 0x0002a2000c1e1500 */
[-C--:B------:R-:W-:Y:S01]  /*0380*/  LEA R14, P0, R9, R2.reuse, 0x1 ;  /* 0x00000002090e7211 */ /* 0x080fe200078008ff */
[C---:B------:R-:W-:Y:S01]  /*0390*/  IMAD R25, R4.reuse, 0x4, R23 ;  /* 0x0000000404197824 */ /* 0x040fe200078e0217 */
[----:B0-----:R-:W-:Y:S01]  /*03a0*/  LEA R16, P1, R23, R2, 0x1 ;  /* 0x0000000217107211 */ /* 0x001fe200078208ff */
[----:B------:R0:W2:Y:S01]  /*03b0*/  LDG.E.U16 R34, [R10.64] ;  /* 0x000000040a227981 */ /* 0x0000a2000c1e1500 */
[----:B------:R-:W-:Y:S01]  /*03c0*/  LEA.HI.X.SX32 R15, R9, R0, 0x1, P0 ;  /* 0x00000000090f7211 */ /* 0x000fe200000f0eff */
[----:B------:R-:W-:Y:S01]  /*03d0*/  IMAD R9, R4, 0x4, R25 ;  /* 0x0000000404097824 */ /* 0x000fe200078e0219 */
[----:B-1----:R-:W-:-:S02]  /*03e0*/  LEA R18, P0, R25, R2, 0x1 ;  /* 0x0000000219127211 */ /* 0x002fc400078008ff */
[-C--:B------:R-:W-:Y:S01]  /*03f0*/  LEA.HI.X.SX32 R17, R23, R0.reuse, 0x1, P1 ;  /* 0x0000000017117211 */ /* 0x080fe200008f0eff */
[----:B------:R1:W2:Y:S01]  /*0400*/  LDG.E.U16 R36, [R14.64] ;  /* 0x000000040e247981 */ /* 0x0002a2000c1e1500 */
[----:B------:R-:W-:Y:S02]  /*0410*/  LEA.HI.X.SX32 R19, R25, R0, 0x1, P0 ;  /* 0x0000000019137211 */ /* 0x000fe400000f0eff */
[C---:B------:R-:W-:Y:S01]  /*0420*/  LEA R12, P0, R9.reuse, R2, 0x1 ;  /* 0x00000002090c7211 */ /* 0x040fe200078008ff */
[----:B------:R1:W2:Y:S01]  /*0430*/  LDG.E.U16 R38, [R16.64] ;  /* 0x0000000410267981 */ /* 0x0002a2000c1e1500 */
[C---:B------:R-:W-:Y:S02]  /*0440*/  LEA R21, R4.reuse, R9, 0x2 ;  /* 0x0000000904157211 */ /* 0x040fe400078e10ff */
[----:B------:R-:W-:Y:S01]  /*0450*/  LEA.HI.X.SX32 R13, R9, R0, 0x1, P0 ;  /* 0x00000000090d7211 */ /* 0x000fe200000f0eff */
[----:B------:R1:W2:Y:S02]  /*0460*/  LDG.E.U16 R40, [R18.64] ;  /* 0x0000000412287981 */ /* 0x0002a4000c1e1500 */
[C---:B------:R-:W-:Y:S01]  /*0470*/  IMAD R9, R4.reuse, 0x4, R21 ;  /* 0x0000000404097824 */ /* 0x040fe200078e0215 */
[-C--:B0-----:R-:W-:Y:S01]  /*0480*/  LEA R10, P0, R21, R2.reuse, 0x1 ;  /* 0x00000002150a7211 */ /* 0x081fe200078008ff */
[----:B------:R0:W2:Y:S02]  /*0490*/  LDG.E.U16 R42, [R12.64] ;  /* 0x000000040c2a7981 */ /* 0x0000a4000c1e1500 */
[----:B------:R-:W-:Y:S01]  /*04a0*/  IMAD R23, R4, 0x4, R9 ;  /* 0x0000000404177824 */ /* 0x000fe200078e0209 */
[----:B------:R-:W-:-:S02]  /*04b0*/  LEA R20, P1, R9, R2, 0x1 ;  /* 0x0000000209147211 */ /* 0x000fc400078208ff */
[-C--:B------:R-:W-:Y:S02]  /*04c0*/  LEA.HI.X.SX32 R11, R21, R0.reuse, 0x1, P0 ;  /* 0x00000000150b7211 */ /* 0x080fe400000f0eff */
[----:B------:R-:W-:Y:S02]  /*04d0*/  LEA.HI.X.SX32 R21, R9, R0, 0x1, P1 ;  /* 0x0000000009157211 */ /* 0x000fe400008f0eff */
[C---:B-1----:R-:W-:Y:S01]  /*04e0*/  LEA R14, P0, R23.reuse, R2, 0x1 ;  /* 0x00000002170e7211 */ /* 0x042fe200078008ff */
[----:B------:R1:W2:Y:S01]  /*04f0*/  LDG.E.U16 R44, [R10.64] ;  /* 0x000000040a2c7981 */ /* 0x0002a2000c1e1500 */
[C---:B------:R-:W-:Y:S02]  /*0500*/  LEA R9, R4.reuse, R23, 0x2 ;  /* 0x0000001704097211 */ /* 0x040fe400078e10ff */
[----:B------:R-:W-:Y:S01]  /*0510*/  LEA.HI.X.SX32 R15, R23, R0, 0x1, P0 ;  /* 0x00000000170f7211 */ /* 0x000fe200000f0eff */
[----:B------:R1:W2:Y:S01]  /*0520*/  LDG.E.U16 R45, [R20.64] ;  /* 0x00000004142d7981 */ /* 0x0002a2000c1e1500 */
[----:B------:R-:W-:Y:S01]  /*0530*/  LEA R16, P0, R9, R2, 0x1 ;  /* 0x0000000209107211 */ /* 0x000fe200078008ff */
[----:B------:R-:W-:-:S02]  /*0540*/  IMAD R19, R4, 0x4, R9 ;  /* 0x0000000404137824 */ /* 0x000fc400078e0209 */
[----:B------:R1:W2:Y:S01]  /*0550*/  LDG.E.U16 R46, [R14.64] ;  /* 0x000000040e2e7981 */ /* 0x0002a2000c1e1500 */
[----:B------:R-:W-:Y:S01]  /*0560*/  LEA.HI.X.SX32 R17, R9, R0, 0x1, P0 ;  /* 0x0000000009117211 */ /* 0x000fe200000f0eff */
[----:B------:R-:W-:Y:S01]  /*0570*/  IMAD R9, R4, 0x4, R19 ;  /* 0x0000000404097824 */ /* 0x000fe200078e0213 */
[----:B0-----:R-:W-:-:S03]  /*0580*/  LEA R12, P0, R19, R2, 0x1 ;  /* 0x00000002130c7211 */ /* 0x001fc600078008ff */
[----:B------:R0:W3:Y:S01]  /*0590*/  LDG.E.U16 R47, [R16.64] ;  /* 0x00000004102f7981 */ /* 0x0000e2000c1e1500 */
[----:B------:R-:W-:Y:S02]  /*05a0*/  LEA R18, P1, R9, R2, 0x1 ;  /* 0x0000000209127211 */ /* 0x000fe400078208ff */
[C---:B------:R-:W-:Y:S02]  /*05b0*/  LEA R23, R4.reuse, R9, 0x2 ;  /* 0x0000000904177211 */ /* 0x040fe400078e10ff */
[-C--:B------:R-:W-:Y:S02]  /*05c0*/  LEA.HI.X.SX32 R13, R19, R0.reuse, 0x1, P0 ;  /* 0x00000000130d7211 */ /* 0x080fe400000f0eff */
[----:B------:R-:W-:Y:S01]  /*05d0*/  LEA.HI.X.SX32 R19, R9, R0, 0x1, P1 ;  /* 0x0000000009137211 */ /* 0x000fe200008f0eff */
[C---:B------:R-:W-:Y:S01]  /*05e0*/  IMAD R9, R4.reuse, 0x4, R23 ;  /* 0x0000000404097824 */ /* 0x040fe200078e0217 */
[C---:B-1----:R-:W-:Y:S01]  /*05f0*/  LEA R10, P0, R23.reuse, R2, 0x1 ;  /* 0x00000002170a7211 */ /* 0x042fe200078008ff */
[----:B------:R1:W4:Y:S02]  /*0600*/  LDG.E.U16 R48, [R12.64] ;  /* 0x000000040c307981 */ /* 0x000324000c1e1500 */
[----:B------:R-:W-:Y:S01]  /*0610*/  IMAD R21, R4, 0x4, R9 ;  /* 0x0000000404157824 */ /* 0x000fe200078e0209 */
[----:B------:R-:W-:Y:S01]  /*0620*/  LEA.HI.X.SX32 R11, R23, R0, 0x1, P0 ;  /* 0x00000000170b7211 */ /* 0x000fe200000f0eff */
[----:B------:R1:W4:Y:S01]  /*0630*/  LDG.E.U16 R49, [R18.64] ;  /* 0x0000000412317981 */ /* 0x000322000c1e1500 */
[----:B------:R-:W-:-:S03]  /*0640*/  LEA R14, P0, R9, R2, 0x1 ;  /* 0x00000002090e7211 */ /* 0x000fc600078008ff */
[----:B------:R1:W4:Y:S01]  /*0650*/  LDG.E.U16 R50, [R10.64] ;  /* 0x000000040a327981 */ /* 0x000322000c1e1500 */
[----:B------:R-:W-:Y:S02]  /*0660*/  LEA.HI.X.SX32 R15, R9, R0, 0x1, P0 ;  /* 0x00000000090f7211 */ /* 0x000fe400000f0eff */
[C---:B------:R-:W-:Y:S02]  /*0670*/  LEA R9, R4.reuse, R21, 0x2 ;  /* 0x0000001504097211 */ /* 0x040fe400078e10ff */
[-C--:B0-----:R-:W-:Y:S01]  /*0680*/  LEA R16, P0, R21, R2.reuse, 0x1 ;  /* 0x0000000215107211 */ /* 0x081fe200078008ff */
[----:B------:R0:W4:Y:S01]  /*0690*/  LDG.E.U16 R51, [R14.64] ;  /* 0x000000040e337981 */ /* 0x000122000c1e1500 */
[----:B------:R-:W-:Y:S01]  /*06a0*/  LEA R20, P1, R9, R2, 0x1 ;  /* 0x0000000209147211 */ /* 0x000fe200078208ff */
[C---:B------:R-:W-:Y:S01]  /*06b0*/  IMAD R23, R4.reuse, 0x4, R9 ;  /* 0x0000000404177824 */ /* 0x040fe200078e0209 */
[-C--:B------:R-:W-:Y:S02]  /*06c0*/  LEA.HI.X.SX32 R17, R21, R0.reuse, 0x1, P0 ;  /* 0x0000000015117211 */ /* 0x080fe400000f0eff */
[----:B------:R-:W-:Y:S01]  /*06d0*/  LEA.HI.X.SX32 R21, R9, R0, 0x1, P1 ;  /* 0x0000000009157211 */ /* 0x000fe200008f0eff */
[----:B------:R-:W-:Y:S01]  /*06e0*/  IMAD R9, R4, 0x4, R23 ;  /* 0x0000000404097824 */ /* 0x000fe200078e0217 */
[C---:B-1----:R-:W-:Y:S01]  /*06f0*/  LEA R12, P0, R23.reuse, R2, 0x1 ;  /* 0x00000002170c7211 */ /* 0x042fe200078008ff */
[----:B------:R1:W4:Y:S03]  /*0700*/  LDG.E.U16 R52, [R16.64] ;  /* 0x0000000410347981 */ /* 0x000326000c1e1500 */
[----:B------:R-:W-:Y:S01]  /*0710*/  LEA.HI.X.SX32 R13, R23, R0, 0x1, P0 ;  /* 0x00000000170d7211 */ /* 0x000fe200000f0eff */
[----:B------:R1:W5:Y:S01]  /*0720*/  LDG.E.U16 R53, [R20.64] ;  /* 0x0000000414357981 */ /* 0x000362000c1e1500 */
[----:B------:R-:W-:-:S02]  /*0730*/  LEA R10, P0, R9, R2, 0x1 ;  /* 0x00000002090a7211 */ /* 0x000fc400078008ff */
[----:B------:R-:W-:Y:S01]  /*0740*/  LEA R19, R4, R9, 0x2 ;  /* 0x0000000904137211 */ /* 0x000fe200078e10ff */
[----:B------:R1:W5:Y:S01]  /*0750*/  LDG.E.U16 R54, [R12.64] ;  /* 0x000000040c367981 */ /* 0x000362000c1e1500 */
[----:B------:R-:W-:-:S03]  /*0760*/  LEA.HI.X.SX32 R11, R9, R0, 0x1, P0 ;  /* 0x00000000090b7211 */ /* 0x000fc600000f0eff */
[C---:B------:R-:W-:Y:S01]  /*0770*/  IMAD R9, R4.reuse, 0x4, R19 ;  /* 0x0000000404097824 */ /* 0x040fe200078e0213 */
[-C--:B0-----:R-:W-:Y:S01]  /*0780*/  LEA R14, P0, R19, R2.reuse, 0x1 ;  /* 0x00000002130e7211 */ /* 0x081fe200078008ff */
[----:B------:R0:W5:Y:S02]  /*0790*/  LDG.E.U16 R55, [R10.64] ;  /* 0x000000040a377981 */ /* 0x000164000c1e1500 */
[C---:B------:R-:W-:Y:S01]  /*07a0*/  IMAD R23, R4.reuse, 0x4, R9 ;  /* 0x0000000404177824 */ /* 0x040fe200078e0209 */
[----:B------:R-:W-:Y:S02]  /*07b0*/  LEA R18, P1, R9, R2, 0x1 ;  /* 0x0000000209127211 */ /* 0x000fe400078208ff */
[-C--:B------:R-:W-:Y:S02]  /*07c0*/  LEA.HI.X.SX32 R15, R19, R0.reuse, 0x1, P0 ;  /* 0x00000000130f7211 */ /* 0x080fe400000f0eff */
[----:B------:R-:W-:Y:S02]  /*07d0*/  LEA.HI.X.SX32 R19, R9, R0, 0x1, P1 ;  /* 0x0000000009137211 */ /* 0x000fe400008f0eff */
[----:B-1----:R-:W-:Y:S01]  /*07e0*/  LEA R16, P0, R23, R2, 0x1 ;  /* 0x0000000217107211 */ /* 0x002fe200078008ff */
[----:B------:R1:W5:Y:S01]  /*07f0*/  LDG.E.U16 R56, [R14.64] ;  /* 0x000000040e387981 */ /* 0x000362000c1e1500 */
[----:B------:R-:W-:-:S02]  /*0800*/  LEA R9, R4, R23, 0x2 ;  /* 0x0000001704097211 */ /* 0x000fc400078e10ff */
[----:B------:R-:W-:Y:S01]  /*0810*/  LEA.HI.X.SX32 R17, R23, R0, 0x1, P0 ;  /* 0x0000000017117211 */ /* 0x000fe200000f0eff */
[----:B------:R1:W5:Y:S01]  /*0820*/  LDG.E.U16 R57, [R18.64] ;  /* 0x0000000412397981 */ /* 0x000362000c1e1500 */
[C---:B------:R-:W-:Y:S01]  /*0830*/  LEA R12, P0, R9.reuse, R2, 0x1 ;  /* 0x00000002090c7211 */ /* 0x040fe200078008ff */
[C---:B------:R-:W-:Y:S02]  /*0840*/  IMAD R21, R4.reuse, 0x4, R9 ;  /* 0x0000000404157824 */ /* 0x040fe400078e0209 */
[----:B------:R1:W5:Y:S01]  /*0850*/  LDG.E.U16 R58, [R16.64] ;  /* 0x00000004103a7981 */ /* 0x000362000c1e1500 */
[----:B------:R-:W-:Y:S01]  /*0860*/  LEA.HI.X.SX32 R13, R9, R0, 0x1, P0 ;  /* 0x00000000090d7211 */ /* 0x000fe200000f0eff */
[----:B------:R-:W-:Y:S01]  /*0870*/  IMAD R9, R4, 0x4, R21 ;  /* 0x0000000404097824 */ /* 0x000fe200078e0215 */
[----:B0-----:R-:W-:-:S03]  /*0880*/  LEA R10, P0, R21, R2, 0x1 ;  /* 0x00000002150a7211 */ /* 0x001fc600078008ff */
[----:B------:R0:W5:Y:S01]  /*0890*/  LDG.E.U16 R59, [R12.64] ;  /* 0x000000040c3b7981 */ /* 0x000162000c1e1500 */
[----:B------:R-:W-:Y:S02]  /*08a0*/  LEA R23, R4, R9, 0x2 ;  /* 0x0000000904177211 */ /* 0x000fe400078e10ff */
[----:B------:R-:W-:-:S03]  /*08b0*/  LEA R20, P1, R9, R2, 0x1 ;  /* 0x0000000209147211 */ /* 0x000fc600078208ff */
[C---:B------:R-:W-:Y:S01]  /*08c0*/  IMAD R25, R4.reuse, 0x4, R23 ;  /* 0x0000000404197824 */ /* 0x040fe200078e0217 */
[-C--:B------:R-:W-:Y:S02]  /*08d0*/  LEA.HI.X.SX32 R11, R21, R0.reuse, 0x1, P0 ;  /* 0x00000000150b7211 */ /* 0x080fe400000f0eff */
[----:B------:R-:W-:Y:S01]  /*08e0*/  LEA.HI.X.SX32 R21, R9, R0, 0x1, P1 ;  /* 0x0000000009157211 */ /* 0x000fe200008f0eff */
[C---:B------:R-:W-:Y:S01]  /*08f0*/  IMAD R9, R4.reuse, 0x4, R25 ;  /* 0x0000000404097824 */ /* 0x040fe200078e0219 */
[C---:B-1----:R-:W-:Y:S01]  /*0900*/  LEA R14, P0, R23.reuse, R2, 0x1 ;  /* 0x00000002170e7211 */ /* 0x042fe200078008ff */
[----:B------:R1:W5:Y:S03]  /*0910*/  LDG.E.U16 R60, [R10.64] ;  /* 0x000000040a3c7981 */ /* 0x000366000c1e1500 */
[----:B------:R-:W-:Y:S01]  /*0920*/  LEA R19, R4, R9, 0x2 ;  /* 0x0000000904137211 */ /* 0x000fe200078e10ff */
[----:B------:R1:W5:Y:S01]  /*0930*/  LDG.E.U16 R61, [R20.64] ;  /* 0x00000004143d7981 */ /* 0x000362000c1e1500 */
[----:B------:R-:W-:-:S02]  /*0940*/  LEA.HI.X.SX32 R15, R23, R0, 0x1, P0 ;  /* 0x00000000170f7211 */ /* 0x000fc400000f0eff */
[C---:B------:R-:W-:Y:S01]  /*0950*/  LEA R16, P0, R25.reuse, R2, 0x1 ;  /* 0x0000000219107211 */ /* 0x040fe200078008ff */
[C---:B------:R-:W-:Y:S02]  /*0960*/  IMAD R23, R4.reuse, 0x4, R19 ;  /* 0x0000000404177824 */ /* 0x040fe400078e0213 */
[----:B------:R1:W5:Y:S01]  /*0970*/  LDG.E.U16 R62, [R14.64] ;  /* 0x000000040e3e7981 */ /* 0x000362000c1e1500 */
[----:B------:R-:W-:Y:S01]  /*0980*/  LEA.HI.X.SX32 R17, R25, R0, 0x1, P0 ;  /* 0x0000000019117211 */ /* 0x000fe200000f0eff */
[----:B------:R-:W-:Y:S01]  /*0990*/  IMAD R25, R4, 0x4, R23 ;  /* 0x0000000404197824 */ /* 0x000fe200078e0217 */
[----:B0-----:R-:W-:-:S03]  /*09a0*/  LEA R12, P0, R9, R2, 0x1 ;  /* 0x00000002090c7211 */ /* 0x001fc600078008ff */
[----:B------:R0:W5:Y:S01]  /*09b0*/  LDG.E.U16 R63, [R16.64] ;  /* 0x00000004103f7981 */ /* 0x000162000c1e1500 */
[----:B------:R-:W-:Y:S02]  /*09c0*/  LEA.HI.X.SX32 R13, R9, R0, 0x1, P0 ;  /* 0x00000000090d7211 */ /* 0x000fe400000f0eff */
[C---:B------:R-:W-:Y:S02]  /*09d0*/  LEA R9, R4.reuse, R25, 0x2 ;  /* 0x0000001904097211 */ /* 0x040fe400078e10ff */
[C---:B-1----:R-:W-:Y:S01]  /*09e0*/  LEA R10, P0, R23.reuse, R2, 0x1 ;  /* 0x00000002170a7211 */ /* 0x042fe200078008ff */
[----:B------:R1:W5:Y:S02]  /*09f0*/  LDG.E.U16 R64, [R12.64] ;  /* 0x000000040c407981 */ /* 0x000364000c1e1500 */
[----:B------:R-:W-:Y:S01]  /*0a00*/  IMAD R21, R4, 0x4, R9 ;  /* 0x0000000404157824 */ /* 0x000fe200078e0209 */
[----:B------:R-:W-:-:S03]  /*0a10*/  LEA.HI.X.SX32 R11, R23, R0, 0x1, P0 ;  /* 0x00000000170b7211 */ /* 0x000fc600000f0eff */
[C---:B------:R-:W-:Y:S01]  /*0a20*/  IMAD R23, R4.reuse, 0x4, R21 ;  /* 0x0000000404177824 */ /* 0x040fe200078e0215 */
[C---:B------:R-:W-:Y:S01]  /*0a30*/  LEA R14, P0, R25.reuse, R2, 0x1 ;  /* 0x00000002190e7211 */ /* 0x040fe200078008ff */
[----:B------:R1:W5:Y:S03]  /*0a40*/  LDG.E.U16 R66, [R10.64] ;  /* 0x000000040a427981 */ /* 0x000366000c1e1500 */
[----:B------:R-:W-:Y:S02]  /*0a50*/  LEA R27, R4, R23, 0x2 ;  /* 0x00000017041b7211 */ /* 0x000fe400078e10ff */
[----:B------:R-:W-:-:S03]  /*0a60*/  LEA.HI.X.SX32 R15, R25, R0, 0x1, P0 ;  /* 0x00000000190f7211 */ /* 0x000fc600000f0eff */
[C---:B------:R-:W-:Y:S01]  /*0a70*/  IMAD R25, R4.reuse, 0x4, R27 ;  /* 0x0000000404197824 */ /* 0x040fe200078e021b */
[C---:B0-----:R-:W-:Y:S01]  /*0a80*/  LEA R16, P0, R9.reuse, R2, 0x1 ;  /* 0x0000000209107211 */ /* 0x041fe200078008ff */
[----:B------:R0:W5:Y:S02]  /*0a90*/  LDG.E.U16 R67, [R14.64] ;  /* 0x000000040e437981 */ /* 0x000164000c1e1500 */
[----:B------:R-:W-:Y:S01]  /*0aa0*/  IMAD R29, R4, 0x4, R25 ;  /* 0x00000004041d7824 */ /* 0x000fe200078e0219 */
[----:B------:R-:W-:-:S04]  /*0ab0*/  LEA.HI.X.SX32 R17, R9, R0, 0x1, P0 ;  /* 0x0000000009117211 */ /* 0x000fc800000f0eff */
[----:B------:R-:W-:Y:S01]  /*0ac0*/  LEA R9, R4, R29, 0x2 ;  /* 0x0000001d04097211 */ /* 0x000fe200078e10ff */
[----:B------:R0:W5:Y:S01]  /*0ad0*/  LDG.E.U16 R68, [R16.64] ;  /* 0x0000000410447981 */ /* 0x000162000c1e1500 */
[----:B-1----:R-:W-:-:S03]  /*0ae0*/  LEA R12, P0, R23, R2, 0x1 ;  /* 0x00000002170c7211 */ /* 0x002fc600078008ff */
[C---:B------:R-:W-:Y:S01]  /*0af0*/  IMAD R31, R4.reuse, 0x4, R9 ;  /* 0x00000004041f7824 */ /* 0x040fe200078e0209 */
[----:B------:R-:W-:Y:S02]  /*0b00*/  LEA.HI.X.SX32 R13, R23, R0, 0x1, P0 ;  /* 0x00000000170d7211 */ /* 0x000fe400000f0eff */
[-C--:B------:R-:W-:Y:S01]  /*0b10*/  LEA R10, P0, R27, R2.reuse, 0x1 ;  /* 0x000000021b0a7211 */ /* 0x080fe200078008ff */
[C---:B------:R-:W-:Y:S01]  /*0b20*/  IMAD R23, R4.reuse, 0x4, R31 ;  /* 0x0000000404177824 */ /* 0x040fe200078e021f */
[----:B------:R-:W-:Y:S01]  /*0b30*/  LEA R18, P1, R19, R2, 0x1 ;  /* 0x0000000213127211 */ /* 0x000fe200078208ff */
[----:B------:R1:W5:Y:S01]  /*0b40*/  LDG.E.U16 R70, [R12.64] ;  /* 0x000000040c467981 */ /* 0x000362000c1e1500 */
[-C--:B------:R-:W-:Y:S02]  /*0b50*/  LEA.HI.X.SX32 R11, R27, R0.reuse, 0x1, P0 ;  /* 0x000000001b0b7211 */ /* 0x080fe400000f0eff */
[C---:B------:R-:W-:Y:S02]  /*0b60*/  LEA R27, R4.reuse, R23, 0x2 ;  /* 0x00000017041b7211 */ /* 0x040fe400078e10ff */
[----:B------:R-:W-:Y:S01]  /*0b70*/  LEA.HI.X.SX32 R19, R19, R0, 0x1, P1 ;  /* 0x0000000013137211 */ /* 0x000fe200008f0eff */
[----:B------:R1:W5:Y:S01]  /*0b80*/  LDG.E.U16 R71, [R10.64] ;  /* 0x000000040a477981 */ /* 0x000362000c1e1500 */
[-C--:B------:R-:W-:Y:S01]  /*0b90*/  LEA R20, P1, R21, R2.reuse, 0x1 ;  /* 0x0000000215147211 */ /* 0x080fe200078208ff */
[----:B------:R-:W-:Y:S01]  /*0ba0*/  IMAD R33, R4, 0x4, R27 ;  /* 0x0000000404217824 */ /* 0x000fe200078e021b */
[----:B0-----:R-:W-:Y:S01]  /*0bb0*/  LEA R14, P0, R25, R2, 0x1 ;  /* 0x00000002190e7211 */ /* 0x001fe200078008ff */
[----:B------:R0:W5:Y:S01]  /*0bc0*/  LDG.E.U16 R65, [R18.64] ;  /* 0x0000000412417981 */ /* 0x000162000c1e1500 */
[----:B------:R-:W-:-:S02]  /*0bd0*/  LEA.HI.X.SX32 R21, R21, R0, 0x1, P1 ;  /* 0x0000000015157211 */ /* 0x000fc400008f0eff */
[----:B------:R-:W-:Y:S01]  /*0be0*/  LEA.HI.X.SX32 R15, R25, R0, 0x1, P0 ;  /* 0x00000000190f7211 */ /* 0x000fe200000f0eff */
[C---:B------:R-:W-:Y:S01]  /*0bf0*/  IMAD R25, R4.reuse, 0x4, R33 ;  /* 0x0000000404197824 */ /* 0x040fe200078e0221 */
[C---:B------:R-:W-:Y:S01]  /*0c00*/  LEA R16, P1, R29.reuse, R2, 0x1 ;  /* 0x000000021d107211 */ /* 0x040fe200078208ff */
[----:B------:R1:W5:Y:S03]  /*0c10*/  LDG.E.U16 R69, [R20.64] ;  /* 0x0000000414457981 */ /* 0x000366000c1e1500 */
[----:B------:R-:W-:Y:S01]  /*0c20*/  LEA.HI.X.SX32 R17, R29, R0, 0x1, P1 ;  /* 0x000000001d117211 */ /* 0x000fe200008f0eff */
[----:B------:R1:W5:Y:S01]  /*0c30*/  LDG.E.U16 R72, [R14.64] ;  /* 0x000000040e487981 */ /* 0x000362000c1e1500 */
[C---:B0-----:R-:W-:Y:S02]  /*0c40*/  LEA R18, P0, R9.reuse, R2, 0x1 ;  /* 0x0000000209127211 */ /* 0x041fe400078008ff */
[----:B------:R-:W-:Y:S01]  /*0c50*/  LEA R29, R4, R25, 0x2 ;  /* 0x00000019041d7211 */ /* 0x000fe200078e10ff */
[----:B------:R0:W5:Y:S01]  /*0c60*/  LDG.E.U16 R73, [R16.64] ;  /* 0x0000000410497981 */ /* 0x000162000c1e1500 */
[----:B------:R-:W-:-:S02]  /*0c70*/  LEA.HI.X.SX32 R19, R9, R0, 0x1, P0 ;  /* 0x0000000009137211 */ /* 0x000fc400000f0eff */
[-C--:B-1----:R-:W-:Y:S01]  /*0c80*/  LEA R12, P0, R31, R2.reuse, 0x1 ;  /* 0x000000021f0c7211 */ /* 0x082fe200078008ff */
[C---:B------:R-:W-:Y:S01]  /*0c90*/  IMAD R9, R4.reuse, 0x4, R29 ;  /* 0x0000000404097824 */ /* 0x040fe200078e021d */
[----:B------:R-:W-:Y:S01]  /*0ca0*/  LEA R20, P1, R27, R2, 0x1 ;  /* 0x000000021b147211 */ /* 0x000fe200078208ff */
[----:B------:R1:W5:Y:S01]  /*0cb0*/  LDG.E.U16 R74, [R18.64] ;  /* 0x00000004124a7981 */ /* 0x000362000c1e1500 */
[----:B------:R-:W-:Y:S01]  /*0cc0*/  LEA.HI.X.SX32 R13, R31, R0, 0x1, P0 ;  /* 0x000000001f0d7211 */ /* 0x000fe200000f0eff */
[C---:B------:R-:W-:Y:S01]  /*0cd0*/  IMAD R31, R4.reuse, 0x4, R9 ;  /* 0x00000004041f7824 */ /* 0x040fe200078e0209 */
[----:B------:R-:W-:Y:S02]  /*0ce0*/  LEA R10, P0, R23, R2, 0x1 ;  /* 0x00000002170a7211 */ /* 0x000fe400078008ff */
[----:B------:R-:W-:Y:S01]  /*0cf0*/  LEA.HI.X.SX32 R21, R27, R0, 0x1, P1 ;  /* 0x000000001b157211 */ /* 0x000fe200008f0eff */
[----:B------:R0:W5:Y:S01]  /*0d00*/  LDG.E.U16 R75, [R12.64] ;  /* 0x000000040c4b7981 */ /* 0x000162000c1e1500 */
[----:B------:R-:W-:-:S02]  /*0d10*/  LEA R35, R4, R31, 0x2 ;  /* 0x0000001f04237211 */ /* 0x000fc400078e10ff */
[----:B------:R-:W-:Y:S01]  /*0d20*/  LEA.HI.X.SX32 R11, R23, R0, 0x1, P0 ;  /* 0x00000000170b7211 */ /* 0x000fe200000f0eff */
[----:B------:R0:W5:Y:S02]  /*0d30*/  LDG.E.U16 R77, [R20.64] ;  /* 0x00000004144d7981 */ /* 0x000164000c1e1500 */
[C---:B------:R-:W-:Y:S01]  /*0d40*/  IMAD R37, R4.reuse, 0x4, R35 ;  /* 0x0000000404257824 */ /* 0x040fe200078e0223 */
[C---:B------:R-:W-:Y:S01]  /*0d50*/  LEA R14, P0, R25.reuse, R2, 0x1 ;  /* 0x00000002190e7211 */ /* 0x040fe200078008ff */
[----:B------:R1:W5:Y:S02]  /*0d60*/  LDG.E.U16 R76, [R10.64] ;  /* 0x000000040a4c7981 */ /* 0x000364000c1e1500 */
[----:B------:R-:W-:Y:S01]  /*0d70*/  IMAD R23, R4, 0x4, R37 ;  /* 0x0000000404177824 */ /* 0x000fe200078e0225 */
[----:B------:R-:W-:-:S04]  /*0d80*/  LEA.HI.X.SX32 R15, R25, R0, 0x1, P0 ;  /* 0x00000000190f7211 */ /* 0x000fc800000f0eff */
[----:B------:R-:W-:Y:S01]  /*0d90*/  LEA R39, R4, R23, 0x2 ;  /* 0x0000001704277211 */ /* 0x000fe200078e10ff */
[----:B------:R1:W5:Y:S01]  /*0da0*/  LDG.E.U16 R78, [R14.64] ;  /* 0x000000040e4e7981 */ /* 0x000362000c1e1500 */
[----:B0-----:R-:W-:-:S03]  /*0db0*/  LEA R16, P0, R9, R2, 0x1 ;  /* 0x0000000209107211 */ /* 0x001fc600078008ff */
[----:B------:R-:W-:Y:S01]  /*0dc0*/  IMAD R25, R4, 0x4, R39 ;  /* 0x0000000404197824 */ /* 0x000fe200078e0227 */
[----:B------:R-:W-:-:S03]  /*0dd0*/  LEA.HI.X.SX32 R17, R9, R0, 0x1, P0 ;  /* 0x0000000009117211 */ /* 0x000fc600000f0eff */
[C---:B------:R-:W-:Y:S01]  /*0de0*/  IMAD R9, R4.reuse, 0x4, R25 ;  /* 0x0000000404097824 */ /* 0x040fe200078e0219 */
[C---:B-1----:R-:W-:Y:S01]  /*0df0*/  LEA R18, P1, R35.reuse, R2, 0x1 ;  /* 0x0000000223127211 */ /* 0x042fe200078208ff */
[----:B------:R0:W5:Y:S03]  /*0e00*/  LDG.E.U16 R79, [R16.64] ;  /* 0x00000004104f7981 */ /* 0x000166000c1e1500 */
[----:B------:R-:W-:Y:S02]  /*0e10*/  LEA R11, R4, R9, 0x2 ;  /* 0x00000009040b7211 */ /* 0x000fe400078e10ff */
[----:B------:R-:W-:-:S03]  /*0e20*/  LEA.HI.X.SX32 R19, R35, R0, 0x1, P1 ;  /* 0x0000000023137211 */ /* 0x000fc600008f0eff */
[C---:B------:R-:W-:Y:S01]  /*0e30*/  IMAD R35, R4.reuse, 0x4, R11 ;  /* 0x0000000404237824 */ /* 0x040fe200078e020b */
[C---:B------:R-:W-:Y:S01]  /*0e40*/  LEA R12, P0, R23.reuse, R2, 0x1 ;  /* 0x00000002170c7211 */ /* 0x040fe200078008ff */
[----:B------:R1:W5:Y:S02]  /*0e50*/  LDG.E.U16 R80, [R18.64] ;  /* 0x0000000412507981 */ /* 0x000364000c1e1500 */
[C---:B------:R-:W-:Y:S01]  /*0e60*/  IMAD R27, R4.reuse, 0x4, R35 ;  /* 0x00000004041b7824 */ /* 0x040fe200078e0223 */
[----:B------:R-:W-:Y:S02]  /*0e70*/  LEA.HI.X.SX32 R13, R23, R0, 0x1, P0 ;  /* 0x00000000170d7211 */ /* 0x000fe400000f0eff */
[C---:B------:R-:W-:Y:S02]  /*0e80*/  LEA R20, P0, R25.reuse, R2, 0x1 ;  /* 0x0000000219147211 */ /* 0x040fe400078008ff */
[----:B------:R-:W-:Y:S01]  /*0e90*/  LEA R41, R4, R27, 0x2 ;  /* 0x0000001b04297211 */ /* 0x000fe200078e10ff */
[----:B------:R0:W5:Y:S01]  /*0ea0*/  LDG.E.U16 R81, [R12.64] ;  /* 0x000000040c517981 */ /* 0x000162000c1e1500 */
[----:B------:R-:W-:-:S02]  /*0eb0*/  LEA.HI.X.SX32 R21, R25, R0, 0x1, P0 ;  /* 0x0000000019157211 */ /* 0x000fc400000f0eff */
[-C--:B------:R-:W-:Y:S01]  /*0ec0*/  LEA R24, P0, R27, R2.reuse, 0x1 ;  /* 0x000000021b187211 */ /* 0x080fe200078008ff */
[----:B------:R-:W-:Y:S01]  /*0ed0*/  IMAD R43, R4, 0x4, R41 ;  /* 0x00000004042b7824 */ /* 0x000fe200078e0229 */
[----:B------:R-:W-:Y:S01]  /*0ee0*/  LEA R22, P1, R11, R2, 0x1 ;  /* 0x000000020b167211 */ /* 0x000fe200078208ff */
[----:B------:R0:W5:Y:S01]  /*0ef0*/  LDG.E.U16 R82, [R20.64] ;  /* 0x0000000414527981 */ /* 0x000162000c1e1500 */
[-C--:B------:R-:W-:Y:S02]  /*0f00*/  LEA.HI.X.SX32 R25, R27, R0.reuse, 0x1, P0 ;  /* 0x000000001b197211 */ /* 0x080fe400000f0eff */
[----:B------:R-:W-:Y:S02]  /*0f10*/  LEA.HI.X.SX32 R23, R11, R0, 0x1, P1 ;  /* 0x000000000b177211 */ /* 0x000fe400008f0eff */
[-C--:B------:R-:W-:Y:S02]  /*0f20*/  LEA R10, P0, R33, R2.reuse, 0x1 ;  /* 0x00000002210a7211 */ /* 0x080fe400078008ff */
[----:B------:R-:W-:Y:S01]  /*0f30*/  LEA R26, P1, R43, R2, 0x1 ;  /* 0x000000022b1a7211 */ /* 0x000fe200078208ff */
[----:B------:R1:W5:Y:S01]  /*0f40*/  LDG.E.U16 R83, [R22.64] ;  /* 0x0000000416537981 */ /* 0x000362000c1e1500 */
[----:B------:R-:W-:-:S02]  /*0f50*/  LEA.HI.X.SX32 R11, R33, R0, 0x1, P0 ;  /* 0x00000000210b7211 */ /* 0x000fc400000f0eff */
[----:B------:R-:W-:Y:S01]  /*0f60*/  LEA.HI.X.SX32 R27, R43, R0, 0x1, P1 ;  /* 0x000000002b1b7211 */ /* 0x000fe200008f0eff */
[----:B------:R1:W5:Y:S01]  /*0f70*/  LDG.E.U16 R25, [R24.64] ;  /* 0x0000000418197981 */ /* 0x000362000c1e1500 */
[-C--:B------:R-:W-:Y:S02]  /*0f80*/  LEA R14, P0, R31, R2.reuse, 0x1 ;  /* 0x000000021f0e7211 */ /* 0x080fe400078008ff */
[----:B0-----:R-:W-:Y:S01]  /*0f90*/  LEA R12, P1, R29, R2, 0x1 ;  /* 0x000000021d0c7211 */ /* 0x001fe200078208ff */
[----:B------:R-:W-:Y:S01]  /*0fa0*/  IMAD R43, R4, 0x4, R43 ;  /* 0x00000004042b7824 */ /* 0x000fe200078e022b */
[-C--:B------:R-:W-:Y:S01]  /*0fb0*/  LEA.HI.X.SX32 R15, R31, R0.reuse, 0x1, P0 ;  /* 0x000000001f0f7211 */ /* 0x080fe200000f0eff */
[----:B------:R-:W5:Y:S01]  /*0fc0*/  LDG.E.U16 R26, [R26.64] ;  /* 0x000000041a1a7981 */ /* 0x000f62000c1e1500 */
[----:B------:R-:W-:Y:S02]  /*0fd0*/  LEA.HI.X.SX32 R13, R29, R0, 0x1, P1 ;  /* 0x000000001d0d7211 */ /* 0x000fe400008f0eff */
[-C--:B-1----:R-:W-:Y:S01]  /*0fe0*/  LEA R18, P0, R39, R2.reuse, 0x1 ;  /* 0x0000000227127211 */ /* 0x082fe200078008ff */
[----:B------:R0:W5:Y:S01]  /*0ff0*/  LDG.E.U16 R29, [R10.64] ;  /* 0x000000040a1d7981 */ /* 0x000162000c1e1500 */
[----:B------:R-:W-:-:S02]  /*1000*/  LEA R16, P1, R37, R2, 0x1 ;  /* 0x0000000225107211 */ /* 0x000fc400078208ff */
[-C--:B------:R-:W-:Y:S01]  /*1010*/  LEA.HI.X.SX32 R19, R39, R0.reuse, 0x1, P0 ;  /* 0x0000000027137211 */ /* 0x080fe200000f0eff */
[----:B------:R1:W5:Y:S01]  /*1020*/  LDG.E.U16 R24, [R12.64] ;  /* 0x000000040c187981 */ /* 0x000362000c1e1500 */
[----:B------:R-:W-:Y:S02]  /*1030*/  LEA.HI.X.SX32 R17, R37, R0, 0x1, P1 ;  /* 0x0000000025117211 */ /* 0x000fe400008f0eff */
[-C--:B------:R-:W-:Y:S01]  /*1040*/  LEA R20, P0, R9, R2.reuse, 0x1 ;  /* 0x0000000209147211 */ /* 0x080fe200078008ff */
[----:B------:R-:W5:Y:S01]  /*1050*/  LDG.E.U16 R14, [R14.64] ;  /* 0x000000040e0e7981 */ /* 0x000f62000c1e1500 */
[----:B------:R-:W-:Y:S02]  /*1060*/  LEA R22, P1, R35, R2, 0x1 ;  /* 0x0000000223167211 */ /* 0x000fe400078208ff */
[----:B------:R-:W-:Y:S01]  /*1070*/  LEA.HI.X.SX32 R21, R9, R0, 0x1, P0 ;  /* 0x0000000009157211 */ /* 0x000fe200000f0eff */
[----:B------:R-:W5:Y:S01]  /*1080*/  LDG.E.U16 R16, [R16.64] ;  /* 0x0000000410107981 */ /* 0x000f62000c1e1500 */
[----:B0-----:R-:W-:-:S02]  /*1090*/  LEA R10, P0, R41, R2, 0x1 ;  /* 0x00000002290a7211 */ /* 0x001fc400078008ff */
[----:B------:R-:W-:Y:S01]  /*10a0*/  LEA.HI.X.SX32 R23, R35, R0, 0x1, P1 ;  /* 0x0000000023177211 */ /* 0x000fe200008f0eff */
[----:B------:R-:W5:Y:S01]  /*10b0*/  LDG.E.U16 R18, [R18.64] ;  /* 0x0000000412127981 */ /* 0x000f62000c1e1500 */
[----:B-1----:R-:W-:Y:S02]  /*10c0*/  LEA R12, P1, R43, R2, 0x1 ;  /* 0x000000022b0c7211 */ /* 0x002fe400078208ff */
[-C--:B------:R-:W-:Y:S01]  /*10d0*/  LEA.HI.X.SX32 R11, R41, R0.reuse, 0x1, P0 ;  /* 0x00000000290b7211 */ /* 0x080fe200000f0eff */
[----:B------:R-:W5:Y:S01]  /*10e0*/  LDG.E.U16 R20, [R20.64] ;  /* 0x0000000414147981 */ /* 0x000f62000c1e1500 */
[----:B------:R-:W-:-:S03]  /*10f0*/  LEA.HI.X.SX32 R13, R43, R0, 0x1, P1 ;  /* 0x000000002b0d7211 */ /* 0x000fc600008f0eff */
[----:B------:R0:W5:Y:S04]  /*1100*/  LDG.E.U16 R10, [R10.64] ;  /* 0x000000040a0a7981 */ /* 0x000168000c1e1500 */
[----:B------:R-:W5:Y:S04]  /*1110*/  LDG.E.U16 R12, [R12.64] ;  /* 0x000000040c0c7981 */ /* 0x000f68000c1e1500 */
[----:B------:R-:W5:Y:S01]  /*1120*/  LDG.E.U16 R22, [R22.64] ;  /* 0x0000000416167981 */ /* 0x000f62000c1e1500 */
[C---:B------:R-:W-:Y:S02]  /*1130*/  LOP3.LUT R0, R249.reuse, 0xc0, RZ, 0xc0, !PT ;  /* 0x000000c0f9007812 */ /* 0x040fe400078ec0ff */
[----:B------:R-:W-:-:S02]  /*1140*/  LOP3.LUT R113, R249, 0xff, RZ, 0xc0, !PT ;  /* 0x000000fff9717812 */ /* 0x000fc400078ec0ff */
[----:B------:R-:W-:Y:S02]  /*1150*/  SHF.R.U32.HI R9, RZ, 0x2, R0 ;  /* 0x00000002ff097819 */ /* 0x000fe40000011600 */
[----:B------:R-:W-:Y:S01]  /*1160*/  SHF.L.U32 R0, R113, 0x1, RZ ;  /* 0x0000000171007819 */ /* 0x000fe200000006ff */
[----:B------:R-:W-:-:S03]  /*1170*/  IMAD.MOV.U32 R4, RZ, RZ, c[0x0][0x1d0] ;  /* 0x00007400ff047624 */ /* 0x000fc600078e00ff */
[----:B------:R-:W-:-:S04]  /*1180*/  LOP3.LUT R2, R0, R9, RZ, 0x3c, !PT ;  /* 0x0000000900027212 */ /* 0x000fc800078e3cff */
[----:B0-----:R-:W-:Y:S01]  /*1190*/  LOP3.LUT R11, R2, 0x40, RZ, 0x3c, !PT ;  /* 0x00000040020b7812 */ /* 0x001fe200078e3cff */
[----:B--2---:R0:W-:Y:S01]  /*11a0*/  STS.U16 [R2+0x10000], R3 ;  /* 0x0100000302007388 */ /* 0x0041e20000000400 */
[----:B------:R-:W-:Y:S01]  /*11b0*/  ISETP.GE.AND P0, PT, R4, 0x1, PT ;  /* 0x000000010400780c */ /* 0x000fe20003f06270 */
[----:B------:R-:W-:Y:S02]  /*11c0*/  IMAD.MOV.U32 R4, RZ, RZ, 0x3f800000 ;  /* 0x3f800000ff047424 */ /* 0x000fe400078e00ff */
[----:B---3--:R1:W-:Y:S04]  /*11d0*/  STS.U16 [R2+0x10400], R5 ;  /* 0x0104000502007388 */ /* 0x0083e80000000400 */
[----:B------:R-:W-:Y:S04]  /*11e0*/  STS.U16 [R2+0x10800], R8 ;  /* 0x0108000802007388 */ /* 0x000fe80000000400 */
[----:B------:R-:W-:Y:S04]  /*11f0*/  STS.U16 [R2+0x10c00], R30 ;  /* 0x010c001e02007388 */ /* 0x000fe80000000400 */
[----:B------:R-:W-:Y:S04]  /*1200*/  STS.U16 [R2+0x11000], R34 ;  /* 0x0110002202007388 */ /* 0x000fe80000000400 */
[----:B------:R-:W-:Y:S04]  /*1210*/  STS.U16 [R2+0x11400], R38 ;  /* 0x0114002602007388 */ /* 0x000fe80000000400 */
[----:B------:R-:W-:Y:S04]  /*1220*/  STS.U16 [R2+0x11800], R42 ;  /* 0x0118002a02007388 */ /* 0x000fe80000000400 */
[----:B------:R-:W-:Y:S04]  /*1230*/  STS.U16 [R2+0x11c00], R45 ;  /* 0x011c002d02007388 */ /* 0x000fe80000000400 */
[----:B------:R-:W-:Y:S04]  /*1240*/  STS.U16 [R2+0x12000], R47 ;  /* 0x0120002f02007388 */ /* 0x000fe80000000400 */
[----:B----4-:R-:W-:Y:S04]  /*1250*/  STS.U16 [R2+0x12400], R49 ;  /* 0x0124003102007388 */ /* 0x010fe80000000400 */
[----:B------:R-:W-:Y:S04]  /*1260*/  STS.U16 [R2+0x12800], R51 ;  /* 0x0128003302007388 */ /* 0x000fe80000000400 */
[----:B-----5:R-:W-:Y:S04]  /*1270*/  STS.U16 [R2+0x12c00], R53 ;  /* 0x012c003502007388 */ /* 0x020fe80000000400 */
[----:B------:R-:W-:Y:S04]  /*1280*/  STS.U16 [R2+0x13000], R55 ;  /* 0x0130003702007388 */ /* 0x000fe80000000400 */
[----:B------:R2:W-:Y:S04]  /*1290*/  STL [R1+0x24], R4 ;  /* 0x0000240401007387 */ /* 0x0005e80000100800 */
[----:B------:R-:W-:Y:S04]  /*12a0*/  STS.U16 [R2+0x13400], R57 ;  /* 0x0134003902007388 */ /* 0x000fe80000000400 */
[----:B------:R-:W-:Y:S01]  /*12b0*/  STS.U16 [R2+0x13800], R59 ;  /* 0x0138003b02007388 */ /* 0x000fe20000000400 */
[----:B0-----:R-:W-:Y:S01]  /*12c0*/  IMAD.MOV.U32 R3, RZ, RZ, -0x800000 ;  /* 0xff800000ff037424 */ /* 0x001fe200078e00ff */
[----:B-1----:R-:W-:-:S02]  /*12d0*/  MOV R5, 0xff800000 ;  /* 0xff80000000057802 */ /* 0x002fc40000000f00 */
[----:B------:R-:W-:Y:S04]  /*12e0*/  STS.U16 [R2+0x13c00], R61 ;  /* 0x013c003d02007388 */ /* 0x000fe80000000400 */
[----:B------:R-:W-:Y:S01]  /*12f0*/  STS.U16 [R2+0x14000], R63 ;  /* 0x0140003f02007388 */ /* 0x000fe20000000400 */
[----:B--2---:R-:W-:Y:S01]  /*1300*/  IMAD.MOV.U32 R4, RZ, RZ, -0x800000 ;  /* 0xff800000ff047424 */ /* 0x004fe200078e00ff */
[----:B------:R-:W-:Y:S01]  /*1310*/  MOV R8, 0xff800000 ;  /* 0xff80000000087802 */ /* 0x000fe20000000f00 */
[----:B------:R-:W-:Y:S01]  /*1320*/  IMAD.MOV.U32 R9, RZ, RZ, -0x800000 ;  /* 0xff800000ff097424 */ /* 0x000fe200078e00ff */
[----:B------:R-:W-:Y:S01]  /*1330*/  CS2R R96, SRZ ;  /* 0x0000000000607805 */ /* 0x000fe2000001ff00 */
[----:B------:R-:W-:Y:S01]  /*1340*/  CS2R R98, SRZ ;  /* 0x0000000000627805 */ /* 0x000fe2000001ff00 */
[----:B------:R-:W-:Y:S01]  /*1350*/  CS2R R100, SRZ ;  /* 0x0000000000647805 */ /* 0x000fe2000001ff00 */
[----:B------:R-:W-:Y:S01]  /*1360*/  CS2R R102, SRZ ;  /* 0x0000000000667805 */ /* 0x000fe2000001ff00 */
[----:B------:R-:W-:Y:S01]  /*1370*/  CS2R R104, SRZ ;  /* 0x0000000000687805 */ /* 0x000fe2000001ff00 */
[----:B------:R-:W-:Y:S01]  /*1380*/  CS2R R106, SRZ ;  /* 0x00000000006a7805 */ /* 0x000fe2000001ff00 */
[----:B------:R-:W-:Y:S01]  /*1390*/  CS2R R108, SRZ ;  /* 0x00000000006c7805 */ /* 0x000fe2000001ff00 */
[----:B------:R-:W-:Y:S01]  /*13a0*/  STS.U16 [R2+0x14800], R67 ;  /* 0x0148004302007388 */ /* 0x000fe20000000400 */
[----:B------:R-:W-:Y:S01]  /*13b0*/  CS2R R110, SRZ ;  /* 0x00000000006e7805 */ /* 0x000fe2000001ff00 */
[----:B------:R-:W-:Y:S01]  /*13c0*/  CS2R R84, SRZ ;  /* 0x0000000000547805 */ /* 0x000fe2000001ff00 */
[----:B------:R-:W-:Y:S01]  /*13d0*/  CS2R R86, SRZ ;  /* 0x0000000000567805 */ /* 0x000fe2000001ff00 */
[----:B------:R-:W-:Y:S01]  /*13e0*/  CS2R R88, SRZ ;  /* 0x0000000000587805 */ /* 0x000fe2000001ff00 */
[----:B------:R-:W-:Y:S01]  /*13f0*/  CS2R R90, SRZ ;  /* 0x00000000005a7805 */ /* 0x000fe2000001ff00 */
[----:B------:R-:W-:Y:S01]  /*1400*/  CS2R R92, SRZ ;  /* 0x00000000005c7805 */ /* 0x000fe2000001ff00 */
[----:B------:R-:W-:Y:S01]  /*1410*/  CS2R R94, SRZ ;  /* 0x00000000005e7805 */ /* 0x000fe2000001ff00 */
[----:B------:R-:W-:Y:S04]  /*1420*/  STS.U16 [R2+0x15000], R71 ;  /* 0x0150004702007388 */ /* 0x000fe80000000400 */
        /* <DEDUP_REMOVED lines=19> */
[----:B------:R0:W-:Y:S04]  /*1560*/  STS.U16 [R11+0x17a00], R10 ;  /* 0x017a000a0b007388 */ /* 0x0001e80000000400 */
[----:B------:R1:W-:Y:S04]  /*1570*/  STS.U16 [R11+0x17e00], R12 ;  /* 0x017e000c0b007388 */ /* 0x0003e80000000400 */
[----:B------:R-:W-:Y:S01]  /*1580*/  STS.U16 [R11+0x11a00], R44 ;  /* 0x011a002c0b007388 */ /* 0x000fe20000000400 */
[----:B0-----:R-:W-:-:S03]  /*1590*/  IMAD.MOV.U32 R10, RZ, RZ, 0x3f800000 ;  /* 0x3f800000ff0a7424 */ /* 0x001fc600078e00ff */
[----:B------:R-:W-:Y:S01]  /*15a0*/  STS.U16 [R11+0x11e00], R46 ;  /* 0x011e002e0b007388 */ /* 0x000fe20000000400 */
[----:B-1----:R-:W-:-:S03]  /*15b0*/  MOV R12, 0x3f800000 ;  /* 0x3f800000000c7802 */ /* 0x002fc60000000f00 */
        /* <DEDUP_REMOVED lines=22> */
[----:B------:R-:W-:Y:S01]  /*1720*/  STL [R1+0x20], R10 ;  /* 0x0000200a01007387 */ /* 0x000fe20000100800 */
[----:B0-----:R-:W-:-:S03]  /*1730*/  IMAD.MOV.U32 R11, RZ, RZ, 0x3f800000 ;  /* 0x3f800000ff0b7424 */ /* 0x001fc600078e00ff */
[----:B------:R-:W-:Y:S04]  /*1740*/  STL [R1+0x1c], R12 ;  /* 0x00001c0c01007387 */ /* 0x000fe80000100800 */
[----:B------:R-:W-:Y:S04]  /*1750*/  STL [R1+0x18], R11 ;  /* 0x0000180b01007387 */ /* 0x000fe80000100800 */
[----:B------:R-:W-:Y:S01]  /*1760*/  STL [R1+0x14], R10 ;  /* 0x0000140a01007387 */ /* 0x000fe20000100800 */
[----:B------:R-:W-:-:S03]  /*1770*/  MOV R2, 0xff800000 ;  /* 0xff80000000027802 */ /* 0x000fc60000000f00 */
[----:B------:R0:W-:Y:S01]  /*1780*/  STL [R1+0x10], R12 ;  /* 0x0000100c01007387 */ /* 0x0001e20000100800 */
[----:B------:R-:W-:Y:S01]  /*1790*/  IMAD.MOV.U32 R6, RZ, RZ, -0x800000 ;  /* 0xff800000ff067424 */ /* 0x000fe200078e00ff */
[----:B------:R-:W-:Y:S02]  /*17a0*/  CS2R R48, SRZ ;  /* 0x0000000000307805 */ /* 0x000fe4000001ff00 */
[----:B------:R-:W-:Y:S01]  /*17b0*/  STL [R1+0xc], R11 ;  /* 0x00000c0b01007387 */ /* 0x000fe20000100800 */
[----:B------:R-:W-:Y:S01]  /*17c0*/  IMAD.MOV.U32 R7, RZ, RZ, -0x800000 ;  /* 0xff800000ff077424 */ /* 0x000fe200078e00ff */
[----:B------:R-:W-:Y:S01]  /*17d0*/  CS2R R50, SRZ ;  /* 0x0000000000327805 */ /* 0x000fe2000001ff00 */
[----:B------:R-:W-:Y:S01]  /*17e0*/  CS2R R52, SRZ ;  /* 0x0000000000347805 */ /* 0x000fe2000001ff00 */
[----:B------:R1:W-:Y:S01]  /*17f0*/  STL [R1+0x8], R10 ;  /* 0x0000080a01007387 */ /* 0x0003e20000100800 */
[----:B------:R-:W-:Y:S01]  /*1800*/  CS2R R54, SRZ ;  /* 0x0000000000367805 */ /* 0x000fe2000001ff00 */
        /* <DEDUP_REMOVED lines=14> */
[C---:B0-----:R-:W-:Y:S01]  /*18f0*/  LOP3.LUT R12, R249.reuse, 0x80, RZ, 0xc0, !PT ;  /* 0x00000080f90c7812 */ /* 0x041fe200078ec0ff */
[----:B-1----:R-:W-:Y:S01]  /*1900*/  IMAD.SHL.U32 R10, R249, 0x4, RZ ;  /* 0x00000004f90a7824 */ /* 0x002fe200078e00ff */
[----:B------:R-:W-:Y:S05]  /*1910*/  @!P0 BRA `(.L_x_0) ;  /* 0x0000c4e000008947 */ /* 0x000fea0003800000 */
[----:B------:R-:W-:Y:S01]  /*1920*/  SHF.R.U32.HI R2, RZ, 0x7, R249 ;  /* 0x00000007ff027819 */ /* 0x000fe200000116f9 */
[----:B------:R-:W-:Y:S01]  /*1930*/  IMAD.SHL.U32 R20, R249, 0x100, RZ ;  /* 0x00000100f9147824 */ /* 0x000fe200078e00ff */
[----:B------:R-:W-:Y:S01]  /*1940*/  MOV R6, c[0x0][0x1b8] ;  /* 0x00006e0000067a02 */ /* 0x000fe20000000f00 */
[----:B------:R-:W-:Y:S01]  /*1950*/  IMAD R4, R113, c[0x0][0x1a8], RZ ;  /* 0x00006a0071047a24 */ /* 0x000fe200078e02ff */
[----:B------:R-:W-:Y:S01]  /*1960*/  SGXT.U32 R2, R2, 0x1 ;  /* 0x000000010202781a */ /* 0x000fe20000000000 */
[----:B------:R-:W-:Y:S01]  /*1970*/  IMAD.MOV.U32 R179, RZ, RZ, -0x800000 ;  /* 0xff800000ffb37424 */ /* 0x000fe200078e00ff */
[C---:B------:R-:W-:Y:S01]  /*1980*/  LOP3.LUT R7, R249.reuse, 0x1c, RZ, 0xc0, !PT ;  /* 0x0000001cf9077812 */ /* 0x040fe200078ec0ff */
[----:B------:R-:W-:Y:S01]  /*1990*/  IMAD.MOV.U32 R191, RZ, RZ, -0x800000 ;  /* 0xff800000ffbf7424 */ /* 0x000fe200078e00ff */
[----:B------:R-:W-:Y:S01]  /*19a0*/  SHF.R.U32.HI R3, RZ, 0x3, R113 ;  /* 0x00000003ff037819 */ /* 0x000fe20000011671 */
[----:B------:R-:W-:Y:S01]  /*19b0*/  IMAD R9, R2, c[0x0][0x1b8], RZ ;  /* 0x00006e0002097a24 */ /* 0x000fe200078e02ff */
[----:B------:R-:W-:Y:S01]  /*19c0*/  LOP3.LUT R5, R249, 0x7f, RZ, 0xc0, !PT ;  /* 0x0000007ff9057812 */ /* 0x000fe200078ec0ff */
[----:B------:R-:W-:Y:S01]  /*19d0*/  IMAD.SHL.U32 R11, R7, 0x8, RZ ;  /* 0x00000008070b7824 */ /* 0x000fe200078e00ff */
[----:B------:R-:W-:Y:S01]  /*19e0*/  LOP3.LUT R8, R3, 0x1c, RZ, 0xc0, !PT ;  /* 0x0000001c03087812 */ /* 0x000fe200078ec0ff */
[----:B------:R-:W-:Y:S01]  /*19f0*/  IMAD R17, R6, 0x2, R9 ;  /* 0x0000000206117824 */ /* 0x000fe200078e0209 */
[----:B------:R-:W-:Y:S01]  /*1a00*/  LOP3.LUT R3, R10, 0x7c, RZ, 0xc0, !PT ;  /* 0x0000007c0a037812 */ /* 0x000fe200078ec0ff */
[----:B------:R-:W-:Y:S01]  /*1a10*/  IMAD R2, R112, c[0x0][0x1a0], RZ ;  /* 0x0000680070027a24 */ /* 0x000fe200078e02ff */
[----:B------:R-:W-:Y:S01]  /*1a20*/  ISETP.NE.U32.AND P0, PT, R12, RZ, PT ;  /* 0x000000ff0c00720c */ /* 0x000fe20003f05070 */
[----:B------:R-:W-:Y:S01]  /*1a30*/  IMAD R19, R6, 0x2, R17 ;  /* 0x0000000206137824 */ /* 0x000fe200078e0211 */
[----:B------:R-:W-:Y:S01]  /*1a40*/  LOP3.LUT R10, R249, 0xe0, RZ, 0xc0, !PT ;  /* 0x000000e0f90a7812 */ /* 0x000fe200078ec0ff */
[----:B------:R-:W-:Y:S01]  /*1a50*/  IMAD.SHL.U32 R12, R5, 0x2, RZ ;  /* 0x00000002050c7824 */ /* 0x000fe200078e00ff */
[----:B------:R-:W-:Y:S01]  /*1a60*/  IADD3 R11, R11, R8, RZ ;  /* 0x000000080b0b7210 */ /* 0x000fe20007ffe0ff */
[----:B------:R-:W-:Y:S01]  /*1a70*/  IMAD.SHL.U32 R142, R2, 0x2, RZ ;  /* 0x00000002028e7824 */ /* 0x000fe200078e00ff */
[----:B------:R-:W-:Y:S01]  /*1a80*/  LEA R21, R6, R19, 0x1 ;  /* 0x0000001306157211 */ /* 0x000fe200078e08ff */
[----:B------:R-:W-:Y:S01]  /*1a90*/  IMAD.HI R2, R2, 0x2, RZ ;  /* 0x0000000202027827 */ /* 0x000fe200078e02ff */
[----:B------:R-:W-:Y:S01]  /*1aa0*/  LEA R8, R7, R3, 0x6 ;  /* 0x0000000307087211 */ /* 0x000fe200078e30ff */
[----:B------:R-:W-:Y:S01]  /*1ab0*/  CS2R R106, SRZ ;  /* 0x00000000006a7805 */ /* 0x000fe2000001ff00 */
[----:B------:R-:W-:Y:S01]  /*1ac0*/  SEL R7, RZ, 0x110, !P0 ;  /* 0x00000110ff077807 */ /* 0x000fe20004000000 */
[C---:B------:R-:W-:Y:S01]  /*1ad0*/  IMAD R23, R6.reuse, 0x2, R21 ;  /* 0x0000000206177824 */ /* 0x040fe200078e0215 */
[----:B------:R-:W-:Y:S01]  /*1ae0*/  LOP3.LUT R3, R249, 0x7, RZ, 0xc0, !PT ;  /* 0x00000007f9037812 */ /* 0x000fe200078ec0ff */
[----:B------:R-:W-:Y:S01]  /*1af0*/  IMAD.MOV.U32 R220, RZ, RZ, -0x800000 ;  /* 0xff800000ffdc7424 */ /* 0x000fe200078e00ff */
[----:B------:R-:W-:Y:S01]  /*1b00*/  SHF.R.U32.HI R13, RZ, 0x1, R10 ;  /* 0x00000001ff0d7819 */ /* 0x000fe2000001160a */
[----:B------:R-:W-:Y:S01]  /*1b10*/  IMAD R25, R6, 0x2, R23 ;  /* 0x0000000206197824 */ /* 0x000fe200078e0217 */
[----:B------:R-:W-:Y:S01]  /*1b20*/  LOP3.LUT R12, R7, R12, RZ, 0x3c, !PT ;  /* 0x0000000c070c7212 */ /* 0x000fe200078e3cff */
[----:B------:R-:W-:Y:S01]  /*1b30*/  IMAD R7, R3, 0x90, RZ ;  /* 0x0000009003077824 */ /* 0x000fe200078e02ff */
[----:B------:R-:W-:Y:S01]  /*1b40*/  LOP3.LUT R13, R8, R13, RZ, 0x3c, !PT ;  /* 0x0000000d080d7212 */ /* 0x000fe200078e3cff */
[----:B------:R-:W-:Y:S01]  /*1b50*/  IMAD.SHL.U32 R8, R249, 0x2, RZ ;  /* 0x00000002f9087824 */ /* 0x000fe200078e00ff */
[C---:B------:R-:W-:Y:S01]  /*1b60*/  LEA R27, R6.reuse, R25, 0x1 ;  /* 0x00000019061b7211 */ /* 0x040fe200078e08ff */
[----:B------:R-:W-:Y:S01]  /*1b70*/  IMAD.MOV.U32 R214, RZ, RZ, -0x800000 ;  /* 0xff800000ffd67424 */ /* 0x000fe200078e00ff */
[C---:B------:R-:W-:Y:S01]  /*1b80*/  LEA R101, R3.reuse, R10, 0x2 ;  /* 0x0000000a03657211 */ /* 0x040fe200078e10ff */
[----:B------:R-:W-:Y:S01]  /*1b90*/  IMAD.SHL.U32 R3, R3, 0x10, RZ ;  /* 0x0000001003037824 */ /* 0x000fe200078e00ff */
[--C-:B------:R-:W-:Y:S01]  /*1ba0*/  LOP3.LUT R15, R7, 0x10, R8.reuse, 0x78, !PT ;  /* 0x00000010070f7812 */ /* 0x100fe200078e7808 */
[----:B------:R-:W-:Y:S01]  /*1bb0*/  IMAD R29, R6, 0x2, R27 ;  /* 0x00000002061d7824 */ /* 0x000fe200078e021b */
[----:B------:R-:W-:Y:S01]  /*1bc0*/  SHF.L.U32 R143, R4, 0x1, RZ ;  /* 0x00000001048f7819 */ /* 0x000fe200000006ff */
[----:B------:R0:W-:Y:S01]  /*1bd0*/  STL.64 [R1+0x878], R12 ;  /* 0x0008780c01007387 */ /* 0x0001e20000100a00 */
[C---:B------:R-:W-:Y:S01]  /*1be0*/  LOP3.LUT R16, R3.reuse, 0x30, R8, 0x78, !PT ;  /* 0x0000003003107812 */ /* 0x040fe200078e7808 */
[----:B------:R-:W-:Y:S01]  /*1bf0*/  IMAD R31, R6, 0x2, R29 ;  /* 0x00000002061f7824 */ /* 0x000fe200078e021d */
[----:B------:R-:W-:Y:S01]  /*1c00*/  LOP3.LUT R20, R3, 0xf00, R20, 0xf8, !PT ;  /* 0x00000f0003147812 */ /* 0x000fe200078ef814 */
[----:B------:R-:W-:Y:S01]  /*1c10*/  IMAD R3, R112, c[0x0][0x1b0], RZ ;  /* 0x00006c0070037a24 */ /* 0x000fe200078e02ff */
[----:B------:R-:W-:Y:S01]  /*1c20*/  IADD3 R142, P1, P2, R143, c[0x0][0x168], R142 ;  /* 0x00005a008f8e7a10 */ /* 0x000fe20007a3e08e */
[----:B------:R-:W-:Y:S01]  /*1c30*/  IMAD R8, R5, c[0x0][0x1b4], RZ ;  /* 0x00006d0005087a24 */ /* 0x000fe200078e02ff */
[----:B------:R-:W-:Y:S01]  /*1c40*/  LEA R33, R6, R31, 0x1 ;  /* 0x0000001f06217211 */ /* 0x000fe200078e08ff */
[----:B------:R-:W-:Y:S01]  /*1c50*/  IMAD.HI R5, R4, 0x2, RZ ;  /* 0x0000000204057827 */ /* 0x000fe200078e02ff */
[----:B------:R-:W-:Y:S01]  /*1c60*/  SHF.L.U32 R7, R3, 0x1, RZ ;  /* 0x0000000103077819 */ /* 0x000fe200000006ff */
[----:B------:R-:W-:Y:S01]  /*1c70*/  CS2R R108, SRZ ;  /* 0x00000000006c7805 */ /* 0x000fe2000001ff00 */
[----:B------:R-:W-:Y:S01]  /*1c80*/  LOP3.LUT R10, R249, 0x10, RZ, 0xc0, !PT ;  /* 0x00000010f90a7812 */ /* 0x000fe200078ec0ff */
[----:B------:R-:W-:Y:S01]  /*1c90*/  IMAD R35, R6, 0x2, R33 ;  /* 0x0000000206237824 */ /* 0x000fe200078e0221 */
[----:B------:R-:W-:Y:S01]  /*1ca0*/  IADD3.X R143, R5, c[0x0][0x16c], R2, P1, P2 ;  /* 0x00005b00058f7a10 */ /* 0x000fe20000fe4402 */
[----:B------:R-:W-:Y:S01]  /*1cb0*/  IMAD.SHL.U32 R4, R8, 0x2, RZ ;  /* 0x0000000208047824 */ /* 0x000fe200078e00ff */
[----:B------:R-:W-:Y:S01]  /*1cc0*/  SHF.L.U32 R10, R10, 0x6, RZ ;  /* 0x000000060a0a7819 */ /* 0x000fe200000006ff */
[----:B------:R-:W-:Y:S01]  /*1cd0*/  IMAD R37, R6, 0x2, R35 ;  /* 0x0000000206257824 */ /* 0x000fe200078e0223 */
[----:B------:R-:W-:Y:S01]  /*1ce0*/  MOV R167, 0xff800000 ;  /* 0xff80000000a77802 */ /* 0x000fe20000000f00 */
[----:B------:R-:W-:Y:S01]  /*1cf0*/  IMAD.HI R3, R3, 0x2, RZ ;  /* 0x0000000203037827 */ /* 0x000fe200078e02ff */
[----:B------:R-:W-:Y:S01]  /*1d00*/  IADD3 R7, P0, P3, R4, c[0x0][0x170], R7 ;  /* 0x00005c0004077a10 */ /* 0x000fe20007b1e007 */
[----:B------:R-:W-:Y:S01]  /*1d10*/  CS2R R110, SRZ ;  /* 0x00000000006e7805 */ /* 0x000fe2000001ff00 */
[----:B------:R-:W-:Y:S01]  /*1d20*/  LEA R39, R6, R37, 0x1 ;  /* 0x0000002506277211 */ /* 0x000fe200078e08ff */
[----:B------:R-:W-:Y:S01]  /*1d30*/  IMAD.HI R8, R8, 0x2, RZ ;  /* 0x0000000208087827 */ /* 0x000fe200078e02ff */
[----:B------:R-:W-:-:S02]  /*1d40*/  LOP3.LUT R14, R15, R10, RZ, 0xfc, !PT ;  /* 0x0000000a0f0e7212 */ /* 0x000fc400078efcff */
[C---:B------:R-:W-:Y:S01]  /*1d50*/  LEA R15, R101.reuse, R16, 0x7 ;  /* 0x00000010650f7211 */ /* 0x040fe200078e38ff */
[----:B------:R-:W-:Y:S01]  /*1d60*/  IMAD R41, R6, 0x2, R39 ;  /* 0x0000000206297824 */ /* 0x000fe200078e0227 */
[----:B------:R-:W-:Y:S01]  /*1d70*/  IADD3.X R2, R8, c[0x0][0x174], R3, P0, P3 ;  /* 0x00005d0008027a10 */ /* 0x000fe200007e6403 */
[----:B------:R-:W-:Y:S01]  /*1d80*/  IMAD.U32 R16, R101, 0x40, R16 ;  /* 0x0000004065107824 */ /* 0x000fe200078e0010 */
[-C--:B0-----:R-:W-:Y:S01]  /*1d90*/  LEA R12, P0, R9, R7.reuse, 0x1 ;  /* 0x00000007090c7211 */ /* 0x081fe200078008ff */
[C---:B------:R-:W-:Y:S01]  /*1da0*/  IMAD R43, R6.reuse, 0x2, R41 ;  /* 0x00000002062b7824 */ /* 0x040fe200078e0229 */
[----:B------:R-:W-:Y:S01]  /*1db0*/  STL.64 [R1+0x880], R14 ;  /* 0x0008800e01007387 */ /* 0x000fe20000100a00 */
[----:B------:R-:W-:Y:S02]  /*1dc0*/  LEA R104, P1, R17, R7, 0x1 ;  /* 0x0000000711687211 */ /* 0x000fe400078208ff */
[----:B------:R-:W-:Y:S02]  /*1dd0*/  LEA.HI.X.SX32 R13, R9, R2, 0x1, P0 ;  /* 0x00000002090d7211 */ /* 0x000fe400000f0eff */
[----:B------:R-:W-:-:S02]  /*1de0*/  LEA R45, R6, R43, 0x1 ;  /* 0x0000002b062d7211 */ /* 0x000fc400078e08ff */
[----:B------:R-:W-:Y:S01]  /*1df0*/  LEA R102, P0, R19, R7, 0x1 ;  /* 0x0000000713667211 */ /* 0x000fe200078008ff */
[----:B------:R0:W-:Y:S01]  /*1e00*/  STL.64 [R1+0x818], R12 ;  /* 0x0008180c01007387 */ /* 0x0001e20000100a00 */
[-C--:B------:R-:W-:Y:S01]  /*1e10*/  LEA.HI.X.SX32 R105, R17, R2.reuse, 0x1, P1 ;  /* 0x0000000211697211 */ /* 0x080fe200008f0eff */
[C---:B------:R-:W-:Y:S01]  /*1e20*/  IMAD R47, R6.reuse, 0x2, R45 ;  /* 0x00000002062f7824 */ /* 0x040fe200078e022d */
[----:B------:R-:W-:Y:S02]  /*1e30*/  LEA.HI.X.SX32 R103, R19, R2, 0x1, P0 ;  /* 0x0000000213677211 */ /* 0x000fe400000f0eff */
[----:B------:R-:W-:Y:S01]  /*1e40*/  MOV R201, 0xff800000 ;  /* 0xff80000000c97802 */ /* 0x000fe20000000f00 */
[C---:B------:R-:W-:Y:S01]  /*1e50*/  IMAD R49, R6.reuse, 0x2, R47 ;  /* 0x0000000206317824 */ /* 0x040fe200078e022f */
[----:B------:R1:W-:Y:S01]  /*1e60*/  STL.64 [R1+0x810], R104 ;  /* 0x0008106801007387 */ /* 0x0003e20000100a00 */
[----:B------:R-:W-:Y:S02]  /*1e70*/  MOV R209, 0xff800000 ;  /* 0xff80000000d17802 */ /* 0x000fe40000000f00 */
[----:B------:R-:W-:Y:S01]  /*1e80*/  MOV R215, 0xff800000 ;  /* 0xff80000000d77802 */ /* 0x000fe20000000f00 */
[----:B------:R2:W-:Y:S01]  /*1e90*/  STL.64 [R1+0x808], R102 ;  /* 0x0008086601007387 */ /* 0x0005e20000100a00 */
[----:B------:R-:W-:-:S02]  /*1ea0*/  LEA R51, R6, R49, 0x1 ;  /* 0x0000003106337211 */ /* 0x000fc400078e08ff */
[CC--:B0-----:R-:W-:Y:S02]  /*1eb0*/  LEA R12, P2, R21.reuse, R7.reuse, 0x1 ;  /* 0x00000007150c7211 */ /* 0x0c1fe400078408ff */
[----:B------:R-:W-:Y:S01]  /*1ec0*/  MOV R205, RZ ;  /* 0x000000ff00cd7202 */ /* 0x000fe20000000f00 */
[C---:B------:R-:W-:Y:S01]  /*1ed0*/  IMAD R53, R6.reuse, 0x2, R51 ;  /* 0x0000000206357824 */ /* 0x040fe200078e0233 */
[-C--:B------:R-:W-:Y:S02]  /*1ee0*/  LEA.HI.X.SX32 R13, R21, R2.reuse, 0x1, P2 ;  /* 0x00000002150d7211 */ /* 0x080fe400010f0eff */
[-C--:B-1----:R-:W-:Y:S01]  /*1ef0*/  LEA R104, P0, R23, R7.reuse, 0x1 ;  /* 0x0000000717687211 */ /* 0x082fe200078008ff */
[----:B------:R-:W-:Y:S01]  /*1f00*/  IMAD R55, R6, 0x2, R53 ;  /* 0x0000000206377824 */ /* 0x000fe200078e0235 */
[----:B--2---:R-:W-:Y:S01]  /*1f10*/  LEA R102, P1, R25, R7, 0x1 ;  /* 0x0000000719667211 */ /* 0x004fe200078208ff */
[----:B------:R0:W-:Y:S01]  /*1f20*/  STL.64 [R1+0x800], R12 ;  /* 0x0008000c01007387 */ /* 0x0001e20000100a00 */
[----:B------:R-:W-:-:S02]  /*1f30*/  LEA.HI.X.SX32 R105, R23, R2, 0x1, P0 ;  /* 0x0000000217697211 */ /* 0x000fc400000f0eff */
[C---:B------:R-:W-:Y:S02]  /*1f40*/  LEA R57, R6.reuse, R55, 0x1 ;  /* 0x0000003706397211 */ /* 0x040fe400078e08ff */
[-C--:B------:R-:W-:Y:S01]  /*1f50*/  LEA.HI.X.SX32 R103, R25, R2.reuse, 0x1, P1 ;  /* 0x0000000219677211 */ /* 0x080fe200008f0eff */
[----:B------:R1:W-:Y:S01]  /*1f60*/  STL.64 [R1+0x7f8], R104 ;  /* 0x0007f86801007387 */ /* 0x0003e20000100a00 */
[CC--:B------:R-:W-:Y:S01]  /*1f70*/  LEA R24, P1, R31.reuse, R7.reuse, 0x1 ;  /* 0x000000071f187211 */ /* 0x0c0fe200078208ff */
[C---:B------:R-:W-:Y:S02]  /*1f80*/  IMAD R59, R6.reuse, 0x2, R57 ;  /* 0x00000002063b7824 */ /* 0x040fe400078e0239 */
[----:B------:R2:W-:Y:S01]  /*1f90*/  STL.64 [R1+0x7f0], R102 ;  /* 0x0007f06601007387 */ /* 0x0005e20000100a00 */
[----:B------:R-:W-:Y:S01]  /*1fa0*/  LEA.HI.X.SX32 R25, R31, R2, 0x1, P1 ;  /* 0x000000021f197211 */ /* 0x000fe200008f0eff */
[----:B------:R-:W-:Y:S01]  /*1fb0*/  IMAD R61, R6, 0x2, R59 ;  /* 0x00000002063d7824 */ /* 0x000fe200078e023b */
[----:B0-----:R-:W-:-:S02]  /*1fc0*/  LEA R12, P2, R27, R7, 0x1 ;  /* 0x000000071b0c7211 */ /* 0x001fc400078408ff */
[----:B------:R-:W-:Y:S02]  /*1fd0*/  LEA R28, P1, R37, R7, 0x1 ;  /* 0x00000007251c7211 */ /* 0x000fe400078208ff */
[----:B------:R-:W-:Y:S01]  /*1fe0*/  LEA R63, R6, R61, 0x1 ;  /* 0x0000003d063f7211 */ /* 0x000fe200078e08ff */
[----:B-1----:R-:W-:Y:S01]  /*1ff0*/  CS2R R104, SRZ ;  /* 0x0000000000687805 */ /* 0x002fe2000001ff00 */
[----:B------:R-:W-:-:S03]  /*2000*/  LEA.HI.X.SX32 R13, R27, R2, 0x1, P2 ;  /* 0x000000021b0d7211 */ /* 0x000fc600010f0eff */
[C---:B------:R-:W-:Y:S01]  /*2010*/  IMAD R65, R6.reuse, 0x2, R63 ;  /* 0x0000000206417824 */ /* 0x040fe200078e023f */
[CC--:B--2---:R-:W-:Y:S01]  /*2020*/  LEA R102, P0, R29.reuse, R7.reuse, 0x1 ;  /* 0x000000071d667211 */ /* 0x0c4fe200078008ff */
[----:B------:R0:W-:Y:S02]  /*2030*/  STL.64 [R1+0x7e8], R12 ;  /* 0x0007e80c01007387 */ /* 0x0001e40000100a00 */
[C---:B------:R-:W-:Y:S01]  /*2040*/  IMAD R67, R6.reuse, 0x2, R65 ;  /* 0x0000000206437824 */ /* 0x040fe200078e0241 */
[-C--:B------:R-:W-:Y:S01]  /*2050*/  LEA.HI.X.SX32 R103, R29, R2.reuse, 0x1, P0 ;  /* 0x000000021d677211 */ /* 0x080fe200000f0eff */
[----:B------:R-:W-:Y:S01]  /*2060*/  STL.64 [R1+0x7d8], R24 ;  /* 0x0007d81801007387 */ /* 0x000fe20000100a00 */
[----:B------:R-:W-:Y:S02]  /*2070*/  LEA R30, P0, R35, R7, 0x1 ;  /* 0x00000007231e7211 */ /* 0x000fe400078008ff */
[----:B------:R-:W-:Y:S01]  /*2080*/  LEA R69, R6, R67, 0x1 ;  /* 0x0000004306457211 */ /* 0x000fe200078e08ff */
[----:B------:R1:W-:Y:S01]  /*2090*/  STL.64 [R1+0x7e0], R102 ;  /* 0x0007e06601007387 */ /* 0x0003e20000100a00 */
[----:B------:R-:W-:-:S02]  /*20a0*/  LEA.HI.X.SX32 R29, R37, R2, 0x1, P1 ;  /* 0x00000002251d7211 */ /* 0x000fc400008f0eff */
[-C--:B------:R-:W-:Y:S01]  /*20b0*/  LEA.HI.X.SX32 R31, R35, R2.reuse, 0x1, P0 ;  /* 0x00000002231f7211 */ /* 0x080fe200000f0eff */
[C---:B------:R-:W-:Y:S01]  /*20c0*/  IMAD R71, R6.reuse, 0x2, R69 ;  /* 0x0000000206477824 */ /* 0x040fe200078e0245 */
[-C--:B0-----:R-:W-:Y:S02]  /*20d0*/  LEA R12, P2, R33, R7.reuse, 0x1 ;  /* 0x00000007210c7211 */ /* 0x081fe400078408ff */
[-C--:B------:R-:W-:Y:S01]  /*20e0*/  LEA R32, P1, R43, R7.reuse, 0x1 ;  /* 0x000000072b207211 */ /* 0x080fe200078208ff */
[C---:B------:R-:W-:Y:S01]  /*20f0*/  IMAD R73, R6.reuse, 0x2, R71 ;  /* 0x0000000206497824 */ /* 0x040fe200078e0247 */
[-C--:B------:R-:W-:Y:S02]  /*2100*/  LEA.HI.X.SX32 R13, R33, R2.reuse, 0x1, P2 ;  /* 0x00000002210d7211 */ /* 0x080fe400010f0eff */
[----:B------:R-:W-:Y:S01]  /*2110*/  LEA R34, P0, R41, R7, 0x1 ;  /* 0x0000000729227211 */ /* 0x000fe200078008ff */
[----:B-1----:R-:W-:Y:S01]  /*2120*/  CS2R R102, SRZ ;  /* 0x0000000000667805 */ /* 0x002fe2000001ff00 */
[----:B------:R-:W-:Y:S01]  /*2130*/  LEA R75, R6, R73, 0x1 ;  /* 0x00000049064b7211 */ /* 0x000fe200078e08ff */
[----:B------:R0:W-:Y:S01]  /*2140*/  STL.64 [R1+0x3e8], R12 ;  /* 0x0003e80c01007387 */ /* 0x0001e20000100a00 */
[----:B------:R-:W-:-:S02]  /*2150*/  LEA.HI.X.SX32 R33, R43, R2, 0x1, P1 ;  /* 0x000000022b217211 */ /* 0x000fc400008f0eff */
[----:B------:R-:W-:Y:S01]  /*2160*/  LEA.HI.X.SX32 R35, R41, R2, 0x1, P0 ;  /* 0x0000000229237211 */ /* 0x000fe200000f0eff */
[C---:B------:R-:W-:Y:S01]  /*2170*/  IMAD R77, R6.reuse, 0x2, R75 ;  /* 0x00000002064d7824 */ /* 0x040fe200078e024b */
[----:B------:R-:W-:Y:S01]  /*2180*/  STL.64 [R1+0x3d8], R28 ;  /* 0x0003d81c01007387 */ /* 0x000fe20000100a00 */
[-C--:B------:R-:W-:Y:S02]  /*2190*/  LEA R36, P1, R49, R7.reuse, 0x1 ;  /* 0x0000000731247211 */ /* 0x080fe400078208ff */
[C---:B------:R-:W-:Y:S01]  /*21a0*/  IMAD R79, R6.reuse, 0x2, R77 ;  /* 0x00000002064f7824 */ /* 0x040fe200078e024d */
[----:B------:R-:W-:Y:S01]  /*21b0*/  STL.64 [R1+0x3e0], R30 ;  /* 0x0003e01e01007387 */ /* 0x000fe20000100a00 */
[-C--:B------:R-:W-:Y:S02]  /*21c0*/  LEA R38, P0, R47, R7.reuse, 0x1 ;  /* 0x000000072f267211 */ /* 0x080fe400078008ff */
[----:B------:R-:W-:Y:S01]  /*21d0*/  IMAD R81, R6, 0x2, R79 ;  /* 0x0000000206517824 */ /* 0x000fe200078e024f */
[----:B0-----:R-:W-:-:S02]  /*21e0*/  LEA R12, P2, R39, R7, 0x1 ;  /* 0x00000007270c7211 */ /* 0x001fc400078408ff */
[-C--:B------:R-:W-:Y:S01]  /*21f0*/  LEA.HI.X.SX32 R37, R49, R2.reuse, 0x1, P1 ;  /* 0x0000000231257211 */ /* 0x080fe200008f0eff */
[C---:B------:R-:W-:Y:S01]  /*2200*/  IMAD R83, R6.reuse, 0x2, R81 ;  /* 0x0000000206537824 */ /* 0x040fe200078e0251 */
[-C--:B------:R-:W-:Y:S02]  /*2210*/  LEA.HI.X.SX32 R13, R39, R2.reuse, 0x1, P2 ;  /* 0x00000002270d7211 */ /* 0x080fe400010f0eff */
[-C--:B------:R-:W-:Y:S01]  /*2220*/  LEA.HI.X.SX32 R39, R47, R2.reuse, 0x1, P0 ;  /* 0x000000022f277211 */ /* 0x080fe200000f0eff */
[C---:B------:R-:W-:Y:S01]  /*2230*/  IMAD R85, R6.reuse, 0x2, R83 ;  /* 0x0000000206557824 */ /* 0x040fe200078e0253 */
[-C--:B------:R-:W-:Y:S01]  /*2240*/  LEA R40, P1, R55, R7.reuse, 0x1 ;  /* 0x0000000737287211 */ /* 0x080fe200078208ff */
[----:B------:R0:W-:Y:S01]  /*2250*/  STL.64 [R1+0x3d0], R12 ;  /* 0x0003d00c01007387 */ /* 0x0001e20000100a00 */
[----:B------:R-:W-:Y:S02]  /*2260*/  LEA R42, P0, R53, R7, 0x1 ;  /* 0x00000007352a7211 */ /* 0x000fe400078008ff */
[----:B------:R-:W-:Y:S01]  /*2270*/  LEA R87, R6, R85, 0x1 ;  /* 0x0000005506577211 */ /* 0x000fe200078e08ff */
[----:B------:R-:W-:Y:S01]  /*2280*/  STL.64 [R1+0x3c0], R32 ;  /* 0x0003c02001007387 */ /* 0x000fe20000100a00 */
[----:B------:R-:W-:-:S02]  /*2290*/  LEA.HI.X.SX32 R41, R55, R2, 0x1, P1 ;  /* 0x0000000237297211 */ /* 0x000fc400008f0eff */
[-C--:B------:R-:W-:Y:S01]  /*22a0*/  LEA.HI.X.SX32 R43, R53, R2.reuse, 0x1, P0 ;  /* 0x00000002352b7211 */ /* 0x080fe200000f0eff */
[C---:B------:R-:W-:Y:S01]  /*22b0*/  IMAD R89, R6.reuse, 0x2, R87 ;  /* 0x0000000206597824 */ /* 0x040fe200078e0257 */
[----:B------:R-:W-:Y:S01]  /*22c0*/  STL.64 [R1+0x3c8], R34 ;  /* 0x0003c82201007387 */ /* 0x000fe20000100a00 */
[-C--:B------:R-:W-:Y:S02]  /*22d0*/  LEA R44, P1, R61, R7.reuse, 0x1 ;  /* 0x000000073d2c7211 */ /* 0x080fe400078208ff */
[C---:B0-----:R-:W-:Y:S02]  /*22e0*/  LEA R12, P2, R45.reuse, R7, 0x1 ;  /* 0x000000072d0c7211 */ /* 0x041fe400078408ff */
[C---:B------:R-:W-:Y:S02]  /*22f0*/  LEA R91, R6.reuse, R89, 0x1 ;  /* 0x00000059065b7211 */ /* 0x040fe400078e08ff */
[-C--:B------:R-:W-:Y:S02]  /*2300*/  LEA.HI.X.SX32 R13, R45, R2.reuse, 0x1, P2 ;  /* 0x000000022d0d7211 */ /* 0x080fe400010f0eff */
[-C--:B------:R-:W-:Y:S01]  /*2310*/  LEA R46, P0, R59, R7.reuse, 0x1 ;  /* 0x000000073b2e7211 */ /* 0x080fe200078008ff */
[C---:B------:R-:W-:Y:S01]  /*2320*/  IMAD R93, R6.reuse, 0x2, R91 ;  /* 0x00000002065d7824 */ /* 0x040fe200078e025b */
[-C--:B------:R-:W-:Y:S01]  /*2330*/  LEA.HI.X.SX32 R45, R61, R2.reuse, 0x1, P1 ;  /* 0x000000023d2d7211 */ /* 0x080fe200008f0eff */
[----:B------:R0:W-:Y:S01]  /*2340*/  STL.64 [R1+0x3b8], R12 ;  /* 0x0003b80c01007387 */ /* 0x0001e20000100a00 */
[-C--:B------:R-:W-:Y:S01]  /*2350*/  LEA.HI.X.SX32 R47, R59, R2.reuse, 0x1, P0 ;  /* 0x000000023b2f7211 */ /* 0x080fe200000f0eff */
[C---:B------:R-:W-:Y:S01]  /*2360*/  IMAD R95, R6.reuse, 0x2, R93 ;  /* 0x00000002065f7824 */ /* 0x040fe200078e025d */
[-C--:B------:R-:W-:Y:S01]  /*2370*/  LEA R48, P1, R67, R7.reuse, 0x1 ;  /* 0x0000000743307211 */ /* 0x080fe200078208ff */
[----:B------:R-:W-:Y:S01]  /*2380*/  STL.64 [R1+0x3a8], R36 ;  /* 0x0003a82401007387 */ /* 0x000fe20000100a00 */
[-C--:B------:R-:W-:Y:S01]  /*2390*/  LEA R50, P0, R65, R7.reuse, 0x1 ;  /* 0x0000000741327211 */ /* 0x080fe200078008ff */
[C---:B------:R-:W-:Y:S01]  /*23a0*/  IMAD R97, R6.reuse, 0x2, R95 ;  /* 0x0000000206617824 */ /* 0x040fe200078e025f */
[----:B------:R-:W-:Y:S01]  /*23b0*/  LEA.HI.X.SX32 R49, R67, R2, 0x1, P1 ;  /* 0x0000000243317211 */ /* 0x000fe200008f0eff */
[----:B------:R-:W-:Y:S01]  /*23c0*/  STL.64 [R1+0x3b0], R38 ;  /* 0x0003b02601007387 */ /* 0x000fe20000100a00 */
[-C--:B------:R-:W-:Y:S01]  /*23d0*/  LEA R52, P1, R73, R7.reuse, 0x1 ;  /* 0x0000000749347211 */ /* 0x080fe200078208ff */
[----:B------:R-:W-:Y:S01]  /*23e0*/  IMAD R99, R6, 0x2, R97 ;  /* 0x0000000206637824 */ /* 0x000fe200078e0261 */
[----:B0-----:R-:W-:-:S03]  /*23f0*/  LEA R12, P2, R51, R7, 0x1 ;  /* 0x00000007330c7211 */ /* 0x001fc600078408ff */
[C---:B------:R-:W-:Y:S01]  /*2400*/  IMAD R5, R6.reuse, 0x2, R99 ;  /* 0x0000000206057824 */ /* 0x040fe200078e0263 */
[-C--:B------:R-:W-:Y:S02]  /*2410*/  LEA.HI.X.SX32 R53, R73, R2.reuse, 0x1, P1 ;  /* 0x0000000249357211 */ /* 0x080fe400008f0eff */
[-C--:B------:R-:W-:Y:S01]  /*2420*/  LEA.HI.X.SX32 R13, R51, R2.reuse, 0x1, P2 ;  /* 0x00000002330d7211 */ /* 0x080fe200010f0eff */
[C---:B------:R-:W-:Y:S01]  /*2430*/  IMAD R3, R6.reuse, 0x2, R5 ;  /* 0x0000000206037824 */ /* 0x040fe200078e0205 */
[-C--:B------:R-:W-:Y:S02]  /*2440*/  LEA.HI.X.SX32 R51, R65, R2.reuse, 0x1, P0 ;  /* 0x0000000241337211 */ /* 0x080fe400000f0eff */
[C---:B------:R-:W-:Y:S01]  /*2450*/  LEA R54, P0, R71.reuse, R7, 0x1 ;  /* 0x0000000747367211 */ /* 0x040fe200078008ff */
[----:B------:R0:W-:Y:S01]  /*2460*/  STL.64 [R1+0x3a0], R12 ;  /* 0x0003a00c01007387 */ /* 0x0001e20000100a00 */
[C---:B------:R-:W-:Y:S02]  /*2470*/  LEA R101, R6.reuse, R3, 0x1 ;  /* 0x0000000306657211 */ /* 0x040fe400078e08ff */
[-C--:B------:R-:W-:Y:S01]  /*2480*/  LEA.HI.X.SX32 R55, R71, R2.reuse, 0x1, P0 ;  /* 0x0000000247377211 */ /* 0x080fe200000f0eff */
[----:B------:R-:W-:Y:S01]  /*2490*/  STL.64 [R1+0x390], R40 ;  /* 0x0003902801007387 */ /* 0x000fe20000100a00 */
[-C--:B------:R-:W-:Y:S01]  /*24a0*/  LEA R56, P1, R79, R7.reuse, 0x1 ;  /* 0x000000074f387211 */ /* 0x080fe200078208ff */
[C---:B------:R-:W-:Y:S01]  /*24b0*/  IMAD R9, R6.reuse, 0x2, R101 ;  /* 0x0000000206097824 */ /* 0x040fe200078e0265 */
[C---:B------:R-:W-:Y:S01]  /*24c0*/  LEA R58, P0, R77.reuse, R7, 0x1 ;  /* 0x000000074d3a7211 */ /* 0x040fe200078008ff */
[----:B------:R-:W-:Y:S02]  /*24d0*/  STL.64 [R1+0x398], R42 ;  /* 0x0003982a01007387 */ /* 0x000fe40000100a00 */
[----:B------:R-:W-:Y:S01]  /*24e0*/  IMAD R17, R6, 0x2, R9 ;  /* 0x0000000206117824 */ /* 0x000fe200078e0209 */
[----:B------:R-:W-:-:S02]  /*24f0*/  LEA.HI.X.SX32 R59, R77, R2, 0x1, P0 ;  /* 0x000000024d3b7211 */ /* 0x000fc400000f0eff */
[C---:B0-----:R-:W-:Y:S02]  /*2500*/  LEA R12, P2, R57.reuse, R7, 0x1 ;  /* 0x00000007390c7211 */ /* 0x041fe400078408ff */
[C---:B------:R-:W-:Y:S02]  /*2510*/  LEA R19, R6.reuse, R17, 0x1 ;  /* 0x0000001106137211 */ /* 0x040fe400078e08ff */
[-C--:B------:R-:W-:Y:S02]  /*2520*/  LEA.HI.X.SX32 R13, R57, R2.reuse, 0x1, P2 ;  /* 0x00000002390d7211 */ /* 0x080fe400010f0eff */
[-C--:B------:R-:W-:Y:S01]  /*2530*/  LEA.HI.X.SX32 R57, R79, R2.reuse, 0x1, P1 ;  /* 0x000000024f397211 */ /* 0x080fe200008f0eff */
[C---:B------:R-:W-:Y:S01]  /*2540*/  IMAD R21, R6.reuse, 0x2, R19 ;  /* 0x0000000206157824 */ /* 0x040fe200078e0213 */
[-C--:B------:R-:W-:Y:S01]  /*2550*/  LEA R60, P1, R85, R7.reuse, 0x1 ;  /* 0x00000007553c7211 */ /* 0x080fe200078208ff */
[----:B------:R0:W-:Y:S01]  /*2560*/  STL.64 [R1+0x388], R12 ;  /* 0x0003880c01007387 */ /* 0x0001e20000100a00 */
[-C--:B------:R-:W-:Y:S01]  /*2570*/  LEA R62, P0, R83, R7.reuse, 0x1 ;  /* 0x00000007533e7211 */ /* 0x080fe200078008ff */
[----:B------:R-:W-:Y:S01]  /*2580*/  IMAD R23, R6, 0x2, R21 ;  /* 0x0000000206177824 */ /* 0x000fe200078e0215 */
[----:B------:R-:W-:Y:S01]  /*2590*/  LEA.HI.X.SX32 R61, R85, R2, 0x1, P1 ;  /* 0x00000002553d7211 */ /* 0x000fe200008f0eff */
[----:B------:R-:W-:Y:S01]  /*25a0*/  STL.64 [R1+0x378], R44 ;  /* 0x0003782c01007387 */ /* 0x000fe20000100a00 */
[----:B------:R-:W-:-:S02]  /*25b0*/  LEA R64, P1, R91, R7, 0x1 ;  /* 0x000000075b407211 */ /* 0x000fc400078208ff */
[C---:B------:R-:W-:Y:S01]  /*25c0*/  LEA R25, R6.reuse, R23, 0x1 ;  /* 0x0000001706197211 */ /* 0x040fe200078e08ff */
[----:B------:R-:W-:Y:S01]  /*25d0*/  STL.64 [R1+0x380], R46 ;  /* 0x0003802e01007387 */ /* 0x000fe20000100a00 */
[----:B------:R-:W-:Y:S02]  /*25e0*/  LEA.HI.X.SX32 R65, R91, R2, 0x1, P1 ;  /* 0x000000025b417211 */ /* 0x000fe400008f0eff */
[-C--:B------:R-:W-:Y:S01]  /*25f0*/  LEA R68, P1, R97, R7.reuse, 0x1 ;  /* 0x0000000761447211 */ /* 0x080fe200078208ff */
[----:B------:R-:W-:Y:S01]  /*2600*/  IMAD R27, R6, 0x2, R25 ;  /* 0x00000002061b7824 */ /* 0x000fe200078e0219 */
[----:B0-----:R-:W-:-:S03]  /*2610*/  LEA R12, P2, R63, R7, 0x1 ;  /* 0x000000073f0c7211 */ /* 0x001fc600078408ff */
[C---:B------:R-:W-:Y:S01]  /*2620*/  IMAD R29, R6.reuse, 0x2, R27 ;  /* 0x00000002061d7824 */ /* 0x040fe200078e021b */
[-C--:B------:R-:W-:Y:S02]  /*2630*/  LEA.HI.X.SX32 R13, R63, R2.reuse, 0x1, P2 ;  /* 0x000000023f0d7211 */ /* 0x080fe400010f0eff */
[----:B------:R-:W-:Y:S02]  /*2640*/  LEA.HI.X.SX32 R63, R83, R2, 0x1, P0 ;  /* 0x00000002533f7211 */ /* 0x000fe400000f0eff */
[----:B------:R-:W-:Y:S01]  /*2650*/  LEA R31, R6, R29, 0x1 ;  /* 0x0000001d061f7211 */ /* 0x000fe200078e08ff */
[----:B------:R0:W-:Y:S01]  /*2660*/  STL.64 [R1+0x370], R12 ;  /* 0x0003700c01007387 */ /* 0x0001e20000100a00 */
[----:B------:R-:W-:-:S03]  /*2670*/  LEA R66, P0, R89, R7, 0x1 ;  /* 0x0000000759427211 */ /* 0x000fc600078008ff */
[C---:B------:R-:W-:Y:S01]  /*2680*/  IMAD R33, R6.reuse, 0x2, R31 ;  /* 0x0000000206217824 */ /* 0x040fe200078e021f */
[----:B------:R-:W-:Y:S01]  /*2690*/  STL.64 [R1+0x360], R48 ;  /* 0x0003603001007387 */ /* 0x000fe20000100a00 */
[-C--:B------:R-:W-:Y:S02]  /*26a0*/  LEA.HI.X.SX32 R67, R89, R2.reuse, 0x1, P0 ;  /* 0x0000000259437211 */ /* 0x080fe400000f0eff */
[----:B------:R-:W-:Y:S01]  /*26b0*/  LEA R70, P0, R95, R7, 0x1 ;  /* 0x000000075f467211 */ /* 0x000fe200078008ff */
[----:B------:R-:W-:Y:S01]  /*26c0*/  STL.64 [R1+0x368], R50 ;  /* 0x0003683201007387 */ /* 0x000fe20000100a00 */
[C---:B------:R-:W-:Y:S02]  /*26d0*/  LEA R35, R6.reuse, R33, 0x1 ;  /* 0x0000002106237211 */ /* 0x040fe400078e08ff */
[----:B0-----:R-:W-:Y:S02]  /*26e0*/  LEA R12, P2, R69, R7, 0x1 ;  /* 0x00000007450c7211 */ /* 0x001fe400078408ff */
[-C--:B------:R-:W-:Y:S01]  /*26f0*/  LEA.HI.X.SX32 R71, R95, R2.reuse, 0x1, P0 ;  /* 0x000000025f477211 */ /* 0x080fe200000f0eff */
[----:B------:R-:W-:Y:S01]  /*2700*/  IMAD R37, R6, 0x2, R35 ;  /* 0x0000000206257824 */ /* 0x000fe200078e0223 */
[----:B------:R-:W-:-:S02]  /*2710*/  LEA.HI.X.SX32 R13, R69, R2, 0x1, P2 ;  /* 0x00000002450d7211 */ /* 0x000fc400010f0eff */
[-C--:B------:R-:W-:Y:S02]  /*2720*/  LEA.HI.X.SX32 R69, R97, R2.reuse, 0x1, P1 ;  /* 0x0000000261457211 */ /* 0x080fe400008f0eff */
[C---:B------:R-:W-:Y:S01]  /*2730*/  LEA R39, R6.reuse, R37, 0x1 ;  /* 0x0000002506277211 */ /* 0x040fe200078e08ff */
[----:B------:R0:W-:Y:S01]  /*2740*/  STL.64 [R1+0x358], R12 ;  /* 0x0003580c01007387 */ /* 0x0001e20000100a00 */
[-C--:B------:R-:W-:Y:S01]  /*2750*/  LEA R74, P0, R5, R7.reuse, 0x1 ;  /* 0x00000007054a7211 */ /* 0x080fe200078008ff */
[----:B------:R-:W-:Y:S01]  /*2760*/  CS2R R96, SRZ ;  /* 0x0000000000607805 */ /* 0x000fe2000001ff00 */
[C---:B------:R-:W-:Y:S01]  /*2770*/  LEA R72, P1, R3.reuse, R7, 0x1 ;  /* 0x0000000703487211 */ /* 0x040fe200078208ff */
[----:B------:R-:W-:Y:S01]  /*2780*/  IMAD R41, R6, 0x2, R39 ;  /* 0x0000000206297824 */ /* 0x000fe200078e0227 */
[----:B------:R-:W-:Y:S02]  /*2790*/  STL.64 [R1+0x348], R52 ;  /* 0x0003483401007387 */ /* 0x000fe40000100a00 */
[----:B------:R-:W-:-:S02]  /*27a0*/  LEA.HI.X.SX32 R73, R3, R2, 0x1, P1 ;  /* 0x0000000203497211 */ /* 0x000fc400008f0eff */
[----:B------:R-:W-:Y:S01]  /*27b0*/  LEA R43, R6, R41, 0x1 ;  /* 0x00000029062b7211 */ /* 0x000fe200078e08ff */
[----:B------:R-:W-:Y:S01]  /*27c0*/  STL.64 [R1+0x350], R54 ;  /* 0x0003503601007387 */ /* 0x000fe20000100a00 */
[----:B0-----:R-:W-:-:S03]  /*27d0*/  LEA R12, P2, R75, R7, 0x1 ;  /* 0x000000074b0c7211 */ /* 0x001fc600078408ff */
[C---:B------:R-:W-:Y:S01]  /*27e0*/  IMAD R45, R6.reuse, 0x2, R43 ;  /* 0x00000002062d7824 */ /* 0x040fe200078e022b */
[-C--:B------:R-:W-:Y:S02]  /*27f0*/  LEA.HI.X.SX32 R13, R75, R2.reuse, 0x1, P2 ;  /* 0x000000024b0d7211 */ /* 0x080fe400010f0eff */
[----:B------:R-:W-:Y:S02]  /*2800*/  LEA.HI.X.SX32 R75, R5, R2, 0x1, P0 ;  /* 0x00000002054b7211 */ /* 0x000fe400000f0eff */
[C---:B------:R-:W-:Y:S01]  /*2810*/  LEA R47, R6.reuse, R45, 0x1 ;  /* 0x0000002d062f7211 */ /* 0x040fe200078e08ff */
[----:B------:R0:W-:Y:S04]  /*2820*/  STL.64 [R1+0x340], R12 ;  /* 0x0003400c01007387 */ /* 0x0001e80000100a00 */
[C---:B------:R-:W-:Y:S01]  /*2830*/  IMAD R49, R6.reuse, 0x2, R47 ;  /* 0x0000000206317824 */ /* 0x040fe200078e022f */
[----:B------:R1:W-:Y:S04]  /*2840*/  STL.64 [R1+0x330], R56 ;  /* 0x0003303801007387 */ /* 0x0003e80000100a00 */
[----:B------:R-:W-:Y:S01]  /*2850*/  LEA R51, R6, R49, 0x1 ;  /* 0x0000003106337211 */ /* 0x000fe200078e08ff */
[----:B------:R2:W-:Y:S01]  /*2860*/  STL.64 [R1+0x338], R58 ;  /* 0x0003383a01007387 */ /* 0x0005e20000100a00 */
[----:B0-----:R-:W-:-:S03]  /*2870*/  LEA R12, P2, R81, R7, 0x1 ;  /* 0x00000007510c7211 */ /* 0x001fc600078408ff */
[----:B------:R-:W-:Y:S01]  /*2880*/  IMAD R53, R6, 0x2, R51 ;  /* 0x0000000206357824 */ /* 0x000fe200078e0233 */
[----:B------:R-:W-:-:S04]  /*2890*/  LEA.HI.X.SX32 R13, R81, R2, 0x1, P2 ;  /* 0x00000002510d7211 */ /* 0x000fc800010f0eff */
[C---:B------:R-:W-:Y:S01]  /*28a0*/  LEA R55, R6.reuse, R53, 0x1 ;  /* 0x0000003506377211 */ /* 0x040fe200078e08ff */
[----:B------:R0:W-:Y:S04]  /*28b0*/  STL.64 [R1+0x328], R12 ;  /* 0x0003280c01007387 */ /* 0x0001e80000100a00 */
[C---:B-1----:R-:W-:Y:S01]  /*28c0*/  IMAD R57, R6.reuse, 0x2, R55 ;  /* 0x0000000206397824 */ /* 0x042fe200078e0237 */
[----:B------:R1:W-:Y:S04]  /*28d0*/  STL.64 [R1+0x308], R60 ;  /* 0x0003083c01007387 */ /* 0x0003e80000100a00 */
[----:B--2---:R-:W-:Y:S01]  /*28e0*/  LEA R59, R6, R57, 0x1 ;  /* 0x00000039063b7211 */ /* 0x004fe200078e08ff */
[----:B------:R2:W-:Y:S01]  /*28f0*/  STL.64 [R1+0x320], R62 ;  /* 0x0003203e01007387 */ /* 0x0005e20000100a00 */
[----:B0-----:R-:W-:-:S04]  /*2900*/  LEA R12, P2, R87, R7, 0x1 ;  /* 0x00000007570c7211 */ /* 0x001fc800078408ff */
[----:B------:R-:W-:Y:S01]  /*2910*/  LEA.HI.X.SX32 R13, R87, R2, 0x1, P2 ;  /* 0x00000002570d7211 */ /* 0x000fe200010f0eff */
[----:B-1----:R-:W-:-:S04]  /*2920*/  IMAD R61, R6, 0x2, R59 ;  /* 0x00000002063d7824 */ /* 0x002fc800078e023b */
[----:B------:R0:W-:Y:S01]  /*2930*/  STL.64 [R1+0x300], R12 ;  /* 0x0003000c01007387 */ /* 0x0001e20000100a00 */
[----:B--2---:R-:W-:-:S03]  /*2940*/  LEA R63, R6, R61, 0x1 ;  /* 0x0000003d063f7211 */ /* 0x004fc600078e08ff */
[----:B------:R1:W-:Y:S04]  /*2950*/  STL.64 [R1+0x2f0], R64 ;  /* 0x0002f04001007387 */ /* 0x0003e80000100a00 */
        /* <DEDUP_REMOVED lines=10> */
[----:B-1----:R-:W-:Y:S01]  /*2a00*/  IMAD R69, R6, 0x2, R67 ;  /* 0x0000000206457824 */ /* 0x002fe200078e0243 */
[----:B------:R-:W-:-:S03]  /*2a10*/  CS2R R98, SRZ ;  /* 0x0000000000627805 */ /* 0x000fc6000001ff00 */
[----:B------:R0:W-:Y:S01]  /*2a20*/  STL.64 [R1+0x2d0], R12 ;  /* 0x0002d00c01007387 */ /* 0x0001e20000100a00 */
[----:B--2---:R-:W-:-:S03]  /*2a30*/  LEA R71, R6, R69, 0x1 ;  /* 0x0000004506477211 */ /* 0x004fc600078e08ff */
[----:B------:R1:W-:Y:S02]  /*2a40*/  STL.64 [R1+0x2c8], R74 ;  /* 0x0002c84a01007387 */ /* 0x0003e40000100a00 */
[C---:B------:R-:W-:Y:S02]  /*2a50*/  IMAD R3, R6.reuse, 0x2, R71 ;  /* 0x0000000206037824 */ /* 0x040fe400078e0247 */
[----:B------:R2:W-:Y:S03]  /*2a60*/  STL.64 [R1+0x2c0], R72 ;  /* 0x0002c04801007387 */ /* 0x0005e60000100a00 */
[----:B------:R-:W-:Y:S02]  /*2a70*/  LEA R5, R6, R3, 0x1 ;  /* 0x0000000306057211 */ /* 0x000fe400078e08ff */
[-C--:B0-----:R-:W-:Y:S02]  /*2a80*/  LEA R12, P2, R101, R7.reuse, 0x1 ;  /* 0x00000007650c7211 */ /* 0x081fe400078408ff */
[----:B-1----:R-:W-:-:S02]  /*2a90*/  LEA R74, P0, R9, R7, 0x1 ;  /* 0x00000007094a7211 */ /* 0x002fc400078008ff */
[-C--:B------:R-:W-:Y:S02]  /*2aa0*/  LEA.HI.X.SX32 R13, R101, R2.reuse, 0x1, P2 ;  /* 0x00000002650d7211 */ /* 0x080fe400010f0eff */
[----:B--2---:R-:W-:Y:S01]  /*2ab0*/  LEA R72, P1, R17, R7, 0x1 ;  /* 0x0000000711487211 */ /* 0x004fe200078208ff */
[----:B------:R-:W-:Y:S01]  /*2ac0*/  CS2R R100, SRZ ;  /* 0x0000000000647805 */ /* 0x000fe2000001ff00 */
[-C--:B------:R-:W-:Y:S01]  /*2ad0*/  LEA.HI.X.SX32 R75, R9, R2.reuse, 0x1, P0 ;  /* 0x00000002094b7211 */ /* 0x080fe200000f0eff */
[----:B------:R0:W-:Y:S01]  /*2ae0*/  STL.64 [R1+0x2b8], R12 ;  /* 0x0002b80c01007387 */ /* 0x0001e20000100a00 */
[----:B------:R-:W-:Y:S01]  /*2af0*/  LEA.HI.X.SX32 R73, R17, R2, 0x1, P1 ;  /* 0x0000000211497211 */ /* 0x000fe200008f0eff */
[C---:B------:R-:W-:Y:S02]  /*2b00*/  IMAD R9, R6.reuse, 0x2, R5 ;  /* 0x0000000206097824 */ /* 0x040fe400078e0205 */
[----:B------:R1:W-:Y:S03]  /*2b10*/  STL.64 [R1+0x2b0], R74 ;  /* 0x0002b04a01007387 */ /* 0x0003e60000100a00 */
[----:B------:R-:W-:Y:S01]  /*2b20*/  LEA R17, R6, R9, 0x1 ;  /* 0x0000000906117211 */ /* 0x000fe200078e08ff */
[----:B------:R2:W-:Y:S01]  /*2b30*/  STL.64 [R1+0x2a8], R72 ;  /* 0x0002a84801007387 */ /* 0x0005e20000100a00 */
[----:B0-----:R-:W-:-:S04]  /*2b40*/  LEA R12, P2, R19, R7, 0x1 ;  /* 0x00000007130c7211 */ /* 0x001fc800078408ff */
[-C--:B------:R-:W-:Y:S01]  /*2b50*/  LEA.HI.X.SX32 R13, R19, R2.reuse, 0x1, P2 ;  /* 0x00000002130d7211 */ /* 0x080fe200010f0eff */
[C---:B------:R-:W-:Y:S01]  /*2b60*/  IMAD R19, R6.reuse, 0x2, R17 ;  /* 0x0000000206137824 */ /* 0x040fe200078e0211 */
[-C--:B-1----:R-:W-:Y:S02]  /*2b70*/  LEA R74, P0, R21, R7.reuse, 0x1 ;  /* 0x00000007154a7211 */ /* 0x082fe400078008ff */
[----:B--2---:R-:W-:Y:S01]  /*2b80*/  LEA R72, P1, R23, R7, 0x1 ;  /* 0x0000000717487211 */ /* 0x004fe200078208ff */
[----:B------:R0:W-:Y:S01]  /*2b90*/  STL.64 [R1+0x2a0], R12 ;  /* 0x0002a00c01007387 */ /* 0x0001e20000100a00 */
[-C--:B------:R-:W-:Y:S02]  /*2ba0*/  LEA.HI.X.SX32 R75, R21, R2.reuse, 0x1, P0 ;  /* 0x00000002154b7211 */ /* 0x080fe400000f0eff */
[----:B------:R-:W-:Y:S02]  /*2bb0*/  LEA.HI.X.SX32 R73, R23, R2, 0x1, P1 ;  /* 0x0000000217497211 */ /* 0x000fe400008f0eff */
[----:B------:R-:W-:Y:S01]  /*2bc0*/  LEA R23, R6, R19, 0x1 ;  /* 0x0000001306177211 */ /* 0x000fe200078e08ff */
[----:B------:R1:W-:Y:S04]  /*2bd0*/  STL.64 [R1+0x298], R74 ;  /* 0x0002984a01007387 */ /* 0x0003e80000100a00 */
[----:B------:R2:W-:Y:S01]  /*2be0*/  STL.64 [R1+0x290], R72 ;  /* 0x0002904801007387 */ /* 0x0005e20000100a00 */
[----:B0-----:R-:W-:-:S04]  /*2bf0*/  LEA R12, P2, R25, R7, 0x1 ;  /* 0x00000007190c7211 */ /* 0x001fc800078408ff */
[----:B------:R-:W-:Y:S01]  /*2c00*/  LEA.HI.X.SX32 R13, R25, R2, 0x1, P2 ;  /* 0x00000002190d7211 */ /* 0x000fe200010f0eff */
[----:B------:R-:W-:Y:S01]  /*2c10*/  IMAD R25, R6, 0x2, R23 ;  /* 0x0000000206197824 */ /* 0x000fe200078e0217 */
[----:B-1----:R-:W-:-:S03]  /*2c20*/  LEA R74, P0, R27, R7, 0x1 ;  /* 0x000000071b4a7211 */ /* 0x002fc600078008ff */
[----:B------:R0:W-:Y:S01]  /*2c30*/  STL.64 [R1+0x288], R12 ;  /* 0x0002880c01007387 */ /* 0x0001e20000100a00 */
[-C--:B--2---:R-:W-:Y:S02]  /*2c40*/  LEA R72, P1, R29, R7.reuse, 0x1 ;  /* 0x000000071d487211 */ /* 0x084fe400078208ff */
[-C--:B------:R-:W-:Y:S02]  /*2c50*/  LEA.HI.X.SX32 R75, R27, R2.reuse, 0x1, P0 ;  /* 0x000000021b4b7211 */ /* 0x080fe400000f0eff */
[-C--:B------:R-:W-:Y:S02]  /*2c60*/  LEA.HI.X.SX32 R73, R29, R2.reuse, 0x1, P1 ;  /* 0x000000021d497211 */ /* 0x080fe400008f0eff */
[C---:B------:R-:W-:Y:S01]  /*2c70*/  LEA R28, P1, R35.reuse, R7, 0x1 ;  /* 0x00000007231c7211 */ /* 0x040fe200078208ff */
[----:B------:R-:W-:Y:S01]  /*2c80*/  STL.64 [R1+0x280], R74 ;  /* 0x0002804a01007387 */ /* 0x000fe20000100a00 */
[----:B------:R-:W-:Y:S02]  /*2c90*/  LEA R27, R6, R25, 0x1 ;  /* 0x00000019061b7211 */ /* 0x000fe400078e08ff */
[----:B------:R-:W-:Y:S01]  /*2ca0*/  LEA.HI.X.SX32 R29, R35, R2, 0x1, P1 ;  /* 0x00000002231d7211 */ /* 0x000fe200008f0eff */
[----:B------:R1:W-:Y:S01]  /*2cb0*/  STL.64 [R1+0x278], R72 ;  /* 0x0002784801007387 */ /* 0x0003e20000100a00 */
[----:B0-----:R-:W-:-:S02]  /*2cc0*/  LEA R12, P2, R31, R7, 0x1 ;  /* 0x000000071f0c7211 */ /* 0x001fc400078408ff */
[----:B------:R-:W-:Y:S02]  /*2cd0*/  LEA R32, P1, R41, R7, 0x1 ;  /* 0x0000000729207211 */ /* 0x000fe400078208ff */
[----:B------:R-:W-:-:S05]  /*2ce0*/  LEA.HI.X.SX32 R13, R31, R2, 0x1, P2 ;  /* 0x000000021f0d7211 */ /* 0x000fca00010f0eff */
[----:B------:R0:W-:Y:S01]  /*2cf0*/  STL.64 [R1+0x270], R12 ;  /* 0x0002700c01007387 */ /* 0x0001e20000100a00 */
[----:B-1----:R-:W-:-:S03]  /*2d00*/  LEA R72, P0, R33, R7, 0x1 ;  /* 0x0000000721487211 */ /* 0x002fc600078008ff */
[----:B------:R1:W-:Y:S01]  /*2d10*/  STL.64 [R1+0x260], R28 ;  /* 0x0002601c01007387 */ /* 0x0003e20000100a00 */
[-C--:B------:R-:W-:Y:S02]  /*2d20*/  LEA.HI.X.SX32 R73, R33, R2.reuse, 0x1, P0 ;  /* 0x0000000221497211 */ /* 0x080fe400000f0eff */
[-C--:B------:R-:W-:Y:S02]  /*2d30*/  LEA R34, P0, R39, R7.reuse, 0x1 ;  /* 0x0000000727227211 */ /* 0x080fe400078008ff */
[-C--:B------:R-:W-:Y:S01]  /*2d40*/  LEA.HI.X.SX32 R33, R41, R2.reuse, 0x1, P1 ;  /* 0x0000000229217211 */ /* 0x080fe200008f0eff */
[----:B------:R-:W-:Y:S01]  /*2d50*/  STL.64 [R1+0x268], R72 ;  /* 0x0002684801007387 */ /* 0x000fe20000100a00 */
[----:B0-----:R-:W-:Y:S02]  /*2d60*/  LEA R12, P2, R37, R7, 0x1 ;  /* 0x00000007250c7211 */ /* 0x001fe400078408ff */
[-C--:B------:R-:W-:Y:S02]  /*2d70*/  LEA.HI.X.SX32 R35, R39, R2.reuse, 0x1, P0 ;  /* 0x0000000227237211 */ /* 0x080fe400000f0eff */
[----:B------:R-:W-:Y:S01]  /*2d80*/  LEA.HI.X.SX32 R13, R37, R2, 0x1, P2 ;  /* 0x00000002250d7211 */ /* 0x000fe200010f0eff */
[----:B-1----:R-:W-:-:S04]  /*2d90*/  IMAD R29, R6, 0x2, R27 ;  /* 0x00000002061d7824 */ /* 0x002fc800078e021b */
[----:B------:R0:W-:Y:S01]  /*2da0*/  STL.64 [R1+0x258], R12 ;  /* 0x0002580c01007387 */ /* 0x0001e20000100a00 */
[----:B------:R-:W-:-:S03]  /*2db0*/  LEA R31, R6, R29, 0x1 ;  /* 0x0000001d061f7211 */ /* 0x000fc600078e08ff */
[----:B------:R1:W-:Y:S02]  /*2dc0*/  STL.64 [R1+0x250], R34 ;  /* 0x0002502201007387 */ /* 0x0003e40000100a00 */
[C---:B------:R-:W-:Y:S02]  /*2dd0*/  IMAD R37, R6.reuse, 0x2, R31 ;  /* 0x0000000206257824 */ /* 0x040fe400078e021f */
[----:B------:R2:W-:Y:S03]  /*2de0*/  STL.64 [R1+0x248], R32 ;  /* 0x0002482001007387 */ /* 0x0005e60000100a00 */
[C---:B------:R-:W-:Y:S02]  /*2df0*/  LEA R39, R6.reuse, R37, 0x1 ;  /* 0x0000002506277211 */ /* 0x040fe400078e08ff */
[-C--:B0-----:R-:W-:Y:S02]  /*2e00*/  LEA R12, P2, R43, R7.reuse, 0x1 ;  /* 0x000000072b0c7211 */ /* 0x081fe400078408ff */
[----:B-1----:R-:W-:Y:S01]  /*2e10*/  LEA R34, P0, R45, R7, 0x1 ;  /* 0x000000072d227211 */ /* 0x002fe200078008ff */
[----:B------:R-:W-:Y:S01]  /*2e20*/  IMAD R41, R6, 0x2, R39 ;  /* 0x0000000206297824 */ /* 0x000fe200078e0227 */
[----:B------:R-:W-:-:S02]  /*2e30*/  LEA.HI.X.SX32 R13, R43, R2, 0x1, P2 ;  /* 0x000000022b0d7211 */ /* 0x000fc400010f0eff */
[----:B--2---:R-:W-:Y:S02]  /*2e40*/  LEA R32, P1, R47, R7, 0x1 ;  /* 0x000000072f207211 */ /* 0x004fe400078208ff */
[-C--:B------:R-:W-:Y:S01]  /*2e50*/  LEA.HI.X.SX32 R35, R45, R2.reuse, 0x1, P0 ;  /* 0x000000022d237211 */ /* 0x080fe200000f0eff */
[----:B------:R0:W-:Y:S01]  /*2e60*/  STL.64 [R1+0x240], R12 ;  /* 0x0002400c01007387 */ /* 0x0001e20000100a00 */
[----:B------:R-:W-:Y:S02]  /*2e70*/  LEA.HI.X.SX32 R33, R47, R2, 0x1, P1 ;  /* 0x000000022f217211 */ /* 0x000fe400008f0eff */
[C---:B------:R-:W-:Y:S01]  /*2e80*/  LEA R43, R6.reuse, R41, 0x1 ;  /* 0x00000029062b7211 */ /* 0x040fe200078e08ff */
[----:B------:R1:W-:Y:S04]  /*2e90*/  STL.64 [R1+0x238], R34 ;  /* 0x0002382201007387 */ /* 0x0003e80000100a00 */
[----:B------:R2:W-:Y:S01]  /*2ea0*/  STL.64 [R1+0x230], R32 ;  /* 0x0002302001007387 */ /* 0x0005e20000100a00 */
[----:B------:R-:W-:Y:S01]  /*2eb0*/  IMAD R45, R6, 0x2, R43 ;  /* 0x00000002062d7824 */ /* 0x000fe200078e022b */
[----:B0-----:R-:W-:-:S04]  /*2ec0*/  LEA R12, P2, R49, R7, 0x1 ;  /* 0x00000007310c7211 */ /* 0x001fc800078408ff */
[C---:B------:R-:W-:Y:S02]  /*2ed0*/  LEA R47, R6.reuse, R45, 0x1 ;  /* 0x0000002d062f7211 */ /* 0x040fe400078e08ff */
[-C--:B------:R-:W-:Y:S02]  /*2ee0*/  LEA.HI.X.SX32 R13, R49, R2.reuse, 0x1, P2 ;  /* 0x00000002310d7211 */ /* 0x080fe400010f0eff */
[-C--:B-1----:R-:W-:Y:S01]  /*2ef0*/  LEA R34, P0, R51, R7.reuse, 0x1 ;  /* 0x0000000733227211 */ /* 0x082fe200078008ff */
[----:B------:R-:W-:Y:S01]  /*2f00*/  IMAD R49, R6, 0x2, R47 ;  /* 0x0000000206317824 */ /* 0x000fe200078e022f */
[----:B--2---:R-:W-:Y:S01]  /*2f10*/  LEA R32, P1, R53, R7, 0x1 ;  /* 0x0000000735207211 */ /* 0x004fe200078208ff */
[----:B------:R0:W-:Y:S01]  /*2f20*/  STL.64 [R1+0x228], R12 ;  /* 0x0002280c01007387 */ /* 0x0001e20000100a00 */
[-C--:B------:R-:W-:Y:S02]  /*2f30*/  LEA.HI.X.SX32 R35, R51, R2.reuse, 0x1, P0 ;  /* 0x0000000233237211 */ /* 0x080fe400000f0eff */
[----:B------:R-:W-:-:S02]  /*2f40*/  LEA.HI.X.SX32 R33, R53, R2, 0x1, P1 ;  /* 0x0000000235217211 */ /* 0x000fc400008f0eff */
[C---:B------:R-:W-:Y:S01]  /*2f50*/  LEA R51, R6.reuse, R49, 0x1 ;  /* 0x0000003106337211 */ /* 0x040fe200078e08ff */
[----:B------:R1:W-:Y:S04]  /*2f60*/  STL.64 [R1+0x220], R34 ;  /* 0x0002202201007387 */ /* 0x0003e80000100a00 */
[----:B------:R2:W-:Y:S01]  /*2f70*/  STL.64 [R1+0x218], R32 ;  /* 0x0002182001007387 */ /* 0x0005e20000100a00 */
[----:B------:R-:W-:Y:S01]  /*2f80*/  IMAD R53, R6, 0x2, R51 ;  /* 0x0000000206357824 */ /* 0x000fe200078e0233 */
[----:B0-----:R-:W-:-:S04]  /*2f90*/  LEA R12, P2, R55, R7, 0x1 ;  /* 0x00000007370c7211 */ /* 0x001fc800078408ff */
[-C--:B------:R-:W-:Y:S02]  /*2fa0*/  LEA.HI.X.SX32 R13, R55, R2.reuse, 0x1, P2 ;  /* 0x00000002370d7211 */ /* 0x080fe400010f0eff */
[----:B-1----:R-:W-:Y:S02]  /*2fb0*/  LEA R34, P0, R57, R7, 0x1 ;  /* 0x0000000739227211 */ /* 0x002fe400078008ff */
[C---:B------:R-:W-:Y:S01]  /*2fc0*/  LEA R55, R6.reuse, R53, 0x1 ;  /* 0x0000003506377211 */ /* 0x040fe200078e08ff */
[----:B------:R0:W-:Y:S01]  /*2fd0*/  STL.64 [R1+0x210], R12 ;  /* 0x0002100c01007387 */ /* 0x0001e20000100a00 */
[----:B--2---:R-:W-:Y:S02]  /*2fe0*/  LEA R32, P1, R59, R7, 0x1 ;  /* 0x000000073b207211 */ /* 0x004fe400078208ff */
[-C--:B------:R-:W-:Y:S01]  /*2ff0*/  LEA.HI.X.SX32 R35, R57, R2.reuse, 0x1, P0 ;  /* 0x0000000239237211 */ /* 0x080fe200000f0eff */
[----:B------:R-:W-:Y:S01]  /*3000*/  IMAD R57, R6, 0x2, R55 ;  /* 0x0000000206397824 */ /* 0x000fe200078e0237 */
[----:B------:R-:W-:-:S03]  /*3010*/  LEA.HI.X.SX32 R33, R59, R2, 0x1, P1 ;  /* 0x000000023b217211 */ /* 0x000fc600008f0eff */
[----:B------:R1:W-:Y:S01]  /*3020*/  STL.64 [R1+0x208], R34 ;  /* 0x0002082201007387 */ /* 0x0003e20000100a00 */
[----:B------:R-:W-:Y:S02]  /*3030*/  LEA R59, R6, R57, 0x1 ;  /* 0x00000039063b7211 */ /* 0x000fe400078e08ff */
[CC--:B0-----:R-:W-:Y:S01]  /*3040*/  LEA R12, P2, R61.reuse, R7.reuse, 0x1 ;  /* 0x000000073d0c7211 */ /* 0x0c1fe200078408ff */
[----:B------:R0:W-:Y:S03]  /*3050*/  STL.64 [R1+0x200], R32 ;  /* 0x0002002001007387 */ /* 0x0001e60000100a00 */
[----:B------:R-:W-:Y:S02]  /*3060*/  LEA.HI.X.SX32 R13, R61, R2, 0x1, P2 ;  /* 0x000000023d0d7211 */ /* 0x000fe400010f0eff */
[----:B-1----:R-:W-:-:S03]  /*3070*/  LEA R34, P0, R63, R7, 0x1 ;  /* 0x000000073f227211 */ /* 0x002fc600078008ff */
[----:B------:R1:W-:Y:S01]  /*3080*/  STL.64 [R1+0x1f8], R12 ;  /* 0x0001f80c01007387 */ /* 0x0003e20000100a00 */
[-C--:B------:R-:W-:Y:S02]  /*3090*/  LEA.HI.X.SX32 R35, R63, R2.reuse, 0x1, P0 ;  /* 0x000000023f237211 */ /* 0x080fe400000f0eff */
[CC--:B0-----:R-:W-:Y:S01]  /*30a0*/  LEA R32, P1, R65.reuse, R7.reuse, 0x1 ;  /* 0x0000000741207211 */ /* 0x0c1fe200078208ff */
[----:B------:R-:W-:Y:S02]  /*30b0*/  CS2R R62, SRZ ;  /* 0x00000000003e7805 */ /* 0x000fe4000001ff00 */
[----:B------:R0:W-:Y:S01]  /*30c0*/  STL.64 [R1+0x1f0], R34 ;  /* 0x0001f02201007387 */ /* 0x0001e20000100a00 */
[----:B------:R-:W-:Y:S02]  /*30d0*/  LEA.HI.X.SX32 R33, R65, R2, 0x1, P1 ;  /* 0x0000000241217211 */ /* 0x000fe400008f0eff */
[----:B------:R-:W-:Y:S01]  /*30e0*/  CS2R R64, SRZ ;  /* 0x0000000000407805 */ /* 0x000fe2000001ff00 */
[----:B-1----:R-:W-:-:S02]  /*30f0*/  LEA R12, P2, R67, R7, 0x1 ;  /* 0x00000007430c7211 */ /* 0x002fc400078408ff */
[----:B------:R1:W-:Y:S02]  /*3100*/  STL.64 [R1+0x1e8], R32 ;  /* 0x0001e82001007387 */ /* 0x0003e40000100a00 */
[-C--:B------:R-:W-:Y:S02]  /*3110*/  LEA.HI.X.SX32 R13, R67, R2.reuse, 0x1, P2 ;  /* 0x00000002430d7211 */ /* 0x080fe400010f0eff */
[----:B------:R-:W-:Y:S01]  /*3120*/  CS2R R66, SRZ ;  /* 0x0000000000427805 */ /* 0x000fe2000001ff00 */
[CC--:B0-----:R-:W-:Y:S02]  /*3130*/  LEA R34, P0, R69.reuse, R7.reuse, 0x1 ;  /* 0x0000000745227211 */ /* 0x0c1fe400078008ff */
[----:B------:R0:W-:Y:S02]  /*3140*/  STL.64 [R1+0x1e0], R12 ;  /* 0x0001e00c01007387 */ /* 0x0001e40000100a00 */
[----:B------:R-:W-:Y:S02]  /*3150*/  LEA.HI.X.SX32 R35, R69, R2, 0x1, P0 ;  /* 0x0000000245237211 */ /* 0x000fe400000f0eff */
[----:B-1----:R-:W-:-:S03]  /*3160*/  LEA R32, P1, R71, R7, 0x1 ;  /* 0x0000000747207211 */ /* 0x002fc600078208ff */
[----:B------:R1:W-:Y:S01]  /*3170*/  STL.64 [R1+0x1d8], R34 ;  /* 0x0001d82201007387 */ /* 0x0003e20000100a00 */
[----:B------:R-:W-:Y:S02]  /*3180*/  LEA.HI.X.SX32 R33, R71, R2, 0x1, P1 ;  /* 0x0000000247217211 */ /* 0x000fe400008f0eff */
[----:B0-----:R-:W-:-:S03]  /*3190*/  LEA R12, P2, R3, R7, 0x1 ;  /* 0x00000007030c7211 */ /* 0x001fc600078408ff */
[----:B------:R0:W-:Y:S01]  /*31a0*/  STL.64 [R1+0x1d0], R32 ;  /* 0x0001d02001007387 */ /* 0x0001e20000100a00 */
[----:B------:R-:W-:Y:S02]  /*31b0*/  LEA.HI.X.SX32 R13, R3, R2, 0x1, P2 ;  /* 0x00000002030d7211 */ /* 0x000fe400010f0eff */
[----:B-1----:R-:W-:-:S03]  /*31c0*/  LEA R34, P0, R5, R7, 0x1 ;  /* 0x0000000705227211 */ /* 0x002fc600078008ff */
[----:B------:R1:W-:Y:S01]  /*31d0*/  STL.64 [R1+0x1c8], R12 ;  /* 0x0001c80c01007387 */ /* 0x0003e20000100a00 */
[----:B------:R-:W-:Y:S02]  /*31e0*/  LEA.HI.X.SX32 R35, R5, R2, 0x1, P0 ;  /* 0x0000000205237211 */ /* 0x000fe400000f0eff */
[----:B0-----:R-:W-:-:S03]  /*31f0*/  LEA R32, P1, R9, R7, 0x1 ;  /* 0x0000000709207211 */ /* 0x001fc600078208ff */
[----:B------:R0:W-:Y:S01]  /*3200*/  STL.64 [R1+0x1c0], R34 ;  /* 0x0001c02201007387 */ /* 0x0001e20000100a00 */
[-C--:B------:R-:W-:Y:S02]  /*3210*/  LEA.HI.X.SX32 R33, R9, R2.reuse, 0x1, P1 ;  /* 0x0000000209217211 */ /* 0x080fe400008f0eff */
[-C--:B------:R-:W-:Y:S02]  /*3220*/  LEA R8, P1, R23, R7.reuse, 0x1 ;  /* 0x0000000717087211 */ /* 0x080fe400078208ff */
[-C--:B-1----:R-:W-:Y:S02]  /*3230*/  LEA R12, P2, R17, R7.reuse, 0x1 ;  /* 0x00000007110c7211 */ /* 0x082fe400078408ff */
[-C--:B------:R-:W-:Y:S02]  /*3240*/  LEA.HI.X.SX32 R9, R23, R2.reuse, 0x1, P1 ;  /* 0x0000000217097211 */ /* 0x080fe400008f0eff */
[----:B------:R-:W-:Y:S02]  /*3250*/  LEA.HI.X.SX32 R13, R17, R2, 0x1, P2 ;  /* 0x00000002110d7211 */ /* 0x000fe400010f0eff */
[----:B------:R-:W-:Y:S01]  /*3260*/  LEA R4, P2, R25, R7, 0x1 ;  /* 0x0000000719047211 */ /* 0x000fe200078408ff */
[----:B0-----:R-:W-:-:S02]  /*3270*/  IMAD R35, R6, 0x2, R59 ;  /* 0x0000000206237824 */ /* 0x001fc400078e023b */
[----:B------:R0:W-:Y:S01]  /*3280*/  STL.64 [R1+0x1b0], R12 ;  /* 0x0001b00c01007387 */ /* 0x0001e20000100a00 */
[----:B------:R-:W-:Y:S02]  /*3290*/  LEA.HI.X.SX32 R5, R25, R2, 0x1, P2 ;  /* 0x0000000219057211 */ /* 0x000fe400010f0eff */
[C---:B------:R-:W-:Y:S01]  /*32a0*/  LEA R21, R6.reuse, R35, 0x1 ;  /* 0x0000002306157211 */ /* 0x040fe200078e08ff */
[----:B------:R-:W-:Y:S04]  /*32b0*/  STL.64 [R1+0x1b8], R32 ;  /* 0x0001b82001007387 */ /* 0x000fe80000100a00 */
[----:B------:R-:W-:Y:S01]  /*32c0*/  IMAD R61, R6, 0x2, R21 ;  /* 0x00000002063d7824 */ /* 0x000fe200078e0215 */
[----:B0-----:R-:W-:-:S04]  /*32d0*/  LEA R12, P0, R19, R7, 0x1 ;  /* 0x00000007130c7211 */ /* 0x001fc800078008ff */
[----:B------:R-:W-:Y:S02]  /*32e0*/  LEA.HI.X.SX32 R13, R19, R2, 0x1, P0 ;  /* 0x00000002130d7211 */ /* 0x000fe400000f0eff */
[----:B------:R-:W-:-:S03]  /*32f0*/  LEA R18, P0, R27, R7, 0x1 ;  /* 0x000000071b127211 */ /* 0x000fc600078008ff */
[----:B------:R0:W-:Y:S01]  /*3300*/  STL.64 [R1+0x1a8], R12 ;  /* 0x0001a80c01007387 */ /* 0x0001e20000100a00 */
[-C--:B------:R-:W-:Y:S02]  /*3310*/  LEA.HI.X.SX32 R19, R27, R2.reuse, 0x1, P0 ;  /* 0x000000021b137211 */ /* 0x080fe400000f0eff */
[CC--:B------:R-:W-:Y:S01]  /*3320*/  LEA R22, P0, R37.reuse, R7.reuse, 0x1 ;  /* 0x0000000725167211 */ /* 0x0c0fe200078008ff */
[----:B------:R1:W-:Y:S03]  /*3330*/  STL.64 [R1+0x1a0], R8 ;  /* 0x0001a00801007387 */ /* 0x0003e60000100a00 */
[----:B------:R-:W-:Y:S01]  /*3340*/  LEA.HI.X.SX32 R23, R37, R2, 0x1, P0 ;  /* 0x0000000225177211 */ /* 0x000fe200000f0eff */
[----:B------:R2:W-:Y:S01]  /*3350*/  STL.64 [R1+0x198], R4 ;  /* 0x0001980401007387 */ /* 0x0005e20000100a00 */
[----:B0-----:R-:W-:-:S03]  /*3360*/  LEA R12, P1, R29, R7, 0x1 ;  /* 0x000000071d0c7211 */ /* 0x001fc600078208ff */
[----:B------:R0:W-:Y:S01]  /*3370*/  STL.64 [R1+0x190], R18 ;  /* 0x0001901201007387 */ /* 0x0001e20000100a00 */
[-C--:B------:R-:W-:Y:S02]  /*3380*/  LEA.HI.X.SX32 R13, R29, R2.reuse, 0x1, P1 ;  /* 0x000000021d0d7211 */ /* 0x080fe400008f0eff */
[C---:B-1----:R-:W-:Y:S02]  /*3390*/  LEA R9, R6.reuse, R61, 0x1 ;  /* 0x0000003d06097211 */ /* 0x042fe400078e08ff */
[C---:B--2---:R-:W-:Y:S01]  /*33a0*/  LEA R4, P2, R31.reuse, R7, 0x1 ;  /* 0x000000071f047211 */ /* 0x044fe200078408ff */
[----:B------:R1:W-:Y:S03]  /*33b0*/  STL.64 [R1+0x188], R12 ;  /* 0x0001880c01007387 */ /* 0x0003e60000100a00 */
[----:B------:R-:W-:Y:S01]  /*33c0*/  LEA.HI.X.SX32 R5, R31, R2, 0x1, P2 ;  /* 0x000000021f057211 */ /* 0x000fe200010f0eff */
[----:B0-----:R-:W-:-:S04]  /*33d0*/  IMAD R19, R6, 0x2, R9 ;  /* 0x0000000206137824 */ /* 0x001fc800078e0209 */
[----:B------:R0:W-:Y:S01]  /*33e0*/  STL.64 [R1+0x180], R4 ;  /* 0x0001800401007387 */ /* 0x0001e20000100a00 */
[C---:B------:R-:W-:Y:S02]  /*33f0*/  LEA R33, R6.reuse, R19, 0x1 ;  /* 0x0000001306217211 */ /* 0x040fe400078e08ff */
[C---:B-1----:R-:W-:Y:S01]  /*3400*/  LEA R12, P1, R39.reuse, R7, 0x1 ;  /* 0x00000007270c7211 */ /* 0x042fe200078208ff */
[----:B------:R1:W-:Y:S02]  /*3410*/  STL.64 [R1+0x178], R22 ;  /* 0x0001781601007387 */ /* 0x0003e40000100a00 */
[----:B------:R-:W-:Y:S01]  /*3420*/  IMAD R3, R6, 0x2, R33 ;  /* 0x0000000206037824 */ /* 0x000fe200078e0221 */
[----:B------:R-:W-:-:S04]  /*3430*/  LEA.HI.X.SX32 R13, R39, R2, 0x1, P1 ;  /* 0x00000002270d7211 */ /* 0x000fc800008f0eff */
[C---:B------:R-:W-:Y:S02]  /*3440*/  LEA R29, R6.reuse, R3, 0x1 ;  /* 0x00000003061d7211 */ /* 0x040fe400078e08ff */
[CC--:B0-----:R-:W-:Y:S01]  /*3450*/  LEA R4, P2, R41.reuse, R7.reuse, 0x1 ;  /* 0x0000000729047211 */ /* 0x0c1fe200078408ff */
[----:B------:R0:W-:Y:S02]  /*3460*/  STL.64 [R1+0x170], R12 ;  /* 0x0001700c01007387 */ /* 0x0001e40000100a00 */
[----:B------:R-:W-:Y:S01]  /*3470*/  IMAD R31, R6, 0x2, R29 ;  /* 0x00000002061f7824 */ /* 0x000fe200078e021d */
[----:B------:R-:W-:Y:S02]  /*3480*/  LEA.HI.X.SX32 R5, R41, R2, 0x1, P2 ;  /* 0x0000000229057211 */ /* 0x000fe400010f0eff */
[----:B-1----:R-:W-:-:S03]  /*3490*/  LEA R22, P0, R43, R7, 0x1 ;  /* 0x000000072b167211 */ /* 0x002fc600078008ff */
[----:B------:R1:W-:Y:S01]  /*34a0*/  STL.64 [R1+0x168], R4 ;  /* 0x0001680401007387 */ /* 0x0003e20000100a00 */
[-C--:B------:R-:W-:Y:S02]  /*34b0*/  LEA.HI.X.SX32 R23, R43, R2.reuse, 0x1, P0 ;  /* 0x000000022b177211 */ /* 0x080fe400000f0eff */
[-C--:B------:R-:W-:Y:S02]  /*34c0*/  LEA R24, P0, R49, R7.reuse, 0x1 ;  /* 0x0000000731187211 */ /* 0x080fe400078008ff */
[-C--:B0-----:R-:W-:Y:S01]  /*34d0*/  LEA R12, P1, R45, R7.reuse, 0x1 ;  /* 0x000000072d0c7211 */ /* 0x081fe200078208ff */
[----:B------:R0:W-:Y:S01]  /*34e0*/  STL.64 [R1+0x160], R22 ;  /* 0x0001601601007387 */ /* 0x0001e20000100a00 */
[-C--:B------:R-:W-:Y:S02]  /*34f0*/  LEA.HI.X.SX32 R25, R49, R2.reuse, 0x1, P0 ;  /* 0x0000000231197211 */ /* 0x080fe400000f0eff */
[----:B------:R-:W-:Y:S01]  /*3500*/  LEA.HI.X.SX32 R13, R45, R2, 0x1, P1 ;  /* 0x000000022d0d7211 */ /* 0x000fe200008f0eff */
[----:B------:R-:W-:Y:S01]  /*3510*/  CS2R R48, SRZ ;  /* 0x0000000000307805 */ /* 0x000fe2000001ff00 */
[----:B------:R-:W-:-:S02]  /*3520*/  LEA R36, P0, R55, R7, 0x1 ;  /* 0x0000000737247211 */ /* 0x000fc400078008ff */
[----:B-1----:R-:W-:Y:S01]  /*3530*/  LEA R4, P2, R47, R7, 0x1 ;  /* 0x000000072f047211 */ /* 0x002fe200078408ff */
[----:B------:R1:W-:Y:S01]  /*3540*/  STL.64 [R1+0x158], R12 ;  /* 0x0001580c01007387 */ /* 0x0003e20000100a00 */
[-C--:B------:R-:W-:Y:S02]  /*3550*/  LEA.HI.X.SX32 R37, R55, R2.reuse, 0x1, P0 ;  /* 0x0000000237257211 */ /* 0x080fe400000f0eff */
[-C--:B------:R-:W-:Y:S01]  /*3560*/  LEA.HI.X.SX32 R5, R47, R2.reuse, 0x1, P2 ;  /* 0x000000022f057211 */ /* 0x080fe200010f0eff */
[----:B------:R-:W-:Y:S01]  /*3570*/  CS2R R54, SRZ ;  /* 0x0000000000367805 */ /* 0x000fe2000001ff00 */
[----:B0-----:R-:W-:Y:S02]  /*3580*/  LEA R23, R6, R31, 0x1 ;  /* 0x0000001f06177211 */ /* 0x001fe400078e08ff */
[CC--:B------:R-:W-:Y:S01]  /*3590*/  LEA R38, P0, R35.reuse, R7.reuse, 0x1 ;  /* 0x0000000723267211 */ /* 0x0c0fe200078008ff */
[----:B------:R0:W-:Y:S03]  /*35a0*/  STL.64 [R1+0x150], R4 ;  /* 0x0001500401007387 */ /* 0x0001e60000100a00 */
[----:B------:R-:W-:Y:S01]  /*35b0*/  LEA.HI.X.SX32 R39, R35, R2, 0x1, P0 ;  /* 0x0000000223277211 */ /* 0x000fe200000f0eff */
[----:B------:R2:W-:Y:S01]  /*35c0*/  STL.64 [R1+0x148], R24 ;  /* 0x0001481801007387 */ /* 0x0005e20000100a00 */
[----:B-1----:R-:W-:-:S04]  /*35d0*/  LEA R12, P1, R51, R7, 0x1 ;  /* 0x00000007330c7211 */ /* 0x002fc800078208ff */
[-C--:B------:R-:W-:Y:S02]  /*35e0*/  LEA.HI.X.SX32 R13, R51, R2.reuse, 0x1, P1 ;  /* 0x00000002330d7211 */ /* 0x080fe400008f0eff */
[----:B------:R-:W-:Y:S01]  /*35f0*/  CS2R R50, SRZ ;  /* 0x0000000000327805 */ /* 0x000fe2000001ff00 */
[C---:B0-----:R-:W-:Y:S02]  /*3600*/  LEA R4, P2, R53.reuse, R7, 0x1 ;  /* 0x0000000735047211 */ /* 0x041fe400078408ff */
[----:B------:R0:W-:Y:S02]  /*3610*/  STL.64 [R1+0x140], R12 ;  /* 0x0001400c01007387 */ /* 0x0001e40000100a00 */
[----:B------:R-:W-:Y:S01]  /*3620*/  LEA.HI.X.SX32 R5, R53, R2, 0x1, P2 ;  /* 0x0000000235057211 */ /* 0x000fe200010f0eff */
[----:B--2---:R-:W-:Y:S01]  /*3630*/  IMAD R25, R6, 0x2, R23 ;  /* 0x0000000206197824 */ /* 0x004fe200078e0217 */
[----:B------:R-:W-:-:S03]  /*3640*/  CS2R R52, SRZ ;  /* 0x0000000000347805 */ /* 0x000fc6000001ff00 */
[----:B------:R1:W-:Y:S01]  /*3650*/  STL.64 [R1+0x138], R4 ;  /* 0x0001380401007387 */ /* 0x0003e20000100a00 */
[----:B------:R-:W-:Y:S02]  /*3660*/  LEA R27, R6, R25, 0x1 ;  /* 0x00000019061b7211 */ /* 0x000fe400078e08ff */
[----:B0-----:R-:W-:-:S04]  /*3670*/  LEA R12, P1, R57, R7, 0x1 ;  /* 0x00000007390c7211 */ /* 0x001fc800078208ff */
[----:B------:R-:W-:Y:S02]  /*3680*/  LEA.HI.X.SX32 R13, R57, R2, 0x1, P1 ;  /* 0x00000002390d7211 */ /* 0x000fe400008f0eff */
[----:B------:R-:W-:Y:S01]  /*3690*/  CS2R R56, SRZ ;  /* 0x0000000000387805 */ /* 0x000fe2000001ff00 */
[----:B-1----:R-:W-:-:S04]  /*36a0*/  LEA R4, P2, R59, R7, 0x1 ;  /* 0x000000073b047211 */ /* 0x002fc800078408ff */
[----:B------:R-:W-:Y:S02]  /*36b0*/  LEA.HI.X.SX32 R5, R59, R2, 0x1, P2 ;  /* 0x000000023b057211 */ /* 0x000fe400010f0eff */
[----:B------:R-:W-:-:S03]  /*36c0*/  CS2R R58, SRZ ;  /* 0x00000000003a7805 */ /* 0x000fc6000001ff00 */
[----:B------:R0:W-:Y:S04]  /*36d0*/  STL.64 [R1+0x120], R4 ;  /* 0x0001200401007387 */ /* 0x0001e80000100a00 */
[----:B------:R1:W-:Y:S04]  /*36e0*/  STL.64 [R1+0x130], R36 ;  /* 0x0001302401007387 */ /* 0x0003e80000100a00 */
[----:B------:R2:W-:Y:S01]  /*36f0*/  STL.64 [R1+0x128], R12 ;  /* 0x0001280c01007387 */ /* 0x0005e20000100a00 */
[----:B0-----:R-:W-:-:S03]  /*3700*/  IMAD R5, R6, 0x2, R27 ;  /* 0x0000000206057824 */ /* 0x001fc600078e021b */
[----:B------:R-:W-:Y:S01]  /*3710*/  STL.64 [R1+0x118], R38 ;  /* 0x0001182601007387 */ /* 0x000fe20000100a00 */
[----:B-1----:R-:W-:Y:S02]  /*3720*/  LEA R36, P1, R21, R7, 0x1 ;  /* 0x0000000715247211 */ /* 0x002fe400078208ff */
[C---:B------:R-:W-:Y:S02]  /*3730*/  LEA R17, R6.reuse, R5, 0x1 ;  /* 0x0000000506117211 */ /* 0x040fe400078e08ff */
[-C--:B--2---:R-:W-:Y:S02]  /*3740*/  LEA R12, P2, R61, R7.reuse, 0x1 ;  /* 0x000000073d0c7211 */ /* 0x084fe400078408ff */
[-C--:B------:R-:W-:Y:S01]  /*3750*/  LEA.HI.X.SX32 R37, R21, R2.reuse, 0x1, P1 ;  /* 0x0000000215257211 */ /* 0x080fe200008f0eff */
[C---:B------:R-:W-:Y:S01]  /*3760*/  IMAD R21, R6.reuse, 0x2, R17 ;  /* 0x0000000206157824 */ /* 0x040fe200078e0211 */
[-C--:B------:R-:W-:Y:S02]  /*3770*/  LEA.HI.X.SX32 R13, R61, R2.reuse, 0x1, P2 ;  /* 0x000000023d0d7211 */ /* 0x080fe400010f0eff */
[C---:B------:R-:W-:Y:S01]  /*3780*/  LEA R34, P1, R19.reuse, R7, 0x1 ;  /* 0x0000000713227211 */ /* 0x040fe200078208ff */
[----:B------:R0:W-:Y:S01]  /*3790*/  STL.64 [R1+0x110], R36 ;  /* 0x0001102401007387 */ /* 0x0001e20000100a00 */
[----:B------:R-:W-:Y:S01]  /*37a0*/  LEA R8, R6, R21, 0x1 ;  /* 0x0000001506087211 */ /* 0x000fe200078e08ff */
[----:B------:R-:W-:Y:S01]  /*37b0*/  CS2R R60, SRZ ;  /* 0x00000000003c7805 */ /* 0x000fe2000001ff00 */
[----:B------:R-:W-:Y:S01]  /*37c0*/  LEA.HI.X.SX32 R35, R19, R2, 0x1, P1 ;  /* 0x0000000213237211 */ /* 0x000fe200008f0eff */
[----:B------:R1:W-:Y:S01]  /*37d0*/  STL.64 [R1+0x108], R12 ;  /* 0x0001080c01007387 */ /* 0x0003e20000100a00 */
[----:B0-----:R-:W-:-:S02]  /*37e0*/  LEA R36, P0, R9, R7, 0x1 ;  /* 0x0000000709247211 */ /* 0x001fc400078008ff */
[----:B-1----:R-:W-:Y:S02]  /*37f0*/  LEA R12, P2, R33, R7, 0x1 ;  /* 0x00000007210c7211 */ /* 0x002fe400078408ff */
[-C--:B------:R-:W-:Y:S01]  /*3800*/  LEA.HI.X.SX32 R37, R9, R2.reuse, 0x1, P0 ;  /* 0x0000000209257211 */ /* 0x080fe200000f0eff */
[----:B------:R-:W-:Y:S01]  /*3810*/  IMAD R9, R6, 0x2, R8 ;  /* 0x0000000206097824 */ /* 0x000fe200078e0208 */
[----:B------:R-:W-:-:S03]  /*3820*/  LEA.HI.X.SX32 R13, R33, R2, 0x1, P2 ;  /* 0x00000002210d7211 */ /* 0x000fc600010f0eff */
[----:B------:R0:W-:Y:S01]  /*3830*/  STL.64 [R1+0x100], R36 ;  /* 0x0001002401007387 */ /* 0x0001e20000100a00 */
[----:B------:R-:W-:-:S03]  /*3840*/  LEA R19, R6, R9, 0x1 ;  /* 0x0000000906137211 */ /* 0x000fc600078e08ff */
[----:B------:R1:W-:Y:S04]  /*3850*/  STL.64 [R1+0xf8], R34 ;  /* 0x0000f82201007387 */ /* 0x0003e80000100a00 */
[----:B------:R2:W-:Y:S01]  /*3860*/  STL.64 [R1+0xf0], R12 ;  /* 0x0000f00c01007387 */ /* 0x0005e20000100a00 */
[-C--:B0-----:R-:W-:Y:S02]  /*3870*/  LEA R36, P0, R3, R7.reuse, 0x1 ;  /* 0x0000000703247211 */ /* 0x081fe400078008ff */
[-C--:B-1----:R-:W-:Y:S02]  /*3880*/  LEA R34, P1, R29, R7.reuse, 0x1 ;  /* 0x000000071d227211 */ /* 0x082fe400078208ff */
[----:B------:R-:W-:Y:S01]  /*3890*/  LEA.HI.X.SX32 R37, R3, R2, 0x1, P0 ;  /* 0x0000000203257211 */ /* 0x000fe200000f0eff */
[----:B------:R-:W-:Y:S01]  /*38a0*/  IMAD R3, R6, 0x2, R19 ;  /* 0x0000000206037824 */ /* 0x000fe200078e0213 */
[----:B--2---:R-:W-:-:S02]  /*38b0*/  LEA R12, P2, R31, R7, 0x1 ;  /* 0x000000071f0c7211 */ /* 0x004fc400078408ff */
[-C--:B------:R-:W-:Y:S01]  /*38c0*/  LEA.HI.X.SX32 R35, R29, R2.reuse, 0x1, P1 ;  /* 0x000000021d237211 */ /* 0x080fe200008f0eff */
[----:B------:R-:W-:Y:S01]  /*38d0*/  STL.64 [R1+0xe8], R36 ;  /* 0x0000e82401007387 */ /* 0x000fe20000100a00 */
[-C--:B------:R-:W-:Y:S02]  /*38e0*/  LEA.HI.X.SX32 R13, R31, R2.reuse, 0x1, P2 ;  /* 0x000000021f0d7211 */ /* 0x080fe400010f0eff */
[-C--:B------:R-:W-:Y:S01]  /*38f0*/  LEA R32, P0, R23, R7.reuse, 0x1 ;  /* 0x0000000717207211 */ /* 0x080fe200078008ff */
[----:B------:R-:W-:Y:S01]  /*3900*/  STL.64 [R1+0xe0], R34 ;  /* 0x0000e02201007387 */ /* 0x000fe20000100a00 */
[----:B------:R-:W-:Y:S02]  /*3910*/  LEA R28, P1, R25, R7, 0x1 ;  /* 0x00000007191c7211 */ /* 0x000fe400078208ff */
[----:B------:R-:W-:Y:S01]  /*3920*/  LEA R10, R6, R3, 0x1 ;  /* 0x00000003060a7211 */ /* 0x000fe200078e08ff */
[----:B------:R0:W-:Y:S01]  /*3930*/  STL.64 [R1+0xd8], R12 ;  /* 0x0000d80c01007387 */ /* 0x0001e20000100a00 */
[----:B------:R-:W-:-:S02]  /*3940*/  LEA.HI.X.SX32 R33, R23, R2, 0x1, P0 ;  /* 0x0000000217217211 */ /* 0x000fc400000f0eff */
[----:B------:R-:W-:Y:S01]  /*3950*/  LEA.HI.X.SX32 R29, R25, R2, 0x1, P1 ;  /* 0x00000002191d7211 */ /* 0x000fe200008f0eff */
[C---:B------:R-:W-:Y:S01]  /*3960*/  IMAD R18, R6.reuse, 0x2, R10 ;  /* 0x0000000206127824 */ /* 0x040fe200078e020a */
[-C--:B------:R-:W-:Y:S01]  /*3970*/  LEA R24, P0, R5, R7.reuse, 0x1 ;  /* 0x0000000705187211 */ /* 0x080fe200078008ff */
[----:B------:R-:W-:Y:S01]  /*3980*/  STL.64 [R1+0xd0], R32 ;  /* 0x0000d02001007387 */ /* 0x000fe20000100a00 */
[-C--:B------:R-:W-:Y:S02]  /*3990*/  LEA R22, P1, R17, R7.reuse, 0x1 ;  /* 0x0000000711167211 */ /* 0x080fe400078208ff */
[C---:B------:R-:W-:Y:S01]  /*39a0*/  LEA R4, R6.reuse, R18, 0x1 ;  /* 0x0000001206047211 */ /* 0x040fe200078e08ff */
[----:B------:R-:W-:Y:S01]  /*39b0*/  STL.64 [R1+0xc8], R28 ;  /* 0x0000c81c01007387 */ /* 0x000fe20000100a00 */
[-C--:B------:R-:W-:Y:S02]  /*39c0*/  LEA.HI.X.SX32 R25, R5, R2.reuse, 0x1, P0 ;  /* 0x0000000205197211 */ /* 0x080fe400000f0eff */
[----:B0-----:R-:W-:Y:S01]  /*39d0*/  LEA R12, P2, R27, R7, 0x1 ;  /* 0x000000071b0c7211 */ /* 0x001fe200078408ff */
[----:B------:R-:W-:Y:S01]  /*39e0*/  IMAD R5, R6, 0x2, R4 ;  /* 0x0000000206057824 */ /* 0x000fe200078e0204 */
[----:B------:R-:W-:-:S02]  /*39f0*/  LEA.HI.X.SX32 R23, R17, R2, 0x1, P1 ;  /* 0x0000000211177211 */ /* 0x000fc400008f0eff */
[----:B------:R-:W-:Y:S02]  /*3a00*/  LEA.HI.X.SX32 R13, R27, R2, 0x1, P2 ;  /* 0x000000021b0d7211 */ /* 0x000fe400010f0eff */
[----:B------:R-:W-:-:S03]  /*3a10*/  LEA R17, R6, R5, 0x1 ;  /* 0x0000000506117211 */ /* 0x000fc600078e08ff */
[----:B------:R0:W-:Y:S04]  /*3a20*/  STL.64 [R1+0xc0], R12 ;  /* 0x0000c00c01007387 */ /* 0x0001e80000100a00 */
[----:B------:R1:W-:Y:S04]  /*3a30*/  STL.64 [R1+0xb8], R24 ;  /* 0x0000b81801007387 */ /* 0x0003e80000100a00 */
[----:B------:R2:W-:Y:S01]  /*3a40*/  STL.64 [R1+0xb0], R22 ;  /* 0x0000b01601007387 */ /* 0x0005e20000100a00 */
[----:B0-----:R-:W-:-:S04]  /*3a50*/  LEA R12, P2, R21, R7, 0x1 ;  /* 0x00000007150c7211 */ /* 0x001fc800078408ff */
[-C--:B------:R-:W-:Y:S02]  /*3a60*/  LEA.HI.X.SX32 R13, R21, R2.reuse, 0x1, P2 ;  /* 0x00000002150d7211 */ /* 0x080fe400010f0eff */
[CC--:B-1----:R-:W-:Y:S02]  /*3a70*/  LEA R24, P0, R8.reuse, R7.reuse, 0x1 ;  /* 0x0000000708187211 */ /* 0x0c2fe400078008ff */
[C---:B--2---:R-:W-:Y:S01]  /*3a80*/  LEA R22, P1, R9.reuse, R7, 0x1 ;  /* 0x0000000709167211 */ /* 0x044fe200078208ff */
[----:B------:R0:W-:Y:S01]  /*3a90*/  STL.64 [R1+0xa8], R12 ;  /* 0x0000a80c01007387 */ /* 0x0001e20000100a00 */
[-C--:B------:R-:W-:Y:S01]  /*3aa0*/  LEA.HI.X.SX32 R25, R8, R2.reuse, 0x1, P0 ;  /* 0x0000000208197211 */ /* 0x080fe200000f0eff */
[----:B------:R-:W-:Y:S01]  /*3ab0*/  IMAD R8, R6, 0x2, R17 ;  /* 0x0000000206087824 */ /* 0x000fe200078e0211 */
[----:B------:R-:W-:-:S03]  /*3ac0*/  LEA.HI.X.SX32 R23, R9, R2, 0x1, P1 ;  /* 0x0000000209177211 */ /* 0x000fc600008f0eff */
[----:B------:R1:W-:Y:S01]  /*3ad0*/  STL.64 [R1+0xa0], R24 ;  /* 0x0000a01801007387 */ /* 0x0003e20000100a00 */
[----:B------:R-:W-:-:S03]  /*3ae0*/  LEA R9, R6, R8, 0x1 ;  /* 0x0000000806097211 */ /* 0x000fc600078e08ff */
[----:B------:R2:W-:Y:S01]  /*3af0*/  STL.64 [R1+0x98], R22 ;  /* 0x0000981601007387 */ /* 0x0005e20000100a00 */
[----:B0-----:R-:W-:-:S04]  /*3b00*/  LEA R12, P2, R19, R7, 0x1 ;  /* 0x00000007130c7211 */ /* 0x001fc800078408ff */
[----:B------:R-:W-:Y:S02]  /*3b10*/  LEA.HI.X.SX32 R13, R19, R2, 0x1, P2 ;  /* 0x00000002130d7211 */ /* 0x000fe400010f0eff */
[----:B-1----:R-:W-:-:S03]  /*3b20*/  LEA R24, P0, R3, R7, 0x1 ;  /* 0x0000000703187211 */ /* 0x002fc600078008ff */
[----:B------:R0:W-:Y:S01]  /*3b30*/  STL.64 [R1+0x90], R12 ;  /* 0x0000900c01007387 */ /* 0x0001e20000100a00 */
[CC--:B--2---:R-:W-:Y:S02]  /*3b40*/  LEA R22, P1, R10.reuse, R7.reuse, 0x1 ;  /* 0x000000070a167211 */ /* 0x0c4fe400078208ff */
[-C--:B------:R-:W-:Y:S02]  /*3b50*/  LEA.HI.X.SX32 R25, R3, R2.reuse, 0x1, P0 ;  /* 0x0000000203197211 */ /* 0x080fe400000f0eff */
[----:B------:R-:W-:Y:S01]  /*3b60*/  LEA.HI.X.SX32 R23, R10, R2, 0x1, P1 ;  /* 0x000000020a177211 */ /* 0x000fe200008f0eff */
[C---:B------:R-:W-:Y:S02]  /*3b70*/  IMAD R10, R6.reuse, 0x2, R9 ;  /* 0x00000002060a7824 */ /* 0x040fe400078e0209 */
[----:B------:R1:W-:Y:S03]  /*3b80*/  STL.64 [R1+0x88], R24 ;  /* 0x0000881801007387 */ /* 0x0003e60000100a00 */
[----:B------:R-:W-:Y:S01]  /*3b90*/  LEA R3, R6, R10, 0x1 ;  /* 0x0000000a06037211 */ /* 0x000fe200078e08ff */
[----:B------:R2:W-:Y:S01]  /*3ba0*/  STL.64 [R1+0x80], R22 ;  /* 0x0000801601007387 */ /* 0x0005e20000100a00 */
[----:B0-----:R-:W-:-:S04]  /*3bb0*/  LEA R12, P2, R18, R7, 0x1 ;  /* 0x00000007120c7211 */ /* 0x001fc800078408ff */
[----:B------:R-:W-:Y:S02]  /*3bc0*/  LEA.HI.X.SX32 R13, R18, R2, 0x1, P2 ;  /* 0x00000002120d7211 */ /* 0x000fe400010f0eff */
[----:B-1----:R-:W-:-:S03]  /*3bd0*/  LEA R24, P0, R4, R7, 0x1 ;  /* 0x0000000704187211 */ /* 0x002fc600078008ff */
[----:B------:R0:W-:Y:S01]  /*3be0*/  STL.64 [R1+0x78], R12 ;  /* 0x0000780c01007387 */ /* 0x0001e20000100a00 */
[CC--:B--2---:R-:W-:Y:S02]  /*3bf0*/  LEA R22, P1, R5.reuse, R7.reuse, 0x1 ;  /* 0x0000000705167211 */ /* 0x0c4fe400078208ff */
[-C--:B------:R-:W-:Y:S01]  /*3c00*/  LEA.HI.X.SX32 R25, R4, R2.reuse, 0x1, P0 ;  /* 0x0000000204197211 */ /* 0x080fe200000f0eff */
[C---:B------:R-:W-:Y:S01]  /*3c10*/  IMAD R4, R6.reuse, 0x2, R3 ;  /* 0x0000000206047824 */ /* 0x040fe200078e0203 */
[----:B------:R-:W-:Y:S02]  /*3c20*/  LEA.HI.X.SX32 R23, R5, R2, 0x1, P1 ;  /* 0x0000000205177211 */ /* 0x000fe400008f0eff */
[-C--:B------:R-:W-:Y:S01]  /*3c30*/  LEA R18, P1, R9, R7.reuse, 0x1 ;  /* 0x0000000709127211 */ /* 0x080fe200078208ff */
[----:B------:R-:W-:Y:S01]  /*3c40*/  STL.64 [R1+0x70], R24 ;  /* 0x0000701801007387 */ /* 0x000fe20000100a00 */
[C---:B------:R-:W-:Y:S02]  /*3c50*/  LEA R5, R6.reuse, R4, 0x1 ;  /* 0x0000000406057211 */ /* 0x040fe400078e08ff */
[----:B0-----:R-:W-:Y:S01]  /*3c60*/  LEA R12, P2, R17, R7, 0x1 ;  /* 0x00000007110c7211 */ /* 0x001fe200078408ff */
[----:B------:R0:W-:Y:S01]  /*3c70*/  STL.64 [R1+0x68], R22 ;  /* 0x0000681601007387 */ /* 0x0001e20000100a00 */
[-C--:B------:R-:W-:Y:S01]  /*3c80*/  LEA.HI.X.SX32 R19, R9, R2.reuse, 0x1, P1 ;  /* 0x0000000209137211 */ /* 0x080fe200008f0eff */
[----:B------:R-:W-:Y:S01]  /*3c90*/  IMAD R6, R6, 0x2, R5 ;  /* 0x0000000206067824 */ /* 0x000fe200078e0205 */
[----:B------:R-:W-:Y:S01]  /*3ca0*/  LEA.HI.X.SX32 R13, R17, R2, 0x1, P2 ;  /* 0x00000002110d7211 */ /* 0x000fe200010f0eff */
[----:B------:R-:W-:-:S04]  /*3cb0*/  IMAD.MOV.U32 R17, RZ, RZ, RZ ;  /* 0x000000ffff117224 */ /* 0x000fc800078e00ff */
[----:B------:R1:W-:Y:S01]  /*3cc0*/  STL.64 [R1+0x60], R12 ;  /* 0x0000600c01007387 */ /* 0x0003e20000100a00 */
[----:B0-----:R-:W-:-:S04]  /*3cd0*/  LEA R22, P0, R8, R7, 0x1 ;  /* 0x0000000708167211 */ /* 0x001fc800078008ff */
[-C--:B------:R-:W-:Y:S02]  /*3ce0*/  LEA.HI.X.SX32 R23, R8, R2.reuse, 0x1, P0 ;  /* 0x0000000208177211 */ /* 0x080fe400000f0eff */
[-C--:B------:R-:W-:Y:S02]  /*3cf0*/  LEA R8, P3, R6, R7.reuse, 0x1 ;  /* 0x0000000706087211 */ /* 0x080fe400078608ff */
[----:B-1----:R-:W-:Y:S01]  /*3d00*/  LEA R12, P2, R10, R7, 0x1 ;  /* 0x000000070a0c7211 */ /* 0x002fe200078408ff */
[----:B------:R0:W-:Y:S01]  /*3d10*/  STL.64 [R1+0x58], R22 ;  /* 0x0000581601007387 */ /* 0x0001e20000100a00 */
[-C--:B------:R-:W-:Y:S02]  /*3d20*/  LEA.HI.X.SX32 R9, R6, R2.reuse, 0x1, P3 ;  /* 0x0000000206097211 */ /* 0x080fe400018f0eff */
[----:B------:R-:W-:Y:S01]  /*3d30*/  LEA.HI.X.SX32 R13, R10, R2, 0x1, P2 ;  /* 0x000000020a0d7211 */ /* 0x000fe200010f0eff */
[----:B------:R1:W-:Y:S01]  /*3d40*/  STL.64 [R1+0x50], R18 ;  /* 0x0000501201007387 */ /* 0x0003e20000100a00 */
[----:B------:R-:W-:-:S03]  /*3d50*/  MOV R10, RZ ;  /* 0x000000ff000a7202 */ /* 0x000fc60000000f00 */
[----:B------:R2:W-:Y:S01]  /*3d60*/  STL.64 [R1+0x48], R12 ;  /* 0x0000480c01007387 */ /* 0x0005e20000100a00 */
[CC--:B0-----:R-:W-:Y:S02]  /*3d70*/  LEA R22, P0, R3.reuse, R7.reuse, 0x1 ;  /* 0x0000000703167211 */ /* 0x0c1fe400078008ff */
[CC--:B-1----:R-:W-:Y:S02]  /*3d80*/  LEA R18, P1, R4.reuse, R7.reuse, 0x1 ;  /* 0x0000000704127211 */ /* 0x0c2fe400078208ff */
[-C--:B------:R-:W-:Y:S02]  /*3d90*/  LEA.HI.X.SX32 R23, R3, R2.reuse, 0x1, P0 ;  /* 0x0000000203177211 */ /* 0x080fe400000f0eff */
[C---:B--2---:R-:W-:Y:S02]  /*3da0*/  LEA R12, P2, R5.reuse, R7, 0x1 ;  /* 0x00000007050c7211 */ /* 0x044fe400078408ff */
[-C--:B------:R-:W-:Y:S01]  /*3db0*/  LEA.HI.X.SX32 R19, R4, R2.reuse, 0x1, P1 ;  /* 0x0000000204137211 */ /* 0x080fe200008f0eff */
[----:B------:R-:W-:Y:S01]  /*3dc0*/  STL.64 [R1+0x40], R22 ;  /* 0x0000401601007387 */ /* 0x000fe20000100a00 */
[----:B------:R-:W-:-:S02]  /*3dd0*/  LEA.HI.X.SX32 R13, R5, R2, 0x1, P2 ;  /* 0x00000002050d7211 */ /* 0x000fc400010f0eff */
[C---:B------:R-:W-:Y:S01]  /*3de0*/  LOP3.LUT R3, R0.reuse, 0x20, RZ, 0x3c, !PT ;  /* 0x0000002000037812 */ /* 0x040fe200078e3cff */
[----:B------:R-:W-:Y:S01]  /*3df0*/  STL.64 [R1+0x38], R18 ;  /* 0x0000381201007387 */ /* 0x000fe20000100a00 */
[C---:B------:R-:W-:Y:S01]  /*3e00*/  LOP3.LUT R3, R0.reuse, 0x50, RZ, 0x3c, !PT ;  /* 0x0000005000037812 */ /* 0x040fe200078e3cff */
[----:B------:R-:W-:Y:S01]  /*3e10*/  IMAD.MOV.U32 R3, RZ, RZ, 0x3f800000 ;  /* 0x3f800000ff037424 */ /* 0x000fe200078e00ff */
[C---:B------:R-:W-:Y:S01]  /*3e20*/  LOP3.LUT R4, R0.reuse, 0x10, RZ, 0x3c, !PT ;  /* 0x0000001000047812 */ /* 0x040fe200078e3cff */
[----:B------:R-:W-:Y:S01]  /*3e30*/  STL.64 [R1+0x30], R12 ;  /* 0x0000300c01007387 */ /* 0x000fe20000100a00 */
[C---:B------:R-:W-:Y:S02]  /*3e40*/  LOP3.LUT R5, R0.reuse, 0x30, RZ, 0x3c, !PT ;  /* 0x0000003000057812 */ /* 0x040fe400078e3cff */
[C---:B------:R-:W-:Y:S01]  /*3e50*/  LOP3.LUT R4, R0.reuse, 0x40, RZ, 0x3c, !PT ;  /* 0x0000004000047812 */ /* 0x040fe200078e3cff */
[----:B------:R-:W-:Y:S01]  /*3e60*/  STL.64 [R1+0x28], R8 ;  /* 0x0000280801007387 */ /* 0x000fe20000100a00 */
[C---:B------:R-:W-:Y:S01]  /*3e70*/  LOP3.LUT R5, R0.reuse, 0x60, RZ, 0x3c, !PT ;  /* 0x0000006000057812 */ /* 0x040fe200078e3cff */
[----:B------:R-:W-:Y:S01]  /*3e80*/  IMAD.MOV.U32 R5, RZ, RZ, 0x3f800000 ;  /* 0x3f800000ff057424 */ /* 0x000fe200078e00ff */
[----:B------:R-:W-:Y:S01]  /*3e90*/  LOP3.LUT R4, R0, 0x70, RZ, 0x3c, !PT ;  /* 0x0000007000047812 */ /* 0x000fe200078e3cff */
[----:B------:R-:W-:Y:S01]  /*3ea0*/  STL [R1+0x24], R3 ;  /* 0x0000240301007387 */ /* 0x000fe20000100800 */
[----:B------:R-:W-:-:S02]  /*3eb0*/  MOV R4, 0x3f800000 ;  /* 0x3f80000000047802 */ /* 0x000fc40000000f00 */
[----:B------:R-:W-:Y:S01]  /*3ec0*/  MOV R2, c[0x0][0x1a4] ;  /* 0x0000690000027a02 */ /* 0x000fe20000000f00 */
[----:B------:R0:W-:Y:S01]  /*3ed0*/  STL.64 [R1+0x888], R16 ;  /* 0x0008881001007387 */ /* 0x0001e20000100a00 */
[----:B------:R-:W-:Y:S02]  /*3ee0*/  LOP3.LUT P0, RZ, R249, 0x7, RZ, 0xc0, !PT ;  /* 0x00000007f9ff7812 */ /* 0x000fe4000780c0ff */
[C---:B------:R-:W-:Y:S01]  /*3ef0*/  SHF.L.U32 R242, R2.reuse, 0x2, RZ ;  /* 0x0000000202f27819 */ /* 0x040fe200000006ff */
[----:B------:R-:W-:Y:S01]  /*3f00*/  STL [R1+0x20], R3 ;  /* 0x0000200301007387 */ /* 0x000fe20000100800 */
[C---:B------:R-:W-:Y:S01]  /*3f10*/  IMAD R91, R2.reuse, 0x82, RZ ;  /* 0x00000082025b7824 */ /* 0x040fe200078e02ff */
[C---:B------:R-:W-:Y:S01]  /*3f20*/  SHF.L.U32 R248, R2.reuse, 0x4, RZ ;  /* 0x0000000402f87819 */ /* 0x040fe200000006ff */
[C---:B------:R-:W-:Y:S01]  /*3f30*/  IMAD R92, R2.reuse, 0x84, RZ ;  /* 0x00000084025c7824 */ /* 0x040fe200078e02ff */
[----:B------:R-:W-:Y:S01]  /*3f40*/  STL [R1+0x1c], R5 ;  /* 0x00001c0501007387 */ /* 0x000fe20000100800 */
[C---:B------:R-:W-:Y:S01]  /*3f50*/  IMAD R95, R2.reuse, 0x41, RZ ;  /* 0x00000041025f7824 */ /* 0x040fe200078e02ff */
[-C--:B------:R-:W-:Y:S01]  /*3f60*/  IADD3 R250, P5, R91, R142.reuse, RZ ;  /* 0x0000008e5bfa7210 */ /* 0x080fe20007fbe0ff */
[----:B------:R-:W-:Y:S01]  /*3f70*/  IMAD R93, R2, 0x86, RZ ;  /* 0x00000086025d7824 */ /* 0x000fe200078e02ff */
[----:B------:R-:W-:Y:S01]  /*3f80*/  STL [R1+0x18], R4 ;  /* 0x0000180401007387 */ /* 0x000fe20000100800 */
[-C--:B0-----:R-:W-:Y:S01]  /*3f90*/  IADD3 R16, P3, R92, R142.reuse, RZ ;  /* 0x0000008e5c107210 */ /* 0x081fe20007f7e0ff */
[C---:B------:R-:W-:Y:S01]  /*3fa0*/  IMAD R112, R2.reuse, 0x21, RZ ;  /* 0x0000002102707824 */ /* 0x040fe200078e02ff */
[C---:B------:R-:W-:Y:S01]  /*3fb0*/  SHF.L.U32 R246, R2.reuse, 0x6, RZ ;  /* 0x0000000602f67819 */ /* 0x040fe200000006ff */
[----:B------:R-:W-:Y:S01]  /*3fc0*/  STL [R1+0x14], R3 ;  /* 0x0000140301007387 */ /* 0x000fe20000100800 */
[----:B------:R-:W-:Y:S01]  /*3fd0*/  LEA.HI.X.SX32 R251, R95, R143, 0x1, P5 ;  /* 0x0000008f5ffb7211 */ /* 0x000fe200028f0eff */
[C---:B------:R-:W-:Y:S01]  /*3fe0*/  IMAD R94, R2.reuse, 0x88, RZ ;  /* 0x00000088025e7824 */ /* 0x040fe200078e02ff */
[----:B------:R-:W-:Y:S01]  /*3ff0*/  IADD3 R14, P2, R93, R142, RZ ;  /* 0x0000008e5d0e7210 */ /* 0x000fe20007f5e0ff */
[----:B------:R0:W-:Y:S01]  /*4000*/  STL [R1+0x10], R5 ;  /* 0x0000100501007387 */ /* 0x0001e20000100800 */
[----:B------:R-:W-:Y:S01]  /*4010*/  IMAD.MOV.U32 R92, RZ, RZ, R16 ;  /* 0x000000ffff5c7224 */ /* 0x000fe200078e0010 */
[----:B------:R-:W-:Y:S01]  /*4020*/  MOV R93, R17 ;  /* 0x00000011005d7202 */ /* 0x000fe20000000f00 */
[C---:B------:R-:W-:Y:S01]  /*4030*/  IMAD R114, R2.reuse, 0x43, RZ ;  /* 0x0000004302727824 */ /* 0x040fe200078e02ff */
[----:B------:R1:W-:Y:S01]  /*4040*/  STL [R1+0xc], R4 ;  /* 0x00000c0401007387 */ /* 0x0003e20000100800 */
[C---:B------:R-:W-:Y:S01]  /*4050*/  IMAD R116, R2.reuse, 0x11, RZ ;  /* 0x0000001102747824 */ /* 0x040fe200078e02ff */
[----:B------:R-:W-:Y:S01]  /*4060*/  LOP3.LUT P1, RZ, R249, 0x3, RZ, 0xc0, !PT ;  /* 0x00000003f9ff7812 */ /* 0x000fe2000782c0ff */
[C---:B------:R-:W-:Y:S01]  /*4070*/  IMAD R113, R2.reuse, 0x8a, RZ ;  /* 0x0000008a02717824 */ /* 0x040fe200078e02ff */
[----:B------:R2:W-:Y:S01]  /*4080*/  STL [R1+0x8], R3 ;  /* 0x0000080301007387 */ /* 0x0005e20000100800 */
[----:B------:R-:W-:Y:S01]  /*4090*/  MOV R95, R15 ;  /* 0x0000000f005f7202 */ /* 0x000fe20000000f00 */
[----:B0-----:R-:W-:-:S02]  /*40a0*/  IMAD R5, R2, 0x44, RZ ;  /* 0x0000004402057824 */ /* 0x001fc400078e02ff */
[----:B------:R0:W-:Y:S01]  /*40b0*/  STL [R1+0x5d0], R16 ;  /* 0x0005d01001007387 */ /* 0x0001e20000100800 */
[C---:B------:R-:W-:Y:S02]  /*40c0*/  IMAD R6, R2.reuse, 0x46, RZ ;  /* 0x0000004602067824 */ /* 0x040fe400078e02ff */
[C---:B-1----:R-:W-:Y:S02]  /*40d0*/  IMAD R4, R2.reuse, 0x22, RZ ;  /* 0x0000002202047824 */ /* 0x042fe400078e02ff */
[C---:B------:R-:W-:Y:S02]  /*40e0*/  IMAD R119, R2.reuse, 0x45, RZ ;  /* 0x0000004502777824 */ /* 0x040fe400078e02ff */
[C---:B--2---:R-:W-:Y:S02]  /*40f0*/  IMAD R3, R2.reuse, 0x42, RZ ;  /* 0x0000004202037824 */ /* 0x044fe400078e02ff */
[C---:B------:R-:W-:Y:S01]  /*4100*/  IMAD R120, R2.reuse, 0x23, RZ ;  /* 0x0000002302787824 */ /* 0x040fe200078e02ff */
[----:B0-----:R-:W2:Y:S01]  /*4110*/  LDL.LU.64 R16, [R1+0x888] ;  /* 0x0008880001107983 */ /* 0x001ea20000300a00 */
[C---:B------:R-:W-:Y:S01]  /*4120*/  IMAD R117, R2.reuse, 0x8e, RZ ;  /* 0x0000008e02757824 */ /* 0x040fe200078e02ff */
[C---:B------:R-:W-:Y:S01]  /*4130*/  IADD3 R12, P4, R3.reuse, R142, RZ ;  /* 0x0000008e030c7210 */ /* 0x040fe20007f9e0ff */
[C---:B------:R-:W-:Y:S01]  /*4140*/  IMAD R115, R2.reuse, 0x8c, RZ ;  /* 0x0000008c02737824 */ /* 0x040fe200078e02ff */
[----:B------:R0:W-:Y:S01]  /*4150*/  STL.64 [R1+0x5d8], R250 ;  /* 0x0005d8fa01007387 */ /* 0x0001e20000100a00 */
[----:B------:R-:W-:Y:S01]  /*4160*/  IMAD R121, R2, 0x47, RZ ;  /* 0x0000004702797824 */ /* 0x000fe200078e02ff */
[-C--:B------:R-:W-:Y:S01]  /*4170*/  LEA.HI.X.SX32 R13, R112, R143.reuse, 0x1, P4 ;  /* 0x0000008f700d7211 */ /* 0x080fe200020f0eff */
[C---:B------:R-:W-:Y:S01]  /*4180*/  IMAD R7, R2.reuse, 0x12, RZ ;  /* 0x0000001202077824 */ /* 0x040fe200078e02ff */
[----:B------:R1:W-:Y:S01]  /*4190*/  STL [R1+0x5c8], R14 ;  /* 0x0005c80e01007387 */ /* 0x0003e20000100800 */
[----:B------:R-:W-:Y:S01]  /*41a0*/  LEA.HI.X.SX32 R93, R3, R143, 0x1, P3 ;  /* 0x0000008f035d7211 */ /* 0x000fe200018f0eff */
[----:B------:R-:W-:-:S02]  /*41b0*/  IMAD R8, R2, 0x24, RZ ;  /* 0x0000002402087824 */ /* 0x000fc400078e02ff */
[C---:B------:R-:W-:Y:S02]  /*41c0*/  IMAD R123, R2.reuse, 0x9, RZ ;  /* 0x00000009027b7824 */ /* 0x040fe400078e02ff */
[----:B------:R-:W-:Y:S01]  /*41d0*/  IMAD R9, R2, 0x48, RZ ;  /* 0x0000004802097824 */ /* 0x000fe200078e02ff */
[-C--:B0-----:R-:W-:Y:S01]  /*41e0*/  IADD3 R250, P5, R94, R142.reuse, RZ ;  /* 0x0000008e5efa7210 */ /* 0x081fe20007fbe0ff */
[----:B------:R-:W-:Y:S02]  /*41f0*/  IMAD.MOV.U32 R94, RZ, RZ, R14 ;  /* 0x000000ffff5e7224 */ /* 0x000fe400078e000e */
[----:B-1----:R-:W3:Y:S01]  /*4200*/  LDL.LU.64 R14, [R1+0x880] ;  /* 0x00088000010e7983 */ /* 0x002ee20000300a00 */
[----:B------:R-:W-:Y:S01]  /*4210*/  IADD3 R92, P3, R5, R142, RZ ;  /* 0x0000008e055c7210 */ /* 0x000fe20007f7e0ff */
[----:B------:R-:W-:Y:S02]  /*4220*/  IMAD R118, R2, 0x90, RZ ;  /* 0x0000009002767824 */ /* 0x000fe400078e02ff */
[----:B------:R0:W-:Y:S01]  /*4230*/  STL.64 [R1+0x6d0], R12 ;  /* 0x0006d00c01007387 */ /* 0x0001e20000100a00 */
[----:B------:R-:W-:Y:S01]  /*4240*/  LEA.HI.X.SX32 R95, R114, R143, 0x1, P2 ;  /* 0x0000008f725f7211 */ /* 0x000fe200010f0eff */
[----:B------:R-:W-:-:S02]  /*4250*/  IMAD R122, R2, 0x92, RZ ;  /* 0x00000092027a7824 */ /* 0x000fc400078e02ff */
[----:B------:R1:W-:Y:S01]  /*4260*/  STL [R1+0x5d4], R93 ;  /* 0x0005d45d01007387 */ /* 0x0003e20000100800 */
[C---:B------:R-:W-:Y:S02]  /*4270*/  IMAD R18, R2.reuse, 0x4a, RZ ;  /* 0x0000004a02127824 */ /* 0x040fe400078e02ff */
[C---:B------:R-:W-:Y:S02]  /*4280*/  IMAD R124, R2.reuse, 0x94, RZ ;  /* 0x00000094027c7824 */ /* 0x040fe400078e02ff */
[C---:B------:R-:W-:Y:S02]  /*4290*/  IMAD R127, R2.reuse, 0x49, RZ ;  /* 0x00000049027f7824 */ /* 0x040fe400078e02ff */
[----:B------:R-:W-:Y:S01]  /*42a0*/  IMAD R128, R2, 0x25, RZ ;  /* 0x0000002502807824 */ /* 0x000fe200078e02ff */
[-C--:B0-----:R-:W-:Y:S01]  /*42b0*/  IADD3 R12, P4, R4, R142.reuse, RZ ;  /* 0x0000008e040c7210 */ /* 0x081fe20007f9e0ff */
[----:B------:R-:W-:Y:S01]  /*42c0*/  IMAD R19, R2, 0x26, RZ ;  /* 0x0000002602137824 */ /* 0x000fe200078e02ff */
[-C--:B-1----:R-:W-:Y:S01]  /*42d0*/  LEA.HI.X.SX32 R93, R4, R143.reuse, 0x1, P3 ;  /* 0x0000008f045d7211 */ /* 0x082fe200018f0eff */
[----:B------:R-:W-:Y:S01]  /*42e0*/  IMAD R125, R2, 0x96, RZ ;  /* 0x00000096027d7824 */ /* 0x000fe200078e02ff */
[----:B------:R-:W-:Y:S01]  /*42f0*/  LEA.HI.X.SX32 R13, R116, R143, 0x1, P4 ;  /* 0x0000008f740d7211 */ /* 0x000fe200020f0eff */
[----:B------:R0:W-:Y:S01]  /*4300*/  STL [R1+0x5cc], R95 ;  /* 0x0005cc5f01007387 */ /* 0x0001e20000100800 */
[----:B------:R-:W-:Y:S01]  /*4310*/  IADD3 R94, P2, R113, R142, RZ ;  /* 0x0000008e715e7210 */ /* 0x000fe20007f5e0ff */
[----:B------:R-:W-:-:S02]  /*4320*/  IMAD R21, R2, 0x4c, RZ ;  /* 0x0000004c02157824 */ /* 0x000fc400078e02ff */
[----:B------:R1:W-:Y:S01]  /*4330*/  STL.64 [R1+0x750], R12 ;  /* 0x0007500c01007387 */ /* 0x0003e20000100a00 */
[-C--:B------:R-:W-:Y:S01]  /*4340*/  LEA.HI.X.SX32 R251, R5, R143.reuse, 0x1, P5 ;  /* 0x0000008f05fb7211 */ /* 0x080fe200028f0eff */
[C---:B------:R-:W-:Y:S02]  /*4350*/  IMAD R132, R2.reuse, 0x13, RZ ;  /* 0x0000001302847824 */ /* 0x040fe400078e02ff */
[C---:B------:R-:W-:Y:S01]  /*4360*/  IMAD R130, R2.reuse, 0x4b, RZ ;  /* 0x0000004b02827824 */ /* 0x040fe200078e02ff */
[----:B0-----:R-:W-:Y:S01]  /*4370*/  LEA.HI.X.SX32 R95, R119, R143, 0x1, P2 ;  /* 0x0000008f775f7211 */ /* 0x001fe200010f0eff */
[C---:B------:R-:W-:Y:S02]  /*4380*/  IMAD R129, R2.reuse, 0x9a, RZ ;  /* 0x0000009a02817824 */ /* 0x040fe400078e02ff */
[C---:B------:R-:W-:Y:S02]  /*4390*/  IMAD R126, R2.reuse, 0x98, RZ ;  /* 0x00000098027e7824 */ /* 0x040fe400078e02ff */
[C---:B------:R-:W-:Y:S01]  /*43a0*/  IMAD R22, R2.reuse, 0x4e, RZ ;  /* 0x0000004e02167824 */ /* 0x040fe200078e02ff */
[----:B-1----:R-:W4:Y:S01]  /*43b0*/  LDL.LU.64 R12, [R1+0x878] ;  /* 0x00087800010c7983 */ /* 0x002f220000300a00 */
[----:B------:R-:W-:-:S02]  /*43c0*/  IMAD R135, R2, 0x4d, RZ ;  /* 0x0000004d02877824 */ /* 0x000fc400078e02ff */
[C---:B------:R-:W-:Y:S01]  /*43d0*/  IMAD R136, R2.reuse, 0x27, RZ ;  /* 0x0000002702887824 */ /* 0x040fe200078e02ff */
[----:B------:R0:W-:Y:S01]  /*43e0*/  STL.64 [R1+0x6c8], R92 ;  /* 0x0006c85c01007387 */ /* 0x0001e20000100a00 */
[-C--:B------:R-:W-:Y:S01]  /*43f0*/  IADD3 R112, P5, R117, R142.reuse, RZ ;  /* 0x0000008e75707210 */ /* 0x080fe20007fbe0ff */
[C---:B------:R-:W-:Y:S01]  /*4400*/  IMAD R131, R2.reuse, 0x9c, RZ ;  /* 0x0000009c02837824 */ /* 0x040fe200078e02ff */
[----:B------:R-:W-:Y:S01]  /*4410*/  IADD3 R114, P4, R115, R142, RZ ;  /* 0x0000008e73727210 */ /* 0x000fe20007f9e0ff */
[----:B------:R-:W-:Y:S01]  /*4420*/  STL.64 [R1+0x5b8], R94 ;  /* 0x0005b85e01007387 */ /* 0x000fe20000100a00 */
[C---:B------:R-:W-:Y:S02]  /*4430*/  IMAD R133, R2.reuse, 0x9e, RZ ;  /* 0x0000009e02857824 */ /* 0x040fe400078e02ff */
[C---:B------:R-:W-:Y:S02]  /*4440*/  IMAD R23, R2.reuse, 0xa, RZ ;  /* 0x0000000a02177824 */ /* 0x040fe400078e02ff */
[----:B------:R-:W-:-:S02]  /*4450*/  IMAD R137, R2, 0x4f, RZ ;  /* 0x0000004f02897824 */ /* 0x000fc400078e02ff */
[----:B------:R-:W-:Y:S01]  /*4460*/  IMAD R138, R2, 0x5, RZ ;  /* 0x00000005028a7824 */ /* 0x000fe200078e02ff */
[-C--:B0-----:R-:W-:Y:S01]  /*4470*/  IADD3 R92, P3, R6, R142.reuse, RZ ;  /* 0x0000008e065c7210 */ /* 0x081fe20007f7e0ff */
[C---:B------:R-:W-:Y:S02]  /*4480*/  IMAD R24, R2.reuse, 0x14, RZ ;  /* 0x0000001402187824 */ /* 0x040fe400078e02ff */
[----:B------:R-:W-:Y:S01]  /*4490*/  IMAD R25, R2, 0x28, RZ ;  /* 0x0000002802197824 */ /* 0x000fe200078e02ff */
[-C--:B------:R-:W-:Y:S01]  /*44a0*/  LEA.HI.X.SX32 R93, R120, R143.reuse, 0x1, P3 ;  /* 0x0000008f785d7211 */ /* 0x080fe200018f0eff */
[----:B------:R-:W-:Y:S01]  /*44b0*/  STL.64 [R1+0x5c0], R250 ;  /* 0x0005c0fa01007387 */ /* 0x000fe20000100a00 */
[-C--:B------:R-:W-:Y:S01]  /*44c0*/  LEA.HI.X.SX32 R113, R121, R143.reuse, 0x1, P5 ;  /* 0x0000008f79717211 */ /* 0x080fe200028f0eff */
[----:B------:R-:W-:Y:S02]  /*44d0*/  IMAD R26, R2, 0x50, RZ ;  /* 0x00000050021a7824 */ /* 0x000fe400078e02ff */
[----:B------:R0:W-:Y:S01]  /*44e0*/  STL.64 [R1+0x6c0], R92 ;  /* 0x0006c05c01007387 */ /* 0x0001e20000100a00 */
[----:B------:R-:W-:Y:S01]  /*44f0*/  LEA.HI.X.SX32 R115, R6, R143, 0x1, P4 ;  /* 0x0000008f06737211 */ /* 0x000fe200020f0eff */
[----:B------:R-:W-:Y:S01]  /*4500*/  IMAD R134, R2, 0xa0, RZ ;  /* 0x000000a002867824 */ /* 0x000fe200078e02ff */
[----:B------:R-:W-:Y:S01]  /*4510*/  IADD3 R4, P4, R8, R142, RZ ;  /* 0x0000008e08047210 */ /* 0x000fe20007f9e0ff */
[----:B------:R1:W-:Y:S01]  /*4520*/  STL.64 [R1+0x5a8], R112 ;  /* 0x0005a87001007387 */ /* 0x0003e20000100a00 */
[----:B------:R-:W-:-:S02]  /*4530*/  IMAD R139, R2, 0xa2, RZ ;  /* 0x000000a2028b7824 */ /* 0x000fc400078e02ff */
[C---:B------:R-:W-:Y:S02]  /*4540*/  IMAD R27, R2.reuse, 0x52, RZ ;  /* 0x00000052021b7824 */ /* 0x040fe400078e02ff */
[C---:B------:R-:W-:Y:S02]  /*4550*/  IMAD R140, R2.reuse, 0xa4, RZ ;  /* 0x000000a4028c7824 */ /* 0x040fe400078e02ff */
[C---:B------:R-:W-:Y:S01]  /*4560*/  IMAD R145, R2.reuse, 0x51, RZ ;  /* 0x0000005102917824 */ /* 0x040fe200078e02ff */
[-C--:B0-----:R-:W-:Y:S01]  /*4570*/  IADD3 R92, P3, R7, R142.reuse, RZ ;  /* 0x0000008e075c7210 */ /* 0x081fe20007f7e0ff */
[C---:B------:R-:W-:Y:S02]  /*4580*/  IMAD R146, R2.reuse, 0x29, RZ ;  /* 0x0000002902927824 */ /* 0x040fe400078e02ff */
[C---:B------:R-:W-:Y:S01]  /*4590*/  IMAD R141, R2.reuse, 0xa6, RZ ;  /* 0x000000a6028d7824 */ /* 0x040fe200078e02ff */
[-C--:B------:R-:W-:Y:S01]  /*45a0*/  LEA.HI.X.SX32 R93, R123, R143.reuse, 0x1, P3 ;  /* 0x0000008f7b5d7211 */ /* 0x080fe200018f0eff */
[C---:B------:R-:W-:Y:S01]  /*45b0*/  IMAD R28, R2.reuse, 0x2a, RZ ;  /* 0x0000002a021c7824 */ /* 0x040fe200078e02ff */
[-C--:B-1----:R-:W-:Y:S01]  /*45c0*/  IADD3 R112, P5, R9, R142.reuse, RZ ;  /* 0x0000008e09707210 */ /* 0x082fe20007fbe0ff */
[----:B------:R-:W-:Y:S01]  /*45d0*/  STL.64 [R1+0x5b0], R114 ;  /* 0x0005b07201007387 */ /* 0x000fe20000100a00 */
[-C--:B------:R-:W-:Y:S01]  /*45e0*/  LEA.HI.X.SX32 R5, R7, R143.reuse, 0x1, P4 ;  /* 0x0000008f07057211 */ /* 0x080fe200020f0eff */
[----:B------:R-:W-:Y:S01]  /*45f0*/  IMAD R29, R2, 0x54, RZ ;  /* 0x00000054021d7824 */ /* 0x000fe200078e02ff */
[-C--:B------:R-:W-:Y:S01]  /*4600*/  IADD3 R94, P2, R118, R142.reuse, RZ ;  /* 0x0000008e765e7210 */ /* 0x080fe20007f5e0ff */
[----:B------:R0:W-:Y:S01]  /*4610*/  STL.64 [R1+0x790], R92 ;  /* 0x0007905c01007387 */ /* 0x0001e20000100a00 */
[-C--:B------:R-:W-:Y:S01]  /*4620*/  LEA.HI.X.SX32 R113, R8, R143.reuse, 0x1, P5 ;  /* 0x0000008f08717211 */ /* 0x080fe200028f0eff */
[----:B------:R-:W-:Y:S01]  /*4630*/  IMAD R148, R2, 0x53, RZ ;  /* 0x0000005302947824 */ /* 0x000fe200078e02ff */
[----:B------:R-:W-:Y:S01]  /*4640*/  IADD3 R6, P5, R18, R142, RZ ;  /* 0x0000008e12067210 */ /* 0x000fe20007fbe0ff */
[----:B------:R1:W-:Y:S01]  /*4650*/  STL.64 [R1+0x748], R4 ;  /* 0x0007480401007387 */ /* 0x0003e20000100a00 */
[-C--:B------:R-:W-:Y:S01]  /*4660*/  LEA.HI.X.SX32 R95, R9, R143.reuse, 0x1, P2 ;  /* 0x0000008f095f7211 */ /* 0x080fe200010f0eff */
[----:B------:R-:W-:Y:S01]  /*4670*/  IMAD R144, R2, 0xa8, RZ ;  /* 0x000000a802907824 */ /* 0x000fe200078e02ff */
[----:B------:R-:W-:Y:S01]  /*4680*/  LEA.HI.X.SX32 R7, R128, R143, 0x1, P5 ;  /* 0x0000008f80077211 */ /* 0x000fe200028f0eff */
[----:B------:R-:W-:-:S02]  /*4690*/  IMAD R150, R2, 0x15, RZ ;  /* 0x0000001502967824 */ /* 0x000fc400078e02ff */
[----:B------:R-:W-:Y:S01]  /*46a0*/  IMAD R147, R2, 0xaa, RZ ;  /* 0x000000aa02937824 */ /* 0x000fe200078e02ff */
[-C--:B0-----:R-:W-:Y:S01]  /*46b0*/  IADD3 R92, P3, R122, R142.reuse, RZ ;  /* 0x0000008e7a5c7210 */ /* 0x081fe20007f7e0ff */
[C---:B------:R-:W-:Y:S02]  /*46c0*/  IMAD R30, R2.reuse, 0x56, RZ ;  /* 0x00000056021e7824 */ /* 0x040fe400078e02ff */
[----:B------:R-:W-:Y:S01]  /*46d0*/  IMAD R149, R2, 0xac, RZ ;  /* 0x000000ac02957824 */ /* 0x000fe200078e02ff */
[----:B-1----:R-:W-:Y:S01]  /*46e0*/  IADD3 R4, P4, R124, R142, RZ ;  /* 0x0000008e7c047210 */ /* 0x002fe20007f9e0ff */
[----:B------:R-:W-:Y:S01]  /*46f0*/  IMAD R151, R2, 0xae, RZ ;  /* 0x000000ae02977824 */ /* 0x000fe200078e02ff */
[-C--:B------:R-:W-:Y:S01]  /*4700*/  LEA.HI.X.SX32 R93, R127, R143.reuse, 0x1, P3 ;  /* 0x0000008f7f5d7211 */ /* 0x080fe200018f0eff */
[----:B------:R0:W-:Y:S01]  /*4710*/  STL.64 [R1+0x5a0], R94 ;  /* 0x0005a05e01007387 */ /* 0x0001e20000100a00 */
[----:B------:R-:W-:Y:S01]  /*4720*/  LEA.HI.X.SX32 R5, R18, R143, 0x1, P4 ;  /* 0x0000008f12057211 */ /* 0x000fe200020f0eff */
[----:B------:R-:W-:-:S02]  /*4730*/  IMAD R153, R2, 0x55, RZ ;  /* 0x0000005502997824 */ /* 0x000fc400078e02ff */
[----:B------:R-:W-:Y:S01]  /*4740*/  STL.64 [R1+0x6b8], R112 ;  /* 0x0006b87001007387 */ /* 0x000fe20000100a00 */
[C---:B------:R-:W-:Y:S02]  /*4750*/  IMAD R154, R2.reuse, 0x2b, RZ ;  /* 0x0000002b029a7824 */ /* 0x040fe400078e02ff */
[C---:B------:R-:W-:Y:S01]  /*4760*/  IMAD R155, R2.reuse, 0x57, RZ ;  /* 0x00000057029b7824 */ /* 0x040fe200078e02ff */
[----:B------:R-:W-:Y:S01]  /*4770*/  STL.64 [R1+0x598], R92 ;  /* 0x0005985c01007387 */ /* 0x000fe20000100a00 */
[C---:B------:R-:W-:Y:S02]  /*4780*/  IMAD R31, R2.reuse, 0x16, RZ ;  /* 0x00000016021f7824 */ /* 0x040fe400078e02ff */
[C---:B------:R-:W-:Y:S01]  /*4790*/  IMAD R32, R2.reuse, 0x2c, RZ ;  /* 0x0000002c02207824 */ /* 0x040fe200078e02ff */
[----:B------:R1:W-:Y:S01]  /*47a0*/  STL.64 [R1+0x6b0], R6 ;  /* 0x0006b00601007387 */ /* 0x0003e20000100a00 */
[----:B0-----:R-:W-:Y:S01]  /*47b0*/  IADD3 R94, P2, R125, R142, RZ ;  /* 0x0000008e7d5e7210 */ /* 0x001fe20007f5e0ff */
[----:B------:R-:W-:-:S02]  /*47c0*/  IMAD R33, R2, 0x58, RZ ;  /* 0x0000005802217824 */ /* 0x000fc400078e02ff */
[----:B------:R0:W-:Y:S01]  /*47d0*/  STL.64 [R1+0x590], R4 ;  /* 0x0005900401007387 */ /* 0x0001e20000100a00 */
[-C--:B------:R-:W-:Y:S01]  /*47e0*/  LEA.HI.X.SX32 R95, R130, R143.reuse, 0x1, P2 ;  /* 0x0000008f825f7211 */ /* 0x080fe200010f0eff */
[C---:B------:R-:W-:Y:S02]  /*47f0*/  IMAD R157, R2.reuse, 0xb, RZ ;  /* 0x0000000b029d7824 */ /* 0x040fe400078e02ff */
[C---:B------:R-:W-:Y:S02]  /*4800*/  IMAD R152, R2.reuse, 0xb0, RZ ;  /* 0x000000b002987824 */ /* 0x040fe400078e02ff */
[C---:B------:R-:W-:Y:S01]  /*4810*/  IMAD R156, R2.reuse, 0xb2, RZ ;  /* 0x000000b2029c7824 */ /* 0x040fe200078e02ff */
[-C--:B-1----:R-:W-:Y:S01]  /*4820*/  IADD3 R6, P5, R19, R142.reuse, RZ ;  /* 0x0000008e13067210 */ /* 0x082fe20007fbe0ff */
[C---:B------:R-:W-:Y:S02]  /*4830*/  IMAD R34, R2.reuse, 0x5a, RZ ;  /* 0x0000005a02227824 */ /* 0x040fe400078e02ff */
[C---:B------:R-:W-:Y:S01]  /*4840*/  IMAD R158, R2.reuse, 0xb4, RZ ;  /* 0x000000b4029e7824 */ /* 0x040fe200078e02ff */
[-C--:B0-----:R-:W-:Y:S01]  /*4850*/  IADD3 R4, P4, R21, R142.reuse, RZ ;  /* 0x0000008e15047210 */ /* 0x081fe20007f9e0ff */
[----:B------:R-:W-:Y:S01]  /*4860*/  IMAD R161, R2, 0x59, RZ ;  /* 0x0000005902a17824 */ /* 0x000fe200078e02ff */
[-C--:B------:R-:W-:Y:S01]  /*4870*/  LEA.HI.X.SX32 R7, R132, R143.reuse, 0x1, P5 ;  /* 0x0000008f84077211 */ /* 0x080fe200028f0eff */
[C---:B------:R-:W-:Y:S01]  /*4880*/  IMAD R162, R2.reuse, 0x2d, RZ ;  /* 0x0000002d02a27824 */ /* 0x040fe200078e02ff */
[----:B------:R-:W-:Y:S01]  /*4890*/  LEA.HI.X.SX32 R5, R19, R143, 0x1, P4 ;  /* 0x0000008f13057211 */ /* 0x000fe200020f0eff */
[----:B------:R-:W-:Y:S01]  /*48a0*/  IMAD R159, R2, 0xb6, RZ ;  /* 0x000000b6029f7824 */ /* 0x000fe200078e02ff */
[-C--:B------:R-:W-:Y:S01]  /*48b0*/  IADD3 R8, P2, R129, R142.reuse, RZ ;  /* 0x0000008e81087210 */ /* 0x080fe20007f5e0ff */
[----:B------:R-:W-:Y:S01]  /*48c0*/  STL.64 [R1+0x740], R6 ;  /* 0x0007400601007387 */ /* 0x000fe20000100a00 */
[----:B------:R-:W-:Y:S01]  /*48d0*/  IADD3 R92, P3, R126, R142, RZ ;  /* 0x0000008e7e5c7210 */ /* 0x000fe20007f7e0ff */
[----:B------:R-:W-:-:S02]  /*48e0*/  IMAD R35, R2, 0x2e, RZ ;  /* 0x0000002e02237824 */ /* 0x000fc400078e02ff */
[----:B------:R-:W-:Y:S01]  /*48f0*/  STL.64 [R1+0x588], R94 ;  /* 0x0005885e01007387 */ /* 0x000fe20000100a00 */
[-C--:B------:R-:W-:Y:S01]  /*4900*/  LEA.HI.X.SX32 R9, R135, R143.reuse, 0x1, P2 ;  /* 0x0000008f87097211 */ /* 0x080fe200010f0eff */
[C---:B------:R-:W-:Y:S02]  /*4910*/  IMAD R36, R2.reuse, 0x5c, RZ ;  /* 0x0000005c02247824 */ /* 0x040fe400078e02ff */
[----:B------:R0:W-:Y:S01]  /*4920*/  STL.64 [R1+0x6a8], R4 ;  /* 0x0006a80401007387 */ /* 0x0001e20000100a00 */
[----:B------:R-:W-:Y:S01]  /*4930*/  LEA.HI.X.SX32 R93, R21, R143, 0x1, P3 ;  /* 0x0000008f155d7211 */ /* 0x000fe200018f0eff */
[C---:B------:R-:W-:Y:S02]  /*4940*/  IMAD R164, R2.reuse, 0x5b, RZ ;  /* 0x0000005b02a47824 */ /* 0x040fe400078e02ff */
[----:B------:R-:W-:Y:S01]  /*4950*/  STL.64 [R1+0x578], R8 ;  /* 0x0005780801007387 */ /* 0x000fe20000100a00 */
[C---:B------:R-:W-:Y:S02]  /*4960*/  IMAD R166, R2.reuse, 0x17, RZ ;  /* 0x0000001702a67824 */ /* 0x040fe400078e02ff */
[----:B------:R-:W-:-:S02]  /*4970*/  IMAD R160, R2, 0xb8, RZ ;  /* 0x000000b802a07824 */ /* 0x000fc400078e02ff */
[C---:B------:R-:W-:Y:S02]  /*4980*/  IMAD R163, R2.reuse, 0xba, RZ ;  /* 0x000000ba02a37824 */ /* 0x040fe400078e02ff */
[----:B------:R-:W-:Y:S01]  /*4990*/  IMAD R37, R2, 0x5e, RZ ;  /* 0x0000005e02257824 */ /* 0x000fe200078e02ff */
[-C--:B0-----:R-:W-:Y:S01]  /*49a0*/  IADD3 R4, P4, R22, R142.reuse, RZ ;  /* 0x0000008e16047210 */ /* 0x081fe20007f9e0ff */
[C---:B------:R-:W-:Y:S02]  /*49b0*/  IMAD R165, R2.reuse, 0xbc, RZ ;  /* 0x000000bc02a57824 */ /* 0x040fe400078e02ff */
[----:B------:R-:W-:Y:S01]  /*49c0*/  IMAD R170, R2, 0x5d, RZ ;  /* 0x0000005d02aa7824 */ /* 0x000fe200078e02ff */
[-C--:B------:R-:W-:Y:S01]  /*49d0*/  LEA.HI.X.SX32 R5, R136, R143.reuse, 0x1, P4 ;  /* 0x0000008f88057211 */ /* 0x080fe200020f0eff */
[----:B------:R-:W-:Y:S01]  /*49e0*/  STL.64 [R1+0x580], R92 ;  /* 0x0005805c01007387 */ /* 0x000fe20000100a00 */
[-C--:B------:R-:W-:Y:S01]  /*49f0*/  IADD3 R6, P5, R131, R142.reuse, RZ ;  /* 0x0000008e83067210 */ /* 0x080fe20007fbe0ff */
[----:B------:R-:W-:Y:S01]  /*4a00*/  IMAD R171, R2, 0x2f, RZ ;  /* 0x0000002f02ab7824 */ /* 0x000fe200078e02ff */
[----:B------:R-:W-:Y:S01]  /*4a10*/  IADD3 R18, P3, R133, R142, RZ ;  /* 0x0000008e85127210 */ /* 0x000fe20007f7e0ff */
[----:B------:R0:W-:Y:S01]  /*4a20*/  STL.64 [R1+0x6a0], R4 ;  /* 0x0006a00401007387 */ /* 0x0001e20000100a00 */
[-C--:B------:R-:W-:Y:S01]  /*4a30*/  LEA.HI.X.SX32 R7, R22, R143.reuse, 0x1, P5 ;  /* 0x0000008f16077211 */ /* 0x080fe200028f0eff */
[C---:B------:R-:W-:Y:S01]  /*4a40*/  IMAD R168, R2.reuse, 0xbe, RZ ;  /* 0x000000be02a87824 */ /* 0x040fe200078e02ff */
[----:B------:R-:W-:Y:S01]  /*4a50*/  LEA.HI.X.SX32 R19, R137, R143, 0x1, P3 ;  /* 0x0000008f89137211 */ /* 0x000fe200018f0eff */
[----:B------:R-:W-:-:S02]  /*4a60*/  IMAD R38, R2, 0x6, RZ ;  /* 0x0000000602267824 */ /* 0x000fc400078e02ff */
[C---:B------:R-:W-:Y:S02]  /*4a70*/  IMAD R39, R2.reuse, 0xc, RZ ;  /* 0x0000000c02277824 */ /* 0x040fe400078e02ff */
[C---:B------:R-:W-:Y:S02]  /*4a80*/  IMAD R172, R2.reuse, 0x5f, RZ ;  /* 0x0000005f02ac7824 */ /* 0x040fe400078e02ff */
[C---:B------:R-:W-:Y:S01]  /*4a90*/  IMAD R173, R2.reuse, 0x3, RZ ;  /* 0x0000000302ad7824 */ /* 0x040fe200078e02ff */
[----:B0-----:R-:W-:Y:S01]  /*4aa0*/  IADD3 R4, P4, R23, R142, RZ ;  /* 0x0000008e17047210 */ /* 0x001fe20007f9e0ff */
[----:B------:R0:W-:Y:S01]  /*4ab0*/  STL.64 [R1+0x570], R6 ;  /* 0x0005700601007387 */ /* 0x0001e20000100a00 */
[----:B------:R-:W-:Y:S02]  /*4ac0*/  IMAD R40, R2, 0x18, RZ ;  /* 0x0000001802287824 */ /* 0x000fe400078e02ff */
[----:B------:R-:W-:Y:S01]  /*4ad0*/  LEA.HI.X.SX32 R5, R138, R143, 0x1, P4 ;  /* 0x0000008f8a057211 */ /* 0x000fe200020f0eff */
[----:B------:R1:W-:Y:S01]  /*4ae0*/  STL.64 [R1+0x568], R18 ;  /* 0x0005681201007387 */ /* 0x0003e20000100a00 */
[----:B------:R-:W-:-:S02]  /*4af0*/  IMAD R41, R2, 0x30, RZ ;  /* 0x0000003002297824 */ /* 0x000fc400078e02ff */
[C---:B------:R-:W-:Y:S01]  /*4b00*/  IMAD R42, R2.reuse, 0x60, RZ ;  /* 0x00000060022a7824 */ /* 0x040fe200078e02ff */
[----:B------:R5:W-:Y:S01]  /*4b10*/  STL.64 [R1+0x7b0], R4 ;  /* 0x0007b00401007387 */ /* 0x000be20000100a00 */
[C---:B------:R-:W-:Y:S02]  /*4b20*/  IMAD R169, R2.reuse, 0xc0, RZ ;  /* 0x000000c002a97824 */ /* 0x040fe400078e02ff */
[----:B------:R-:W-:Y:S01]  /*4b30*/  IMAD R174, R2, 0xc2, RZ ;  /* 0x000000c202ae7824 */ /* 0x000fe200078e02ff */
[-C--:B0-----:R-:W-:Y:S01]  /*4b40*/  IADD3 R6, P5, R24, R142.reuse, RZ ;  /* 0x0000008e18067210 */ /* 0x081fe20007fbe0ff */
[C---:B------:R-:W-:Y:S02]  /*4b50*/  IMAD R43, R2.reuse, 0x62, RZ ;  /* 0x00000062022b7824 */ /* 0x040fe400078e02ff */
[C---:B------:R-:W-:Y:S01]  /*4b60*/  IMAD R175, R2.reuse, 0xc4, RZ ;  /* 0x000000c402af7824 */ /* 0x040fe200078e02ff */
[-C--:B-1----:R-:W-:Y:S01]  /*4b70*/  IADD3 R18, P3, R25, R142.reuse, RZ ;  /* 0x0000008e19127210 */ /* 0x082fe20007f7e0ff */
[C---:B------:R-:W-:Y:S01]  /*4b80*/  IMAD R178, R2.reuse, 0x61, RZ ;  /* 0x0000006102b27824 */ /* 0x040fe200078e02ff */
[-C--:B------:R-:W-:Y:S01]  /*4b90*/  LEA.HI.X.SX32 R7, R23, R143.reuse, 0x1, P5 ;  /* 0x0000008f17077211 */ /* 0x080fe200028f0eff */
[----:B------:R-:W-:Y:S01]  /*4ba0*/  IMAD R180, R2, 0x31, RZ ;  /* 0x0000003102b47824 */ /* 0x000fe200078e02ff */
[-C--:B-----5:R-:W-:Y:S01]  /*4bb0*/  IADD3 R4, P4, R26, R142.reuse, RZ ;  /* 0x0000008e1a047210 */ /* 0x0a0fe20007f9e0ff */
[----:B------:R-:W-:Y:S01]  /*4bc0*/  IMAD R176, R2, 0xc6, RZ ;  /* 0x000000c602b07824 */ /* 0x000fe200078e02ff */
[-C--:B------:R-:W-:Y:S01]  /*4bd0*/  LEA.HI.X.SX32 R19, R24, R143.reuse, 0x1, P3 ;  /* 0x0000008f18137211 */ /* 0x080fe200018f0eff */
[----:B------:R-:W-:Y:S01]  /*4be0*/  IMAD R44, R2, 0x32, RZ ;  /* 0x00000032022c7824 */ /* 0x000fe200078e02ff */
[----:B------:R-:W-:Y:S01]  /*4bf0*/  LEA.HI.X.SX32 R5, R25, R143, 0x1, P4 ;  /* 0x0000008f19057211 */ /* 0x000fe200020f0eff */
[----:B------:R0:W-:Y:S01]  /*4c00*/  STL.64 [R1+0x788], R6 ;  /* 0x0007880601007387 */ /* 0x0001e20000100a00 */
[----:B------:R-:W-:Y:S01]  /*4c10*/  IADD3 R8, P2, R134, R142, RZ ;  /* 0x0000008e86087210 */ /* 0x000fe20007f5e0ff */
[----:B------:R-:W-:-:S02]  /*4c20*/  IMAD R45, R2, 0x64, RZ ;  /* 0x00000064022d7824 */ /* 0x000fc400078e02ff */
[----:B------:R1:W-:Y:S01]  /*4c30*/  STL.64 [R1+0x738], R18 ;  /* 0x0007381201007387 */ /* 0x0003e20000100a00 */
[----:B------:R-:W-:Y:S01]  /*4c40*/  LEA.HI.X.SX32 R9, R26, R143, 0x1, P2 ;  /* 0x0000008f1a097211 */ /* 0x000fe200010f0eff */
[C---:B------:R-:W-:Y:S02]  /*4c50*/  IMAD R182, R2.reuse, 0x63, RZ ;  /* 0x0000006302b67824 */ /* 0x040fe400078e02ff */
[----:B------:R5:W-:Y:S01]  /*4c60*/  STL.64 [R1+0x698], R4 ;  /* 0x0006980401007387 */ /* 0x000be20000100a00 */
[C---:B------:R-:W-:Y:S02]  /*4c70*/  IMAD R177, R2.reuse, 0xc8, RZ ;  /* 0x000000c802b17824 */ /* 0x040fe400078e02ff */
[C---:B------:R-:W-:Y:S01]  /*4c80*/  IMAD R184, R2.reuse, 0x19, RZ ;  /* 0x0000001902b87824 */ /* 0x040fe200078e02ff */
[-C--:B0-----:R-:W-:Y:S01]  /*4c90*/  IADD3 R6, P5, R139, R142.reuse, RZ ;  /* 0x0000008e8b067210 */ /* 0x081fe20007fbe0ff */
[C---:B------:R-:W-:Y:S02]  /*4ca0*/  IMAD R181, R2.reuse, 0xca, RZ ;  /* 0x000000ca02b57824 */ /* 0x040fe400078e02ff */
[----:B------:R-:W-:Y:S01]  /*4cb0*/  IMAD R46, R2, 0x66, RZ ;  /* 0x00000066022e7824 */ /* 0x000fe200078e02ff */
[----:B-1----:R-:W-:Y:S01]  /*4cc0*/  IADD3 R18, P3, R140, R142, RZ ;  /* 0x0000008e8c127210 */ /* 0x002fe20007f7e0ff */
[----:B------:R-:W-:-:S02]  /*4cd0*/  IMAD R183, R2, 0xcc, RZ ;  /* 0x000000cc02b77824 */ /* 0x000fc400078e02ff */
[C---:B------:R-:W-:Y:S01]  /*4ce0*/  IMAD R185, R2.reuse, 0xce, RZ ;  /* 0x000000ce02b97824 */ /* 0x040fe200078e02ff */
[----:B-----5:R-:W-:Y:S01]  /*4cf0*/  IADD3 R4, P4, R27, R142, RZ ;  /* 0x0000008e1b047210 */ /* 0x020fe20007f9e0ff */
[C---:B------:R-:W-:Y:S01]  /*4d00*/  IMAD R187, R2.reuse, 0x65, RZ ;  /* 0x0000006502bb7824 */ /* 0x040fe200078e02ff */
[-C--:B------:R-:W-:Y:S01]  /*4d10*/  LEA.HI.X.SX32 R7, R145, R143.reuse, 0x1, P5 ;  /* 0x0000008f91077211 */ /* 0x080fe200028f0eff */
[----:B------:R-:W-:Y:S01]  /*4d20*/  IMAD R188, R2, 0x33, RZ ;  /* 0x0000003302bc7824 */ /* 0x000fe200078e02ff */
[-C--:B------:R-:W-:Y:S01]  /*4d30*/  LEA.HI.X.SX32 R5, R146, R143.reuse, 0x1, P4 ;  /* 0x0000008f92057211 */ /* 0x080fe200020f0eff */
[C---:B------:R-:W-:Y:S01]  /*4d40*/  IMAD R189, R2.reuse, 0x67, RZ ;  /* 0x0000006702bd7824 */ /* 0x040fe200078e02ff */
[----:B------:R-:W-:Y:S01]  /*4d50*/  LEA.HI.X.SX32 R19, R27, R143, 0x1, P3 ;  /* 0x0000008f1b137211 */ /* 0x000fe200018f0eff */
[----:B------:R0:W-:Y:S01]  /*4d60*/  STL.64 [R1+0x560], R8 ;  /* 0x0005600801007387 */ /* 0x0001e20000100a00 */
[C---:B------:R-:W-:Y:S02]  /*4d70*/  IMAD R47, R2.reuse, 0x1a, RZ ;  /* 0x0000001a022f7824 */ /* 0x040fe400078e02ff */
[C---:B------:R-:W-:Y:S01]  /*4d80*/  IMAD R69, R2.reuse, 0x34, RZ ;  /* 0x0000003402457824 */ /* 0x040fe200078e02ff */
[----:B------:R1:W-:Y:S01]  /*4d90*/  STL.64 [R1+0x558], R6 ;  /* 0x0005580601007387 */ /* 0x0003e20000100a00 */
[----:B------:R-:W-:-:S02]  /*4da0*/  IMAD R70, R2, 0x68, RZ ;  /* 0x0000006802467824 */ /* 0x000fc400078e02ff */
[C---:B------:R-:W-:Y:S01]  /*4db0*/  IMAD R192, R2.reuse, 0xd, RZ ;  /* 0x0000000d02c07824 */ /* 0x040fe200078e02ff */
[----:B------:R5:W-:Y:S01]  /*4dc0*/  STL.64 [R1+0x690], R4 ;  /* 0x0006900401007387 */ /* 0x000be20000100a00 */
[C---:B------:R-:W-:Y:S02]  /*4dd0*/  IMAD R186, R2.reuse, 0xd0, RZ ;  /* 0x000000d002ba7824 */ /* 0x040fe400078e02ff */
[C---:B------:R-:W-:Y:S01]  /*4de0*/  IMAD R190, R2.reuse, 0xd2, RZ ;  /* 0x000000d202be7824 */ /* 0x040fe200078e02ff */
[-C--:B0-----:R-:W-:Y:S01]  /*4df0*/  IADD3 R8, P2, R141, R142.reuse, RZ ;  /* 0x0000008e8d087210 */ /* 0x081fe20007f5e0ff */
[----:B------:R0:W-:Y:S01]  /*4e00*/  STL.64 [R1+0x550], R18 ;  /* 0x0005501201007387 */ /* 0x0001e20000100a00 */
[----:B------:R-:W-:Y:S01]  /*4e10*/  IMAD R71, R2, 0x6a, RZ ;  /* 0x0000006a02477824 */ /* 0x000fe200078e02ff */
[-C--:B-1----:R-:W-:Y:S01]  /*4e20*/  IADD3 R6, P5, R144, R142.reuse, RZ ;  /* 0x0000008e90067210 */ /* 0x082fe20007fbe0ff */
[C---:B------:R-:W-:Y:S02]  /*4e30*/  IMAD R193, R2.reuse, 0xd4, RZ ;  /* 0x000000d402c17824 */ /* 0x040fe400078e02ff */
[----:B------:R-:W-:Y:S01]  /*4e40*/  IMAD R196, R2, 0x69, RZ ;  /* 0x0000006902c47824 */ /* 0x000fe200078e02ff */
[-C--:B-----5:R-:W-:Y:S01]  /*4e50*/  IADD3 R4, P4, R28, R142.reuse, RZ ;  /* 0x0000008e1c047210 */ /* 0x0a0fe20007f9e0ff */
[----:B------:R-:W-:Y:S01]  /*4e60*/  IMAD R197, R2, 0x35, RZ ;  /* 0x0000003502c57824 */ /* 0x000fe200078e02ff */
[-C--:B------:R-:W-:Y:S01]  /*4e70*/  LEA.HI.X.SX32 R9, R148, R143.reuse, 0x1, P2 ;  /* 0x0000008f94097211 */ /* 0x080fe200010f0eff */
[C---:B------:R-:W-:Y:S01]  /*4e80*/  IMAD R194, R2.reuse, 0xd6, RZ ;  /* 0x000000d602c27824 */ /* 0x040fe200078e02ff */
[C---:B0-----:R-:W-:Y:S01]  /*4e90*/  IADD3 R18, P3, R29.reuse, R142, RZ ;  /* 0x0000008e1d127210 */ /* 0x041fe20007f7e0ff */
[----:B------:R-:W-:Y:S01]  /*4ea0*/  IMAD R72, R2, 0x36, RZ ;  /* 0x0000003602487824 */ /* 0x000fe200078e02ff */
[-C--:B------:R-:W-:Y:S01]  /*4eb0*/  LEA.HI.X.SX32 R5, R150, R143.reuse, 0x1, P4 ;  /* 0x0000008f96057211 */ /* 0x080fe200020f0eff */
[----:B------:R-:W-:Y:S01]  /*4ec0*/  IMAD R73, R2, 0x6c, RZ ;  /* 0x0000006c02497824 */ /* 0x000fe200078e02ff */
[-C--:B------:R-:W-:Y:S01]  /*4ed0*/  LEA.HI.X.SX32 R19, R28, R143.reuse, 0x1, P3 ;  /* 0x0000008f1c137211 */ /* 0x080fe200018f0eff */
[----:B------:R0:W-:Y:S01]  /*4ee0*/  STL.64 [R1+0x548], R8 ;  /* 0x0005480801007387 */ /* 0x0001e20000100a00 */
[----:B------:R-:W-:Y:S01]  /*4ef0*/  LEA.HI.X.SX32 R7, R29, R143, 0x1, P5 ;  /* 0x0000008f1d077211 */ /* 0x000fe200028f0eff */
[----:B------:R-:W-:-:S02]  /*4f00*/  IMAD R199, R2, 0x6b, RZ ;  /* 0x0000006b02c77824 */ /* 0x000fc400078e02ff */
[----:B------:R1:W-:Y:S01]  /*4f10*/  STL.64 [R1+0x730], R4 ;  /* 0x0007300401007387 */ /* 0x0003e20000100a00 */
[C---:B------:R-:W-:Y:S02]  /*4f20*/  IMAD R202, R2.reuse, 0x1b, RZ ;  /* 0x0000001b02ca7824 */ /* 0x040fe400078e02ff */
[C---:B------:R-:W-:Y:S01]  /*4f30*/  IMAD R195, R2.reuse, 0xd8, RZ ;  /* 0x000000d802c37824 */ /* 0x040fe200078e02ff */
[----:B------:R5:W-:Y:S01]  /*4f40*/  STL.64 [R1+0x688], R18 ;  /* 0x0006881201007387 */ /* 0x000be20000100a00 */
[C---:B------:R-:W-:Y:S02]  /*4f50*/  IMAD R198, R2.reuse, 0xda, RZ ;  /* 0x000000da02c67824 */ /* 0x040fe400078e02ff */
[C---:B------:R-:W-:Y:S01]  /*4f60*/  IMAD R74, R2.reuse, 0x6e, RZ ;  /* 0x0000006e024a7824 */ /* 0x040fe200078e02ff */
[-C--:B0-----:R-:W-:Y:S01]  /*4f70*/  IADD3 R8, P2, R147, R142.reuse, RZ ;  /* 0x0000008e93087210 */ /* 0x081fe20007f5e0ff */
[----:B------:R0:W-:Y:S01]  /*4f80*/  STL.64 [R1+0x540], R6 ;  /* 0x0005400601007387 */ /* 0x0001e20000100a00 */
[C---:B------:R-:W-:Y:S01]  /*4f90*/  IMAD R206, R2.reuse, 0x6d, RZ ;  /* 0x0000006d02ce7824 */ /* 0x040fe200078e02ff */
[----:B-1----:R-:W-:Y:S01]  /*4fa0*/  IADD3 R4, P4, R149, R142, RZ ;  /* 0x0000008e95047210 */ /* 0x002fe20007f9e0ff */
[----:B------:R-:W-:-:S02]  /*4fb0*/  IMAD R207, R2, 0x37, RZ ;  /* 0x0000003702cf7824 */ /* 0x000fc400078e02ff */
[----:B------:R-:W-:Y:S01]  /*4fc0*/  IMAD R200, R2, 0xdc, RZ ;  /* 0x000000dc02c87824 */ /* 0x000fe200078e02ff */
[-C--:B-----5:R-:W-:Y:S01]  /*4fd0*/  IADD3 R18, P3, R30, R142.reuse, RZ ;  /* 0x0000008e1e127210 */ /* 0x0a0fe20007f7e0ff */
[C---:B------:R-:W-:Y:S01]  /*4fe0*/  IMAD R203, R2.reuse, 0xde, RZ ;  /* 0x000000de02cb7824 */ /* 0x040fe200078e02ff */
[-C--:B------:R-:W-:Y:S01]  /*4ff0*/  LEA.HI.X.SX32 R9, R153, R143.reuse, 0x1, P2 ;  /* 0x0000008f99097211 */ /* 0x080fe200010f0eff */
[C---:B------:R-:W-:Y:S01]  /*5000*/  IMAD R75, R2.reuse, 0xe, RZ ;  /* 0x0000000e024b7824 */ /* 0x040fe200078e02ff */
[----:B0-----:R-:W-:Y:S01]  /*5010*/  IADD3 R6, P5, R151, R142, RZ ;  /* 0x0000008e97067210 */ /* 0x001fe20007fbe0ff */
[----:B------:R-:W-:Y:S01]  /*5020*/  IMAD R208, R2, 0x6f, RZ ;  /* 0x0000006f02d07824 */ /* 0x000fe200078e02ff */
[-C--:B------:R-:W-:Y:S01]  /*5030*/  LEA.HI.X.SX32 R19, R154, R143.reuse, 0x1, P3 ;  /* 0x0000008f9a137211 */ /* 0x080fe200018f0eff */
[----:B------:R-:W-:Y:S01]  /*5040*/  IMAD R210, R2, 0x7, RZ ;  /* 0x0000000702d27824 */ /* 0x000fe200078e02ff */
[-C--:B------:R-:W-:Y:S01]  /*5050*/  LEA.HI.X.SX32 R5, R30, R143.reuse, 0x1, P4 ;  /* 0x0000008f1e057211 */ /* 0x080fe200020f0eff */
[C---:B------:R-:W-:Y:S01]  /*5060*/  IMAD R76, R2.reuse, 0x1c, RZ ;  /* 0x0000001c024c7824 */ /* 0x040fe200078e02ff */
[----:B------:R-:W-:Y:S01]  /*5070*/  LEA.HI.X.SX32 R7, R155, R143, 0x1, P5 ;  /* 0x0000008f9b077211 */ /* 0x000fe200028f0eff */
[----:B------:R-:W-:Y:S01]  /*5080*/  STL.64 [R1+0x538], R8 ;  /* 0x0005380801007387 */ /* 0x000fe20000100a00 */
[----:B------:R-:W-:-:S02]  /*5090*/  IMAD R77, R2, 0x38, RZ ;  /* 0x00000038024d7824 */ /* 0x000fc400078e02ff */
[C---:B------:R-:W-:Y:S01]  /*50a0*/  IMAD R78, R2.reuse, 0x70, RZ ;  /* 0x00000070024e7824 */ /* 0x040fe200078e02ff */
[----:B------:R0:W-:Y:S01]  /*50b0*/  STL.64 [R1+0x680], R18 ;  /* 0x0006801201007387 */ /* 0x0001e20000100a00 */
[C---:B------:R-:W-:Y:S02]  /*50c0*/  IMAD R204, R2.reuse, 0xe0, RZ ;  /* 0x000000e002cc7824 */ /* 0x040fe400078e02ff */
[C---:B------:R-:W-:Y:S01]  /*50d0*/  IMAD R211, R2.reuse, 0xe2, RZ ;  /* 0x000000e202d37824 */ /* 0x040fe200078e02ff */
[----:B------:R1:W-:Y:S01]  /*50e0*/  STL.64 [R1+0x530], R4 ;  /* 0x0005300401007387 */ /* 0x0003e20000100a00 */
[C---:B------:R-:W-:Y:S02]  /*50f0*/  IMAD R79, R2.reuse, 0x72, RZ ;  /* 0x00000072024f7824 */ /* 0x040fe400078e02ff */
[C---:B------:R-:W-:Y:S01]  /*5100*/  IMAD R212, R2.reuse, 0xe4, RZ ;  /* 0x000000e402d47824 */ /* 0x040fe200078e02ff */
[----:B------:R5:W-:Y:S01]  /*5110*/  STL.64 [R1+0x528], R6 ;  /* 0x0005280601007387 */ /* 0x000be20000100a00 */
[----:B------:R-:W-:-:S02]  /*5120*/  IMAD R217, R2, 0x71, RZ ;  /* 0x0000007102d97824 */ /* 0x000fc400078e02ff */
[C---:B------:R-:W-:Y:S01]  /*5130*/  IMAD R218, R2.reuse, 0x39, RZ ;  /* 0x0000003902da7824 */ /* 0x040fe200078e02ff */
[-C--:B0-----:R-:W-:Y:S01]  /*5140*/  IADD3 R18, P3, R31, R142.reuse, RZ ;  /* 0x0000008e1f127210 */ /* 0x081fe20007f7e0ff */
[C---:B------:R-:W-:Y:S02]  /*5150*/  IMAD R213, R2.reuse, 0xe6, RZ ;  /* 0x000000e602d57824 */ /* 0x040fe400078e02ff */
[----:B------:R-:W-:Y:S01]  /*5160*/  IMAD R80, R2, 0x3a, RZ ;  /* 0x0000003a02507824 */ /* 0x000fe200078e02ff */
[-C--:B-1----:R-:W-:Y:S01]  /*5170*/  IADD3 R4, P4, R32, R142.reuse, RZ ;  /* 0x0000008e20047210 */ /* 0x082fe20007f9e0ff */
[C---:B------:R-:W-:Y:S01]  /*5180*/  IMAD R81, R2.reuse, 0x74, RZ ;  /* 0x0000007402517824 */ /* 0x040fe200078e02ff */
[-C--:B------:R-:W-:Y:S01]  /*5190*/  LEA.HI.X.SX32 R19, R157, R143.reuse, 0x1, P3 ;  /* 0x0000008f9d137211 */ /* 0x080fe200018f0eff */
[C---:B------:R-:W-:Y:S01]  /*51a0*/  IMAD R221, R2.reuse, 0x73, RZ ;  /* 0x0000007302dd7824 */ /* 0x040fe200078e02ff */
[-C--:B-----5:R-:W-:Y:S01]  /*51b0*/  IADD3 R6, P5, R33, R142.reuse, RZ ;  /* 0x0000008e21067210 */ /* 0x0a0fe20007fbe0ff */
[C---:B------:R-:W-:Y:S01]  /*51c0*/  IMAD R216, R2.reuse, 0xe8, RZ ;  /* 0x000000e802d87824 */ /* 0x040fe200078e02ff */
        /* <DEDUP_REMOVED lines=11> */
[----:B------:R-:W-:Y:S01]  /*5280*/  IMAD R224, R2, 0xee, RZ ;  /* 0x000000ee02e07824 */ /* 0x000fe200078e02ff */
[-C--:B0-----:R-:W-:Y:S01]  /*5290*/  IADD3 R18, P3, R156, R142.reuse, RZ ;  /* 0x0000008e9c127210 */ /* 0x081fe20007f7e0ff */
[C---:B------:R-:W-:Y:S02]  /*52a0*/  IMAD R226, R2.reuse, 0x75, RZ ;  /* 0x0000007502e27824 */ /* 0x040fe400078e02ff */
[----:B------:R-:W-:Y:S01]  /*52b0*/  IMAD R227, R2, 0x3b, RZ ;  /* 0x0000003b02e37824 */ /* 0x000fe200078e02ff */
[----:B-1----:R-:W-:Y:S01]  /*52c0*/  IADD3 R4, P4, R158, R142, RZ ;  /* 0x0000008e9e047210 */ /* 0x002fe20007f9e0ff */
[----:B------:R-:W-:-:S02]  /*52d0*/  IMAD R228, R2, 0x77, RZ ;  /* 0x0000007702e47824 */ /* 0x000fc400078e02ff */
[----:B------:R-:W-:Y:S01]  /*52e0*/  IMAD R83, R2, 0x1e, RZ ;  /* 0x0000001e02537824 */ /* 0x000fe200078e02ff */
[----:B-----5:R-:W-:Y:S01]  /*52f0*/  IADD3 R6, P5, R34, R142, RZ ;  /* 0x0000008e22067210 */ /* 0x020fe20007fbe0ff */
[C---:B------:R-:W-:Y:S01]  /*5300*/  IMAD R84, R2.reuse, 0x3c, RZ ;  /* 0x0000003c02547824 */ /* 0x040fe200078e02ff */
[-C--:B------:R-:W-:Y:S01]  /*5310*/  LEA.HI.X.SX32 R19, R161, R143.reuse, 0x1, P3 ;  /* 0x0000008fa1137211 */ /* 0x080fe200018f0eff */
[----:B------:R-:W-:Y:S01]  /*5320*/  IMAD R85, R2, 0x78, RZ ;  /* 0x0000007802557824 */ /* 0x000fe200078e02ff */
[-C--:B------:R-:W-:Y:S01]  /*5330*/  LEA.HI.X.SX32 R7, R162, R143.reuse, 0x1, P5 ;  /* 0x0000008fa2077211 */ /* 0x080fe200028f0eff */
[----:B------:R-:W-:Y:S01]  /*5340*/  IMAD R230, R2, 0xf, RZ ;  /* 0x0000000f02e67824 */ /* 0x000fe200078e02ff */
[----:B------:R-:W-:Y:S01]  /*5350*/  LEA.HI.X.SX32 R5, R34, R143, 0x1, P4 ;  /* 0x0000008f22057211 */ /* 0x000fe200020f0eff */
[----:B------:R0:W-:Y:S01]  /*5360*/  STL.64 [R1+0x520], R8 ;  /* 0x0005200801007387 */ /* 0x0001e20000100a00 */
[C---:B------:R-:W-:Y:S02]  /*5370*/  IMAD R225, R2.reuse, 0xf0, RZ ;  /* 0x000000f002e17824 */ /* 0x040fe400078e02ff */
[C---:B------:R-:W-:Y:S01]  /*5380*/  IMAD R229, R2.reuse, 0xf2, RZ ;  /* 0x000000f202e57824 */ /* 0x040fe200078e02ff */
[----:B------:R-:W-:Y:S01]  /*5390*/  STL.64 [R1+0x518], R18 ;  /* 0x0005181201007387 */ /* 0x000fe20000100a00 */
[----:B------:R-:W-:-:S02]  /*53a0*/  IMAD R86, R2, 0x7a, RZ ;  /* 0x0000007a02567824 */ /* 0x000fc400078e02ff */
[C---:B------:R-:W-:Y:S01]  /*53b0*/  IMAD R231, R2.reuse, 0xf4, RZ ;  /* 0x000000f402e77824 */ /* 0x040fe200078e02ff */
[----:B------:R1:W-:Y:S01]  /*53c0*/  STL.64 [R1+0x670], R6 ;  /* 0x0006700601007387 */ /* 0x0003e20000100a00 */
[C---:B------:R-:W-:Y:S02]  /*53d0*/  IMAD R234, R2.reuse, 0x79, RZ ;  /* 0x0000007902ea7824 */ /* 0x040fe400078e02ff */
[C---:B------:R-:W-:Y:S01]  /*53e0*/  IMAD R235, R2.reuse, 0x3d, RZ ;  /* 0x0000003d02eb7824 */ /* 0x040fe200078e02ff */
[----:B0-----:R-:W-:Y:S01]  /*53f0*/  IADD3 R8, P2, R159, R142, RZ ;  /* 0x0000008e9f087210 */ /* 0x001fe20007f5e0ff */
[----:B------:R0:W-:Y:S01]  /*5400*/  STL.64 [R1+0x510], R4 ;  /* 0x0005100401007387 */ /* 0x0001e20000100a00 */
[----:B------:R-:W-:Y:S02]  /*5410*/  IMAD R232, R2, 0xf6, RZ ;  /* 0x000000f602e87824 */ /* 0x000fe400078e02ff */
[----:B------:R-:W-:Y:S01]  /*5420*/  LEA.HI.X.SX32 R9, R164, R143, 0x1, P2 ;  /* 0x0000008fa4097211 */ /* 0x000fe200010f0eff */
[----:B------:R-:W-:-:S02]  /*5430*/  IMAD R87, R2, 0x3e, RZ ;  /* 0x0000003e02577824 */ /* 0x000fc400078e02ff */
[C---:B------:R-:W-:Y:S01]  /*5440*/  IMAD R88, R2.reuse, 0x7c, RZ ;  /* 0x0000007c02587824 */ /* 0x040fe200078e02ff */
[CC--:B-1----:R-:W-:Y:S01]  /*5450*/  IADD3 R6, P5, R35.reuse, R142.reuse, RZ ;  /* 0x0000008e23067210 */ /* 0x0c2fe20007fbe0ff */
[C---:B------:R-:W-:Y:S02]  /*5460*/  IMAD R237, R2.reuse, 0x7b, RZ ;  /* 0x0000007b02ed7824 */ /* 0x040fe400078e02ff */
[----:B------:R-:W-:Y:S01]  /*5470*/  IMAD R239, R2, 0x1f, RZ ;  /* 0x0000001f02ef7824 */ /* 0x000fe200078e02ff */
[-C--:B0-----:R-:W-:Y:S01]  /*5480*/  IADD3 R4, P4, R36, R142.reuse, RZ ;  /* 0x0000008e24047210 */ /* 0x081fe20007f9e0ff */
        /* <DEDUP_REMOVED lines=14> */
[C---:B------:R-:W-:Y:S02]  /*5570*/  IMAD.SHL.U32 R90, R2.reuse, 0x2, RZ ;  /* 0x00000002025a7824 */ /* 0x040fe400078e00ff */
[C---:B------:R-:W-:Y:S01]  /*5580*/  IMAD.SHL.U32 R244, R2.reuse, 0x8, RZ ;  /* 0x0000000802f47824 */ /* 0x040fe200078e00ff */
[----:B-1----:R-:W-:Y:S01]  /*5590*/  IADD3 R6, P5, R165, R142, RZ ;  /* 0x0000008ea5067210 */ /* 0x002fe20007fbe0ff */
[----:B------:R-:W-:-:S02]  /*55a0*/  IMAD R243, R2, 0xfe, RZ ;  /* 0x000000fe02f37824 */ /* 0x000fc400078e02ff */
[C---:B------:R-:W-:Y:S01]  /*55b0*/  IMAD.SHL.U32 R247, R2.reuse, 0x20, RZ ;  /* 0x0000002002f77824 */ /* 0x040fe200078e00ff */
[-C--:B-----5:R-:W-:Y:S01]  /*55c0*/  IADD3 R4, P4, R37, R142.reuse, RZ ;  /* 0x0000008e25047210 */ /* 0x0a0fe20007f9e0ff */
[----:B------:R-:W-:Y:S01]  /*55d0*/  IMAD R245, R2, 0x7f, RZ ;  /* 0x0000007f02f57824 */ /* 0x000fe200078e02ff */
[-C--:B------:R-:W-:Y:S02]  /*55e0*/  LEA.HI.X.SX32 R9, R170, R143.reuse, 0x1, P2 ;  /* 0x0000008faa097211 */ /* 0x080fe400010f0eff */
[-C--:B------:R-:W-:Y:S02]  /*55f0*/  LEA.HI.X.SX32 R5, R171, R143.reuse, 0x1, P4 ;  /* 0x0000008fab057211 */ /* 0x080fe400020f0eff */
[----:B------:R-:W-:Y:S01]  /*5600*/  LEA.HI.X.SX32 R7, R37, R143, 0x1, P5 ;  /* 0x0000008f25077211 */ /* 0x000fe200028f0eff */
[----:B------:R0:W-:Y:S04]  /*5610*/  STL.64 [R1+0x500], R18 ;  /* 0x0005001201007387 */ /* 0x0001e80000100a00 */
[----:B------:R-:W-:Y:S04]  /*5620*/  STL.64 [R1+0x4f8], R8 ;  /* 0x0004f80801007387 */ /* 0x000fe80000100a00 */
[----:B------:R1:W-:Y:S01]  /*5630*/  STL.64 [R1+0x660], R4 ;  /* 0x0006600401007387 */ /* 0x0003e20000100a00 */
[----:B0-----:R-:W-:-:S03]  /*5640*/  IADD3 R18, P3, R168, R142, RZ ;  /* 0x0000008ea8127210 */ /* 0x001fc60007f7e0ff */
[----:B------:R0:W-:Y:S01]  /*5650*/  STL.64 [R1+0x4f0], R6 ;  /* 0x0004f00601007387 */ /* 0x0001e20000100a00 */
[-C--:B------:R-:W-:Y:S02]  /*5660*/  LEA.HI.X.SX32 R19, R172, R143.reuse, 0x1, P3 ;  /* 0x0000008fac137211 */ /* 0x080fe400018f0eff */
[CC--:B-1----:R-:W-:Y:S02]  /*5670*/  IADD3 R4, P4, R38.reuse, R142.reuse, RZ ;  /* 0x0000008e26047210 */ /* 0x0c2fe40007f9e0ff */
[-C--:B0-----:R-:W-:Y:S02]  /*5680*/  IADD3 R6, P5, R39, R142.reuse, RZ ;  /* 0x0000008e27067210 */ /* 0x081fe40007fbe0ff */
[-C--:B------:R-:W-:Y:S02]  /*5690*/  LEA.HI.X.SX32 R5, R173, R143.reuse, 0x1, P4 ;  /* 0x0000008fad057211 */ /* 0x080fe400020f0eff */
[----:B------:R-:W-:Y:S01]  /*56a0*/  LEA.HI.X.SX32 R7, R38, R143, 0x1, P5 ;  /* 0x0000008f26077211 */ /* 0x000fe200028f0eff */
[----:B------:R0:W-:Y:S04]  /*56b0*/  STL.64 [R1+0x4e8], R18 ;  /* 0x0004e81201007387 */ /* 0x0001e80000100a00 */
[----:B------:R1:W-:Y:S04]  /*56c0*/  STL.64 [R1+0x7c0], R4 ;  /* 0x0007c00401007387 */ /* 0x0003e80000100a00 */
[----:B------:R5:W-:Y:S01]  /*56d0*/  STL.64 [R1+0x7a8], R6 ;  /* 0x0007a80601007387 */ /* 0x000be20000100a00 */
[----:B0-----:R-:W-:-:S02]  /*56e0*/  IADD3 R18, P3, R40, R142, RZ ;  /* 0x0000008e28127210 */ /* 0x001fc40007f7e0ff */
[-C--:B-1----:R-:W-:Y:S02]  /*56f0*/  IADD3 R4, P4, R41, R142.reuse, RZ ;  /* 0x0000008e29047210 */ /* 0x082fe40007f9e0ff */
[-C--:B------:R-:W-:Y:S02]  /*5700*/  LEA.HI.X.SX32 R19, R39, R143.reuse, 0x1, P3 ;  /* 0x0000008f27137211 */ /* 0x080fe400018f0eff */
[-C--:B-----5:R-:W-:Y:S02]  /*5710*/  IADD3 R6, P5, R42, R142.reuse, RZ ;  /* 0x0000008e2a067210 */ /* 0x0a0fe40007fbe0ff */
[-C--:B------:R-:W-:Y:S02]  /*5720*/  LEA.HI.X.SX32 R5, R40, R143.reuse, 0x1, P4 ;  /* 0x0000008f28057211 */ /* 0x080fe400020f0eff */
[----:B------:R-:W-:Y:S01]  /*5730*/  LEA.HI.X.SX32 R7, R41, R143, 0x1, P5 ;  /* 0x0000008f29077211 */ /* 0x000fe200028f0eff */
[----:B------:R0:W-:Y:S01]  /*5740*/  STL.64 [R1+0x778], R18 ;  /* 0x0007781201007387 */ /* 0x0001e20000100a00 */
[----:B------:R-:W-:-:S03]  /*5750*/  IADD3 R8, P2, R169, R142, RZ ;  /* 0x0000008ea9087210 */ /* 0x000fc60007f5e0ff */
[----:B------:R1:W-:Y:S01]  /*5760*/  STL.64 [R1+0x718], R4 ;  /* 0x0007180401007387 */ /* 0x0003e20000100a00 */
[----:B------:R-:W-:-:S03]  /*5770*/  LEA.HI.X.SX32 R9, R42, R143, 0x1, P2 ;  /* 0x0000008f2a097211 */ /* 0x000fc600010f0eff */
[----:B------:R5:W-:Y:S01]  /*5780*/  STL.64 [R1+0x658], R6 ;  /* 0x0006580601007387 */ /* 0x000be20000100a00 */
[-C--:B0-----:R-:W-:Y:S02]  /*5790*/  IADD3 R18, P3, R174, R142.reuse, RZ ;  /* 0x0000008eae127210 */ /* 0x081fe40007f7e0ff */
[-C--:B-1----:R-:W-:Y:S02]  /*57a0*/  IADD3 R4, P4, R175, R142.reuse, RZ ;  /* 0x0000008eaf047210 */ /* 0x082fe40007f9e0ff */
[CC--:B-----5:R-:W-:Y:S02]  /*57b0*/  IADD3 R6, P5, R43.reuse, R142.reuse, RZ ;  /* 0x0000008e2b067210 */ /* 0x0e0fe40007fbe0ff */
[-C--:B------:R-:W-:Y:S02]  /*57c0*/  LEA.HI.X.SX32 R19, R178, R143.reuse, 0x1, P3 ;  /* 0x0000008fb2137211 */ /* 0x080fe400018f0eff */
[-C--:B------:R-:W-:Y:S02]  /*57d0*/  LEA.HI.X.SX32 R7, R180, R143.reuse, 0x1, P5 ;  /* 0x0000008fb4077211 */ /* 0x080fe400028f0eff */
[----:B------:R-:W-:Y:S01]  /*57e0*/  LEA.HI.X.SX32 R5, R43, R143, 0x1, P4 ;  /* 0x0000008f2b057211 */ /* 0x000fe200020f0eff */
[----:B------:R0:W-:Y:S04]  /*57f0*/  STL.64 [R1+0x4e0], R8 ;  /* 0x0004e00801007387 */ /* 0x0001e80000100a00 */
[----:B------:R1:W-:Y:S04]  /*5800*/  STL.64 [R1+0x4d8], R18 ;  /* 0x0004d81201007387 */ /* 0x0003e80000100a00 */
[----:B------:R5:W-:Y:S01]  /*5810*/  STL.64 [R1+0x650], R6 ;  /* 0x0006500601007387 */ /* 0x000be20000100a00 */
[----:B0-----:R-:W-:-:S03]  /*5820*/  IADD3 R8, P2, R176, R142, RZ ;  /* 0x0000008eb0087210 */ /* 0x001fc60007f5e0ff */
[----:B------:R0:W-:Y:S01]  /*5830*/  STL.64 [R1+0x4d0], R4 ;  /* 0x0004d00401007387 */ /* 0x0001e20000100a00 */
[-C--:B-1----:R-:W-:Y:S02]  /*5840*/  IADD3 R18, P3, R177, R142.reuse, RZ ;  /* 0x0000008eb1127210 */ /* 0x082fe40007f7e0ff */
[-C--:B-----5:R-:W-:Y:S02]  /*5850*/  IADD3 R6, P5, R44, R142.reuse, RZ ;  /* 0x0000008e2c067210 */ /* 0x0a0fe40007fbe0ff */
[-C--:B------:R-:W-:Y:S02]  /*5860*/  LEA.HI.X.SX32 R9, R182, R143.reuse, 0x1, P2 ;  /* 0x0000008fb6097211 */ /* 0x080fe400010f0eff */
[C---:B0-----:R-:W-:Y:S02]  /*5870*/  IADD3 R4, P4, R45.reuse, R142, RZ ;  /* 0x0000008e2d047210 */ /* 0x041fe40007f9e0ff */
[-C--:B------:R-:W-:Y:S02]  /*5880*/  LEA.HI.X.SX32 R7, R184, R143.reuse, 0x1, P5 ;  /* 0x0000008fb8077211 */ /* 0x080fe400028f0eff */
[-C--:B------:R-:W-:Y:S01]  /*5890*/  LEA.HI.X.SX32 R5, R44, R143.reuse, 0x1, P4 ;  /* 0x0000008f2c057211 */ /* 0x080fe200020f0eff */
[----:B------:R0:W-:Y:S01]  /*58a0*/  STL.64 [R1+0x4c8], R8 ;  /* 0x0004c80801007387 */ /* 0x0001e20000100a00 */
[----:B------:R-:W-:-:S03]  /*58b0*/  LEA.HI.X.SX32 R19, R45, R143, 0x1, P3 ;  /* 0x0000008f2d137211 */ /* 0x000fc600018f0eff */
[----:B------:R1:W-:Y:S04]  /*58c0*/  STL.64 [R1+0x710], R6 ;  /* 0x0007100601007387 */ /* 0x0003e80000100a00 */
[----:B------:R5:W-:Y:S01]  /*58d0*/  STL.64 [R1+0x648], R4 ;  /* 0x0006480401007387 */ /* 0x000be20000100a00 */
[----:B0-----:R-:W-:-:S03]  /*58e0*/  IADD3 R8, P2, R181, R142, RZ ;  /* 0x0000008eb5087210 */ /* 0x001fc60007f5e0ff */
[----:B------:R0:W-:Y:S01]  /*58f0*/  STL.64 [R1+0x4c0], R18 ;  /* 0x0004c01201007387 */ /* 0x0001e20000100a00 */
[-C--:B-1----:R-:W-:Y:S02]  /*5900*/  IADD3 R6, P5, R183, R142.reuse, RZ ;  /* 0x0000008eb7067210 */ /* 0x082fe40007fbe0ff */
[-C--:B-----5:R-:W-:Y:S02]  /*5910*/  IADD3 R4, P4, R46, R142.reuse, RZ ;  /* 0x0000008e2e047210 */ /* 0x0a0fe40007f9e0ff */
[-C--:B------:R-:W-:Y:S02]  /*5920*/  LEA.HI.X.SX32 R9, R187, R143.reuse, 0x1, P2 ;  /* 0x0000008fbb097211 */ /* 0x080fe400010f0eff */
[----:B0-----:R-:W-:Y:S02]  /*5930*/  IADD3 R18, P3, R185, R142, RZ ;  /* 0x0000008eb9127210 */ /* 0x001fe40007f7e0ff */
[-C--:B------:R-:W-:Y:S02]  /*5940*/  LEA.HI.X.SX32 R5, R188, R143.reuse, 0x1, P4 ;  /* 0x0000008fbc057211 */ /* 0x080fe400020f0eff */
[----:B------:R-:W-:-:S02]  /*5950*/  LEA.HI.X.SX32 R7, R46, R143, 0x1, P5 ;  /* 0x0000008f2e077211 */ /* 0x000fc400028f0eff */
[----:B------:R-:W-:Y:S01]  /*5960*/  LEA.HI.X.SX32 R19, R189, R143, 0x1, P3 ;  /* 0x0000008fbd137211 */ /* 0x000fe200018f0eff */
[----:B------:R-:W-:Y:S04]  /*5970*/  STL.64 [R1+0x4b8], R8 ;  /* 0x0004b80801007387 */ /* 0x000fe80000100a00 */
        /* <DEDUP_REMOVED lines=16> */
[-C--:B-----5:R-:W-:Y:S02]  /*5a80*/  IADD3 R18, P3, R71, R142.reuse, RZ ;  /* 0x0000008e47127210 */ /* 0x0a0fe40007f7e0ff */
        /* <DEDUP_REMOVED lines=9> */
[-C--:B-1----:R-:W-:Y:S02]  /*5b20*/  IADD3 R18, P3, R72, R142.reuse, RZ ;  /* 0x0000008e48127210 */ /* 0x082fe40007f7e0ff */
[-C--:B0-----:R-:W-:Y:S02]  /*5b30*/  IADD3 R6, P5, R73, R142.reuse, RZ ;  /* 0x0000008e49067210 */ /* 0x081fe40007fbe0ff */
[-C--:B------:R-:W-:Y:S02]  /*5b40*/  LEA.HI.X.SX32 R19, R202, R143.reuse, 0x1, P3 ;  /* 0x0000008fca137211 */ /* 0x080fe400018f0eff */
[----:B------:R-:W-:Y:S01]  /*5b50*/  LEA.HI.X.SX32 R7, R72, R143, 0x1, P5 ;  /* 0x0000008f48077211 */ /* 0x000fe200028f0eff */
[----:B------:R0:W-:Y:S01]  /*5b60*/  STL.64 [R1+0x488], R8 ;  /* 0x0004880801007387 */ /* 0x0001e20000100a00 */
[----:B------:R-:W-:-:S03]  /*5b70*/  IADD3 R4, P4, R195, R142, RZ ;  /* 0x0000008ec3047210 */ /* 0x000fc60007f9e0ff */
[----:B------:R-:W-:Y:S01]  /*5b80*/  STL.64 [R1+0x700], R18 ;  /* 0x0007001201007387 */ /* 0x000fe20000100a00 */
[----:B------:R-:W-:-:S03]  /*5b90*/  LEA.HI.X.SX32 R5, R73, R143, 0x1, P4 ;  /* 0x0000008f49057211 */ /* 0x000fc600020f0eff */
[----:B------:R1:W-:Y:S01]  /*5ba0*/  STL.64 [R1+0x628], R6 ;  /* 0x0006280601007387 */ /* 0x0003e20000100a00 */
[----:B0-----:R-:W-:-:S04]  /*5bb0*/  IADD3 R8, P2, R198, R142, RZ ;  /* 0x0000008ec6087210 */ /* 0x001fc80007f5e0ff */
[-C--:B------:R-:W-:Y:S02]  /*5bc0*/  LEA.HI.X.SX32 R9, R206, R143.reuse, 0x1, P2 ;  /* 0x0000008fce097211 */ /* 0x080fe400010f0eff */
[-C--:B-1----:R-:W-:Y:S01]  /*5bd0*/  IADD3 R6, P5, R74, R142.reuse, RZ ;  /* 0x0000008e4a067210 */ /* 0x082fe20007fbe0ff */
[----:B------:R0:W-:Y:S03]  /*5be0*/  STL.64 [R1+0x480], R4 ;  /* 0x0004800401007387 */ /* 0x0001e60000100a00 */
[----:B------:R-:W-:Y:S01]  /*5bf0*/  LEA.HI.X.SX32 R7, R207, R143, 0x1, P5 ;  /* 0x0000008fcf077211 */ /* 0x000fe200028f0eff */
[----:B------:R-:W-:Y:S01]  /*5c00*/  STL.64 [R1+0x478], R8 ;  /* 0x0004780801007387 */ /* 0x000fe20000100a00 */
[----:B------:R-:W-:-:S03]  /*5c10*/  IADD3 R18, P3, R200, R142, RZ ;  /* 0x0000008ec8127210 */ /* 0x000fc60007f7e0ff */
[----:B------:R1:W-:Y:S01]  /*5c20*/  STL.64 [R1+0x620], R6 ;  /* 0x0006200601007387 */ /* 0x0003e20000100a00 */
[----:B------:R-:W-:Y:S02]  /*5c30*/  LEA.HI.X.SX32 R19, R74, R143, 0x1, P3 ;  /* 0x0000008f4a137211 */ /* 0x000fe400018f0eff */
[----:B0-----:R-:W-:-:S04]  /*5c40*/  IADD3 R4, P4, R203, R142, RZ ;  /* 0x0000008ecb047210 */ /* 0x001fc80007f9e0ff */
[-C--:B------:R-:W-:Y:S02]  /*5c50*/  LEA.HI.X.SX32 R5, R208, R143.reuse, 0x1, P4 ;  /* 0x0000008fd0057211 */ /* 0x080fe400020f0eff */
[-C--:B-1----:R-:W-:Y:S01]  /*5c60*/  IADD3 R6, P5, R75, R142.reuse, RZ ;  /* 0x0000008e4b067210 */ /* 0x082fe20007fbe0ff */
[----:B------:R0:W-:Y:S03]  /*5c70*/  STL.64 [R1+0x470], R18 ;  /* 0x0004701201007387 */ /* 0x0001e60000100a00 */
[----:B------:R-:W-:Y:S01]  /*5c80*/  LEA.HI.X.SX32 R7, R210, R143, 0x1, P5 ;  /* 0x0000008fd2077211 */ /* 0x000fe200028f0eff */
        /* <DEDUP_REMOVED lines=25> */
[CC--:B-----5:R-:W-:Y:S02]  /*5e20*/  IADD3 R6, P5, R80.reuse, R142.reuse, RZ ;  /* 0x0000008e50067210 */ /* 0x0e0fe40007fbe0ff */
[-C--:B------:R-:W-:Y:S02]  /*5e30*/  LEA.HI.X.SX32 R9, R221, R143.reuse, 0x1, P2 ;  /* 0x0000008fdd097211 */ /* 0x080fe400010f0eff */
[----:B0-----:R-:W-:Y:S02]  /*5e40*/  IADD3 R4, P4, R81, R142, RZ ;  /* 0x0000008e51047210 */ /* 0x001fe40007f9e0ff */
        /* <DEDUP_REMOVED lines=56> */
[----:B------:R1:W-:Y:S01]  /*61d0*/  STL.64 [R1+0x3f8], R8 ;  /* 0x0003f80801007387 */ /* 0x0003e20000100a00 */
[----:B------:R-:W-:-:S03]  /*61e0*/  IADD3 R18, P3, R238, R142, RZ ;  /* 0x0000008eee127210 */ /* 0x000fc60007f7e0ff */
[----:B------:R5:W-:Y:S01]  /*61f0*/  STL.64 [R1+0x5e0], R6 ;  /* 0x0005e00601007387 */ /* 0x000be20000100a00 */
[-C--:B------:R-:W-:Y:S02]  /*6200*/  LEA.HI.X.SX32 R19, R89, R143.reuse, 0x1, P3 ;  /* 0x0000008f59137211 */ /* 0x080fe400018f0eff */
[-C--:B0-----:R-:W-:Y:S02]  /*6210*/  IADD3 R4, P4, R90, R142.reuse, RZ ;  /* 0x0000008e5a047210 */ /* 0x081fe40007f9e0ff */
[CC--:B-1----:R-:W-:Y:S02]  /*6220*/  LEA R8, P2, R2.reuse, R142.reuse, 0x2 ;  /* 0x0000008e02087211 */ /* 0x0c2fe400078410ff */
[----:B-----5:R-:W-:Y:S02]  /*6230*/  LEA R6, P5, R2, R142, 0x3 ;  /* 0x0000008e02067211 */ /* 0x020fe400078a18ff */
[-C--:B------:R-:W-:Y:S02]  /*6240*/  LEA.HI.X.SX32 R9, R90, R143.reuse, 0x1, P2 ;  /* 0x0000008f5a097211 */ /* 0x080fe400010f0eff */
[-C--:B------:R-:W-:Y:S01]  /*6250*/  LEA.HI.X.SX32 R7, R242, R143.reuse, 0x1, P5 ;  /* 0x0000008ff2077211 */ /* 0x080fe200028f0eff */
[----:B------:R0:W-:Y:S01]  /*6260*/  STL.64 [R1+0x3f0], R18 ;  /* 0x0003f01201007387 */ /* 0x0001e20000100a00 */
[----:B------:R-:W-:-:S03]  /*6270*/  LEA.HI.X.SX32 R5, R2, R143, 0x1, P4 ;  /* 0x0000008f02057211 */ /* 0x000fc600020f0eff */
[----:B------:R1:W-:Y:S04]  /*6280*/  STL.64 [R1+0x7c8], R8 ;  /* 0x0007c80801007387 */ /* 0x0003e80000100a00 */
[----:B------:R5:W-:Y:S01]  /*6290*/  STL.64 [R1+0x7b8], R6 ;  /* 0x0007b80601007387 */ /* 0x000be20000100a00 */
[----:B0-----:R-:W-:-:S03]  /*62a0*/  LEA R18, P3, R2, R142, 0x4 ;  /* 0x0000008e02127211 */ /* 0x001fc600078620ff */
[----:B------:R0:W-:Y:S01]  /*62b0*/  STL.64 [R1+0x7d0], R4 ;  /* 0x0007d00401007387 */ /* 0x0001e20000100a00 */
[-C--:B-1----:R-:W-:Y:S02]  /*62c0*/  LEA R8, P2, R2, R142.reuse, 0x5 ;  /* 0x0000008e02087211 */ /* 0x082fe400078428ff */
[-C--:B------:R-:W-:Y:S02]  /*62d0*/  LEA.HI.X.SX32 R19, R244, R143.reuse, 0x1, P3 ;  /* 0x0000008ff4137211 */ /* 0x080fe400018f0eff */
[-C--:B-----5:R-:W-:Y:S02]  /*62e0*/  LEA R6, P5, R2, R142.reuse, 0x6 ;  /* 0x0000008e02067211 */ /* 0x0a0fe400078a30ff */
[----:B------:R-:W-:Y:S02]  /*62f0*/  LEA.HI.X.SX32 R9, R248, R143, 0x1, P2 ;  /* 0x0000008ff8097211 */ /* 0x000fe400010f0eff */
[-C--:B0-----:R-:W-:Y:S02]  /*6300*/  LEA R4, P4, R2, R142.reuse, 0x7 ;  /* 0x0000008e02047211 */ /* 0x081fe400078838ff */
[----:B------:R-:W-:-:S02]  /*6310*/  IADD3 R2, P3, R243, R142, RZ ;  /* 0x0000008ef3027210 */ /* 0x000fc40007f7e0ff */
[-C--:B------:R-:W-:Y:S02]  /*6320*/  LEA.HI.X.SX32 R7, R247, R143.reuse, 0x1, P5 ;  /* 0x0000008ff7077211 */ /* 0x080fe400028f0eff */
[-C--:B------:R-:W-:Y:S01]  /*6330*/  LEA.HI.X.SX32 R5, R246, R143.reuse, 0x1, P4 ;  /* 0x0000008ff6057211 */ /* 0x080fe200020f0eff */
[----:B------:R0:W-:Y:S01]  /*6340*/  STL.64 [R1+0x798], R18 ;  /* 0x0007981201007387 */ /* 0x0001e20000100a00 */
[----:B------:R-:W-:-:S03]  /*6350*/  LEA.HI.X.SX32 R3, R245, R143, 0x1, P3 ;  /* 0x0000008ff5037211 */ /* 0x000fc600018f0eff */
[----:B------:R-:W-:Y:S04]  /*6360*/  STL.64 [R1+0x758], R8 ;  /* 0x0007580801007387 */ /* 0x000fe80000100a00 */
[----:B------:R-:W-:Y:S01]  /*6370*/  STL.64 [R1+0x6d8], R6 ;  /* 0x0006d80601007387 */ /* 0x000fe20000100a00 */
[----:B0-----:R-:W-:-:S03]  /*6380*/  LOP3.LUT R18, R20, 0x10, R249, 0x78, !PT ;  /* 0x0000001014127812 */ /* 0x001fc600078e78f9 */
[----:B------:R4:W-:Y:S04]  /*6390*/  STL.64 [R1+0x318], R4 ;  /* 0x0003180401007387 */ /* 0x0009e80000100a00 */
[----:B------:R0:W-:Y:S01]  /*63a0*/  STL.64 [R1+0x310], R2 ;  /* 0x0003100201007387 */ /* 0x0001e20000100a00 */
[----:B------:R-:W-:Y:S01]  /*63b0*/  CS2R R68, SRZ ;  /* 0x0000000000447805 */ /* 0x000fe2000001ff00 */
[----:B------:R-:W-:Y:S01]  /*63c0*/  CS2R R70, SRZ ;  /* 0x0000000000467805 */ /* 0x000fe2000001ff00 */
[----:B------:R-:W-:Y:S01]  /*63d0*/  CS2R R72, SRZ ;  /* 0x0000000000487805 */ /* 0x000fe2000001ff00 */
[----:B------:R-:W-:Y:S01]  /*63e0*/  CS2R R74, SRZ ;  /* 0x00000000004a7805 */ /* 0x000fe2000001ff00 */
[----:B------:R-:W-:Y:S01]  /*63f0*/  CS2R R76, SRZ ;  /* 0x00000000004c7805 */ /* 0x000fe2000001ff00 */
[----:B------:R-:W-:Y:S01]  /*6400*/  CS2R R78, SRZ ;  /* 0x00000000004e7805 */ /* 0x000fe2000001ff00 */
[----:B----4-:R-:W-:Y:S01]  /*6410*/  LOP3.LUT R4, R12, 0x60, RZ, 0x3c, !PT ;  /* 0x000000600c047812 */ /* 0x010fe200078e3cff */
[----:B------:R-:W-:Y:S01]  /*6420*/  CS2R R80, SRZ ;  /* 0x0000000000507805 */ /* 0x000fe2000001ff00 */
[----:B---3--:R-:W-:-:S02]  /*6430*/  LOP3.LUT R4, R14, 0x40, RZ, 0x3c, !PT ;  /* 0x000000400e047812 */ /* 0x008fc400078e3cff */
[C---:B0-----:R-:W-:Y:S02]  /*6440*/  LOP3.LUT R3, R12.reuse, 0x20, RZ, 0x3c, !PT ;  /* 0x000000200c037812 */ /* 0x041fe400078e3cff */
[----:B------:R-:W-:Y:S02]  /*6450*/  LOP3.LUT R2, R12, 0x40, RZ, 0x3c, !PT ;  /* 0x000000400c027812 */ /* 0x000fe400078e3cff */
[----:B------:R-:W-:Y:S02]  /*6460*/  LOP3.LUT R3, R15, 0x40, RZ, 0x3c, !PT ;  /* 0x000000400f037812 */ /* 0x000fe400078e3cff */
[C---:B------:R-:W-:Y:S01]  /*6470*/  LOP3.LUT R2, R14.reuse, 0x20, RZ, 0x3c, !PT ;  /* 0x000000200e027812 */ /* 0x040fe200078e3cff */
[----:B------:R-:W-:Y:S01]  /*6480*/  CS2R R82, SRZ ;  /* 0x0000000000527805 */ /* 0x000fe2000001ff00 */
[----:B------:R-:W-:Y:S01]  /*6490*/  LOP3.LUT R3, R14, 0x60, RZ, 0x3c, !PT ;  /* 0x000000600e037812 */ /* 0x000fe200078e3cff */
[----:B------:R-:W-:Y:S01]  /*64a0*/  CS2R R84, SRZ ;  /* 0x0000000000547805 */ /* 0x000fe2000001ff00 */
[C---:B------:R-:W-:Y:S01]  /*64b0*/  LOP3.LUT R2, R18.reuse, 0x20, RZ, 0x3c, !PT ;  /* 0x0000002012027812 */ /* 0x040fe200078e3cff */
[----:B------:R-:W-:Y:S01]  /*64c0*/  CS2R R86, SRZ ;  /* 0x0000000000567805 */ /* 0x000fe2000001ff00 */
[----:B------:R-:W-:Y:S01]  /*64d0*/  CS2R R88, SRZ ;  /* 0x0000000000587805 */ /* 0x000fe2000001ff00 */
[----:B------:R-:W-:Y:S01]  /*64e0*/  CS2R R90, SRZ ;  /* 0x00000000005a7805 */ /* 0x000fe2000001ff00 */
[----:B------:R-:W-:Y:S01]  /*64f0*/  CS2R R92, SRZ ;  /* 0x00000000005c7805 */ /* 0x000fe2000001ff00 */
[----:B------:R-:W-:Y:S01]  /*6500*/  CS2R R94, SRZ ;  /* 0x00000000005e7805 */ /* 0x000fe2000001ff00 */
[----:B------:R-:W-:-:S02]  /*6510*/  LOP3.LUT R4, R18, 0x40, RZ, 0x3c, !PT ;  /* 0x0000004012047812 */ /* 0x000fc400078e3cff */
[----:B------:R-:W-:Y:S02]  /*6520*/  LOP3.LUT R3, R18, 0x60, RZ, 0x3c, !PT ;  /* 0x0000006012037812 */ /* 0x000fe400078e3cff */
[----:B--2---:R-:W-:Y:S02]  /*6530*/  LOP3.LUT R2, R16, 0x40, RZ, 0x3c, !PT ;  /* 0x0000004010027812 */ /* 0x004fe400078e3cff */
.L_x_1:
[----:B------:R-:W2:Y:S04]  /*6540*/  LDL.64 R26, [R1+0x7d0] ;  /* 0x0007d000011a7983 */ /* 0x000ea80000100a00 */
[----:B------:R-:W3:Y:S04]  /*6550*/  LDL.64 R36, [R1+0x7c8] ;  /* 0x0007c80001247983 */ /* 0x000ee80000100a00 */
[----:B------:R-:W4:Y:S04]  /*6560*/  LDL.64 R30, [R1+0x7b0] ;  /* 0x0007b000011e7983 */ /* 0x000f280000100a00 */
[----:B------:R-:W5:Y:S04]  /*6570*/  LDL.64 R28, [R1+0x7a8] ;  /* 0x0007a800011c7983 */ /* 0x000f680000100a00 */
        /* <DEDUP_REMOVED lines=8> */
[----:B------:R-:W-:Y:S04]  /*6600*/  STL [R1+0x878], R95 ;  /* 0x0008785f01007387 */ /* 0x000fe80000100800 */
[----:B------:R0:W-:Y:S04]  /*6610*/  STL [R1+0x874], R205 ;  /* 0x000874cd01007387 */ /* 0x0001e80000100800 */
        /* <DEDUP_REMOVED lines=32> */
[----:B0-----:R-:W5:Y:S01]  /*6820*/  LDL.64 R204, [R1+0x510] ;  /* 0x0005100001cc7983 */ /* 0x001f620000100a00 */
[----:B------:R-:W-:-:S03]  /*6830*/  IMAD.WIDE R2, R17, 0x2, R142 ;  /* 0x0000000211027825 */ /* 0x000fc600078e028e */
[----:B------:R-:W5:Y:S04]  /*6840*/  LDL.64 R212, [R1+0x500] ;  /* 0x0005000001d47983 */ /* 0x000f680000100a00 */
[----:B------:R0:W5:Y:S04]  /*6850*/  LDG.E.U16 R2, [R2.64] ;  /* 0x0000000402027981 */ /* 0x000168000c1e1500 */
        /* <DEDUP_REMOVED lines=11> */
[----:B------:R-:W5:Y:S01]  /*6910*/  LDL.64 R222, [R1+0x468] ;  /* 0x0004680001de7983 */ /* 0x000f620000100a00 */
[----:B--2---:R-:W-:-:S03]  /*6920*/  IMAD.WIDE R146, R17, 0x2, R26 ;  /* 0x0000000211927825 */ /* 0x004fc600078e021a */
[----:B------:R-:W2:Y:S01]  /*6930*/  LDL.64 R26, [R1+0x770] ;  /* 0x00077000011a7983 */ /* 0x000ea20000100a00 */
[----:B---3--:R-:W-:-:S03]  /*6940*/  IMAD.WIDE R134, R17, 0x2, R36 ;  /* 0x0000000211867825 */ /* 0x008fc600078e0224 */
[----:B------:R-:W3:Y:S01]  /*6950*/  LDL.64 R36, [R1+0x730] ;  /* 0x0007300001247983 */ /* 0x000ee20000100a00 */
[----:B----4-:R-:W-:-:S03]  /*6960*/  IMAD.WIDE R40, R17, 0x2, R30 ;  /* 0x0000000211287825 */ /* 0x010fc600078e021e */
[----:B------:R1:W4:Y:S01]  /*6970*/  LDG.E.U16 R146, [R146.64] ;  /* 0x0000000492927981 */ /* 0x000322000c1e1500 */
[----:B-----5:R-:W-:-:S03]  /*6980*/  IMAD.WIDE R30, R17, 0x2, R28 ;  /* 0x00000002111e7825 */ /* 0x020fc600078e021c */
[----:B------:R-:W5:Y:S01]  /*6990*/  LDL.64 R28, [R1+0x748] ;  /* 0x00074800011c7983 */ /* 0x000f620000100a00 */
[----:B------:R-:W-:-:S03]  /*69a0*/  IMAD.WIDE R4, R17, 0x2, R4 ;  /* 0x0000000211047825 */ /* 0x000fc600078e0204 */
[----:B------:R0:W4:Y:S01]  /*69b0*/  LDG.E.U16 R30, [R30.64] ;  /* 0x000000041e1e7981 */ /* 0x000122000c1e1500 */
[----:B------:R-:W-:-:S03]  /*69c0*/  IMAD.WIDE R24, R17, 0x2, R24 ;  /* 0x0000000211187825 */ /* 0x000fc600078e0218 */
[----:B------:R2:W4:Y:S01]  /*69d0*/  LDG.E.U16 R165, [R4.64] ;  /* 0x0000000404a57981 */ /* 0x000522000c1e1500 */
[----:B------:R-:W-:-:S03]  /*69e0*/  IMAD.WIDE R22, R17, 0x2, R22 ;  /* 0x0000000211167825 */ /* 0x000fc600078e0216 */
[----:B------:R0:W4:Y:S01]  /*69f0*/  LDG.E.U16 R145, [R24.64] ;  /* 0x0000000418917981 */ /* 0x000122000c1e1500 */
[----:B------:R-:W-:-:S03]  /*6a00*/  IMAD.WIDE R124, R17, 0x2, R34 ;  /* 0x00000002117c7825 */ /* 0x000fc600078e0222 */
[----:B------:R-:W4:Y:S04]  /*6a10*/  LDL.64 R34, [R1+0x728] ;  /* 0x0007280001227983 */ /* 0x000f280000100a00 */
[----:B------:R0:W4:Y:S01]  /*6a20*/  LDG.E.U16 R133, [R22.64] ;  /* 0x0000000416857981 */ /* 0x000122000c1e1500 */
[----:B------:R-:W-:-:S03]  /*6a30*/  IMAD.WIDE R114, R17, 0x2, R32 ;  /* 0x0000000211727825 */ /* 0x000fc600078e0220 */
[----:B------:R-:W4:Y:S01]  /*6a40*/  LDL.64 R32, [R1+0x720] ;  /* 0x0007200001207983 */ /* 0x000f220000100a00 */
[----:B------:R-:W-:-:S03]  /*6a50*/  IMAD.WIDE R8, R17, 0x2, R8 ;  /* 0x0000000211087825 */ /* 0x000fc600078e0208 */
[----:B------:R0:W4:Y:S04]  /*6a60*/  LDG.E.U16 R40, [R40.64] ;  /* 0x0000000428287981 */ /* 0x000128000c1e1500 */
[----:B------:R0:W4:Y:S01]  /*6a70*/  LDG.E.U16 R123, [R8.64] ;  /* 0x00000004087b7981 */ /* 0x000122000c1e1500 */
[----:B------:R-:W-:-:S03]  /*6a80*/  IMAD.WIDE R6, R17, 0x2, R6 ;  /* 0x0000000211067825 */ /* 0x000fc600078e0206 */
[----:B------:R1:W4:Y:S04]  /*6a90*/  LDG.E.U16 R134, [R134.64] ;  /* 0x0000000486867981 */ /* 0x000328000c1e1500 */
[----:B------:R1:W4:Y:S01]  /*6aa0*/  LDG.E.U16 R113, [R6.64] ;  /* 0x0000000406717981 */ /* 0x000322000c1e1500 */
[----:B0-----:R-:W-:-:S03]  /*6ab0*/  IMAD.WIDE R24, R17, 0x2, R116 ;  /* 0x0000000211187825 */ /* 0x001fc600078e0274 */
[----:B------:R-:W4:Y:S01]  /*6ac0*/  LDL.64 R116, [R1+0x710] ;  /* 0x0007100001747983 */ /* 0x000f220000100a00 */
[----:B------:R-:W-:-:S03]  /*6ad0*/  IMAD.WIDE R22, R17, 0x2, R44 ;  /* 0x0000000211167825 */ /* 0x000fc600078e022c */
[----:B------:R-:W4:Y:S01]  /*6ae0*/  LDL.64 R44, [R1+0x708] ;  /* 0x00070800012c7983 */ /* 0x000f220000100a00 */
[----:B------:R-:W-:-:S03]  /*6af0*/  IMAD.WIDE R8, R17, 0x2, R46 ;  /* 0x0000000211087825 */ /* 0x000fc600078e022e */
[----:B------:R-:W4:Y:S04]  /*6b00*/  LDL.64 R46, [R1+0x700] ;  /* 0x00070000012e7983 */ /* 0x000f280000100a00 */
[----:B------:R3:W4:Y:S04]  /*6b10*/  LDG.E.U16 R164, [R8.64] ;  /* 0x0000000408a47981 */ /* 0x000728000c1e1500 */
[----:B------:R0:W4:Y:S01]  /*6b20*/  LDG.E.U16 R19, [R22.64] ;  /* 0x0000000416137981 */ /* 0x000122000c1e1500 */
[----:B------:R-:W-:-:S03]  /*6b30*/  IMAD.WIDE R20, R17, 0x2, R20 ;  /* 0x0000000211147825 */ /* 0x000fc600078e0214 */
[----:B------:R2:W4:Y:S01]  /*6b40*/  LDG.E.U16 R124, [R124.64] ;  /* 0x000000047c7c7981 */ /* 0x000522000c1e1500 */
[----:B-1----:R-:W-:-:S03]  /*6b50*/  IMAD.WIDE R6, R17, 0x2, R42 ;  /* 0x0000000211067825 */ /* 0x002fc600078e022a */
[----:B------:R-:W4:Y:S01]  /*6b60*/  LDL.64 R42, [R1+0x6f8] ;  /* 0x0006f800012a7983 */ /* 0x000f220000100a00 */
[----:B0-----:R-:W-:-:S03]  /*6b70*/  IMAD.WIDE R22, R17, 0x2, R118 ;  /* 0x0000000211167825 */ /* 0x001fc600078e0276 */
[----:B------:R-:W4:Y:S04]  /*6b80*/  LDL.64 R118, [R1+0x6e0] ;  /* 0x0006e00001767983 */ /* 0x000f280000100a00 */
[----:B------:R4:W4:Y:S04]  /*6b90*/  LDG.E.U16 R144, [R6.64] ;  /* 0x0000000406907981 */ /* 0x000928000c1e1500 */
[----:B------:R0:W4:Y:S04]  /*6ba0*/  LDG.E.U16 R112, [R22.64] ;  /* 0x0000000416707981 */ /* 0x000128000c1e1500 */
[----:B------:R1:W4:Y:S04]  /*6bb0*/  LDG.E.U16 R20, [R20.64] ;  /* 0x0000000414147981 */ /* 0x000328000c1e1500 */
[----:B------:R0:W4:Y:S01]  /*6bc0*/  LDG.E.U16 R114, [R114.64] ;  /* 0x0000000472727981 */ /* 0x000122000c1e1500 */
[----:B--2---:R-:W-:-:S03]  /*6bd0*/  IMAD.WIDE R4, R17, 0x2, R26 ;  /* 0x0000000211047825 */ /* 0x004fc600078e021a */
[----:B------:R-:W2:Y:S01]  /*6be0*/  LDL.64 R26, [R1+0x718] ;  /* 0x00071800011a7983 */ /* 0x000ea20000100a00 */
[----:B---3--:R-:W-:-:S03]  /*6bf0*/  IMAD.WIDE R8, R17, 0x2, R36 ;  /* 0x0000000211087825 */ /* 0x008fc600078e0224 */
[----:B------:R-:W3:Y:S04]  /*6c00*/  LDL.64 R36, [R1+0x6d8] ;  /* 0x0006d80001247983 */ /* 0x000ee80000100a00 */
[----:B------:R5:W3:Y:S04]  /*6c10*/  LDG.E.U16 R39, [R4.64] ;  /* 0x0000000404277981 */ /* 0x000ae8000c1e1500 */
[----:B------:R0:W3:Y:S01]  /*6c20*/  LDG.E.U16 R38, [R8.64] ;  /* 0x0000000408267981 */ /* 0x0000e2000c1e1500 */
[----:B-----5:R-:W-:-:S03]  /*6c30*/  IMAD.WIDE R4, R17, 0x2, R28 ;  /* 0x0000000211047825 */ /* 0x020fc600078e021c */
[----:B------:R5:W3:Y:S04]  /*6c40*/  LDG.E.U16 R29, [R24.64] ;  /* 0x00000004181d7981 */ /* 0x000ae8000c1e1500 */
[----:B------:R0:W3:Y:S01]  /*6c50*/  LDG.E.U16 R132, [R4.64] ;  /* 0x0000000404847981 */ /* 0x0000e2000c1e1500 */
[----:B----4-:R-:W-:-:S03]  /*6c60*/  IMAD.WIDE R6, R17, 0x2, R34 ;  /* 0x0000000211067825 */ /* 0x010fc600078e0222 */
[----:B------:R-:W4:Y:S01]  /*6c70*/  LDL.64 R34, [R1+0x6d0] ;  /* 0x0006d00001227983 */ /* 0x000f220000100a00 */
[----:B-----5:R-:W-:-:S03]  /*6c80*/  IMAD.WIDE R24, R17, 0x2, R120 ;  /* 0x0000000211187825 */ /* 0x020fc600078e0278 */
[----:B------:R5:W4:Y:S04]  /*6c90*/  LDG.E.U16 R28, [R6.64] ;  /* 0x00000004061c7981 */ /* 0x000b28000c1e1500 */
[----:B------:R0:W4:Y:S02]  /*6ca0*/  LDG.E.U16 R122, [R24.64] ;  /* 0x00000004187a7981 */ /* 0x000124000c1e1500 */
[C---:B0-----:R-:W-:Y:S02]  /*6cb0*/  IMAD.WIDE R24, R17.reuse, 0x2, R116 ;  /* 0x0000000211187825 */ /* 0x041fe400078e0274 */
[----:B------:R-:W4:Y:S02]  /*6cc0*/  LDL.64 R116, [R1+0x6a0] ;  /* 0x0006a00001747983 */ /* 0x000f240000100a00 */
[----:B------:R-:W-:-:S02]  /*6cd0*/  IMAD.WIDE R22, R17, 0x2, R44 ;  /* 0x0000000211167825 */ /* 0x000fc400078e022c */
[----:B------:R-:W4:Y:S02]  /*6ce0*/  LDL.64 R44, [R1+0x6b0] ;  /* 0x0006b000012c7983 */ /* 0x000f240000100a00 */
[C---:B-----5:R-:W-:Y:S02]  /*6cf0*/  IMAD.WIDE R6, R17.reuse, 0x2, R46 ;  /* 0x0000000211067825 */ /* 0x060fe400078e022e */
[----:B------:R0:W5:Y:S04]  /*6d00*/  LDG.E.U16 R141, [R24.64] ;  /* 0x00000004188d7981 */ /* 0x000168000c1e1500 */
[----:B------:R3:W5:Y:S04]  /*6d10*/  LDG.E.U16 R121, [R6.64] ;  /* 0x0000000406797981 */ /* 0x000768000c1e1500 */
[----:B------:R1:W5:Y:S01]  /*6d20*/  LDG.E.U16 R131, [R22.64] ;  /* 0x0000000416837981 */ /* 0x000362000c1e1500 */
[----:B0-----:R-:W-:-:S03]  /*6d30*/  IMAD.WIDE R24, R17, 0x2, R128 ;  /* 0x0000000211187825 */ /* 0x001fc600078e0280 */
[----:B------:R-:W5:Y:S01]  /*6d40*/  LDL.64 R128, [R1+0x688] ;  /* 0x0006880001807983 */ /* 0x000f620000100a00 */
[----:B-1----:R-:W-:-:S03]  /*6d50*/  IMAD.WIDE R22, R17, 0x2, R118 ;  /* 0x0000000211167825 */ /* 0x002fc600078e0276 */
[----:B------:R-:W5:Y:S04]  /*6d60*/  LDL.64 R118, [R1+0x680] ;  /* 0x0006800001767983 */ /* 0x000f680000100a00 */
[----:B------:R0:W5:Y:S02]  /*6d70*/  LDG.E.U16 R8, [R22.64] ;  /* 0x0000000416087981 */ /* 0x000164000c1e1500 */
[C---:B0-----:R-:W-:Y:S02]  /*6d80*/  IMAD.WIDE R22, R17.reuse, 0x2, R126 ;  /* 0x0000000211167825 */ /* 0x041fe400078e027e */
[----:B------:R-:W5:Y:S02]  /*6d90*/  LDL.64 R126, [R1+0x660] ;  /* 0x00066000017e7983 */ /* 0x000f640000100a00 */
[----:B------:R-:W-:-:S02]  /*6da0*/  IMAD.WIDE R4, R17, 0x2, R32 ;  /* 0x0000000211047825 */ /* 0x000fc400078e0220 */
[----:B------:R-:W5:Y:S04]  /*6db0*/  LDL.64 R32, [R1+0x6c8] ;  /* 0x0006c80001207983 */ /* 0x000f680000100a00 */
[----:B------:R0:W5:Y:S04]  /*6dc0*/  LDG.E.U16 R9, [R4.64] ;  /* 0x0000000404097981 */ /* 0x000168000c1e1500 */
[----:B------:R5:W5:Y:S01]  /*6dd0*/  LDG.E.U16 R46, [R22.64] ;  /* 0x00000004162e7981 */ /* 0x000b62000c1e1500 */
[----:B0-----:R-:W-:-:S03]  /*6de0*/  IMAD.WIDE R4, R17, 0x2, R42 ;  /* 0x0000000211047825 */ /* 0x001fc600078e022a */
[----:B------:R-:W5:Y:S04]  /*6df0*/  LDL.64 R42, [R1+0x698] ;  /* 0x00069800012a7983 */ /* 0x000f680000100a00 */
[----:B------:R4:W5:Y:S01]  /*6e00*/  LDG.E.U16 R47, [R4.64] ;  /* 0x00000004042f7981 */ /* 0x000962000c1e1500 */
[----:B--2---:R-:W-:-:S05]  /*6e10*/  IMAD.WIDE R26, R17, 0x2, R26 ;  /* 0x00000002111a7825 */ /* 0x004fca00078e021a */
[----:B------:R0:W2:Y:S01]  /*6e20*/  LDG.E.U16 R153, [R26.64] ;  /* 0x000000041a997981 */ /* 0x0000a2000c1e1500 */
[----:B---3--:R-:W-:-:S05]  /*6e30*/  IMAD.WIDE R6, R17, 0x2, R36 ;  /* 0x0000000211067825 */ /* 0x008fca00078e0224 */
[----:B------:R1:W3:Y:S01]  /*6e40*/  LDG.E.U16 R152, [R6.64] ;  /* 0x0000000406987981 */ /* 0x0002e2000c1e1500 */
[----:B0-----:R-:W-:-:S03]  /*6e50*/  IMAD.WIDE R26, R17, 0x2, R138 ;  /* 0x00000002111a7825 */ /* 0x001fc600078e028a */
[----:B------:R-:W2:Y:S04]  /*6e60*/  LDL.64 R138, [R1+0x690] ;  /* 0x00069000018a7983 */ /* 0x000ea80000100a00 */
[----:B------:R0:W3:Y:S04]  /*6e70*/  LDG.E.U16 R37, [R26.64] ;  /* 0x000000041a257981 */ /* 0x0000e8000c1e1500 */
[----:B0-----:R0:W3:Y:S02]  /*6e80*/  LDG.E.U16 R27, [R24.64] ;  /* 0x00000004181b7981 */ /* 0x0010e4000c1e1500 */
[----:B0-----:R-:W-:-:S02]  /*6e90*/  IMAD.WIDE R24, R17, 0x2, R136 ;  /* 0x0000000211187825 */ /* 0x001fc400078e0288 */
[----:B------:R-:W3:Y:S02]  /*6ea0*/  LDL.64 R136, [R1+0x668] ;  /* 0x0006680001887983 */ /* 0x000ee40000100a00 */
[C---:B----4-:R-:W-:Y:S02]  /*6eb0*/  IMAD.WIDE R4, R17.reuse, 0x2, R34 ;  /* 0x0000000211047825 */ /* 0x050fe400078e0222 */
[----:B------:R-:W4:Y:S04]  /*6ec0*/  LDL.64 R34, [R1+0x678] ;  /* 0x0006780001227983 */ /* 0x000f280000100a00 */
[----:B------:R2:W4:Y:S04]  /*6ed0*/  LDG.E.U16 R120, [R24.64] ;  /* 0x0000000418787981 */ /* 0x000528000c1e1500 */
[----:B------:R0:W4:Y:S01]  /*6ee0*/  LDG.E.U16 R140, [R4.64] ;  /* 0x00000004048c7981 */ /* 0x000122000c1e1500 */
[----:B-1----:R-:W-:-:S03]  /*6ef0*/  IMAD.WIDE R6, R17, 0x2, R44 ;  /* 0x0000000211067825 */ /* 0x002fc600078e022c */
[----:B------:R-:W4:Y:S04]  /*6f00*/  LDL.64 R44, [R1+0x658] ;  /* 0x00065800012c7983 */ /* 0x000f280000100a00 */
[----:B------:R1:W4:Y:S01]  /*6f10*/  LDG.E.U16 R36, [R6.64] ;  /* 0x0000000406247981 */ /* 0x000322000c1e1500 */
[----:B-----5:R-:W-:-:S04]  /*6f20*/  IMAD.WIDE R22, R17, 0x2, R128 ;  /* 0x0000000211167825 */ /* 0x020fc800078e0280 */
[C---:B-1----:R-:W-:Y:S01]  /*6f30*/  IMAD.WIDE R6, R17.reuse, 0x2, R116 ;  /* 0x0000000211067825 */ /* 0x042fe200078e0274 */
[----:B------:R1:W5:Y:S04]  /*6f40*/  LDG.E.U16 R129, [R22.64] ;  /* 0x0000000416817981 */ /* 0x000368000c1e1500 */
[----:B------:R-:W5:Y:S01]  /*6f50*/  LDL.64 R116, [R1+0x650] ;  /* 0x0006500001747983 */ /* 0x000f620000100a00 */
[----:B0-----:R-:W-:-:S03]  /*6f60*/  IMAD.WIDE R4, R17, 0x2, R150 ;  /* 0x0000000211047825 */ /* 0x001fc600078e0296 */
[----:B------:R0:W5:Y:S04]  /*6f70*/  LDG.E.U16 R7, [R6.64] ;  /* 0x0000000406077981 */ /* 0x000168000c1e1500 */
[----:B------:R0:W5:Y:S01]  /*6f80*/  LDG.E.U16 R26, [R4.64] ;  /* 0x00000004041a7981 */ /* 0x000162000c1e1500 */
[----:B-1----:R-:W-:-:S03]  /*6f90*/  IMAD.WIDE R22, R17, 0x2, R126 ;  /* 0x0000000211167825 */ /* 0x002fc600078e027e */
[----:B------:R-:W5:Y:S01]  /*6fa0*/  LDL.64 R126, [R1+0x608] ;  /* 0x00060800017e7983 */ /* 0x000f620000100a00 */
[----:B------:R-:W-:-:S03]  /*6fb0*/  IMAD.WIDE R32, R17, 0x2, R32 ;  /* 0x0000000211207825 */ /* 0x000fc600078e0220 */
[----:B0-----:R0:W5:Y:S04]  /*6fc0*/  LDG.E.U16 R6, [R22.64] ;  /* 0x0000000416067981 */ /* 0x001168000c1e1500 */
[----:B------:R1:W5:Y:S02]  /*6fd0*/  LDG.E.U16 R130, [R32.64] ;  /* 0x0000000420827981 */ /* 0x000364000c1e1500 */
[C---:B-1----:R-:W-:Y:S02]  /*6fe0*/  IMAD.WIDE R32, R17.reuse, 0x2, R42 ;  /* 0x0000000211207825 */ /* 0x042fe400078e022a */
[----:B------:R-:W5:Y:S04]  /*6ff0*/  LDL.64 R42, [R1+0x648] ;  /* 0x00064800012a7983 */ /* 0x000f680000100a00 */
[----:B------:R1:W5:Y:S02]  /*7000*/  LDG.E.U16 R151, [R32.64] ;  /* 0x0000000420977981 */ /* 0x000364000c1e1500 */
[----:B-1----:R-:W-:-:S02]  /*7010*/  IMAD.WIDE R32, R17, 0x2, R148 ;  /* 0x0000000211207825 */ /* 0x002fc400078e0294 */
[----:B------:R-:W5:Y:S02]  /*7020*/  LDL.64 R148, [R1+0x618] ;  /* 0x0006180001947983 */ /* 0x000f640000100a00 */
[----:B--2---:R-:W-:-:S05]  /*7030*/  IMAD.WIDE R24, R17, 0x2, R138 ;  /* 0x0000000211187825 */ /* 0x004fca00078e028a */
[----:B------:R3:W2:Y:S02]  /*7040*/  LDG.E.U16 R139, [R24.64] ;  /* 0x00000004188b7981 */ /* 0x0006a4000c1e1500 */
[C---:B---3--:R-:W-:Y:S02]  /*7050*/  IMAD.WIDE R24, R17.reuse, 0x2, R136 ;  /* 0x0000000211187825 */ /* 0x048fe400078e0288 */
[----:B------:R-:W3:Y:S02]  /*7060*/  LDL.64 R136, [R1+0x610] ;  /* 0x0006100001887983 */ /* 0x000ee40000100a00 */
[C---:B------:R-:W-:Y:S02]  /*7070*/  IMAD.WIDE R4, R17.reuse, 0x2, R118 ;  /* 0x0000000211047825 */ /* 0x040fe400078e0276 */
[----:B------:R1:W2:Y:S02]  /*7080*/  LDG.E.U16 R25, [R24.64] ;  /* 0x0000000418197981 */ /* 0x0002a4000c1e1500 */
[----:B----4-:R-:W-:-:S02]  /*7090*/  IMAD.WIDE R34, R17, 0x2, R34 ;  /* 0x0000000211227825 */ /* 0x010fc400078e0222 */
[----:B------:R4:W2:Y:S02]  /*70a0*/  LDG.E.U16 R119, [R4.64] ;  /* 0x0000000404777981 */ /* 0x0008a4000c1e1500 */
[C---:B----4-:R-:W-:Y:S02]  /*70b0*/  IMAD.WIDE R4, R17.reuse, 0x2, R44 ;  /* 0x0000000211047825 */ /* 0x050fe400078e022c */
[----:B------:R4:W2:Y:S04]  /*70c0*/  LDG.E.U16 R45, [R34.64] ;  /* 0x00000004222d7981 */ /* 0x0008a8000c1e1500 */
[----:B------:R0:W2:Y:S04]  /*70d0*/  LDG.E.U16 R150, [R4.64] ;  /* 0x0000000404967981 */ /* 0x0000a8000c1e1500 */
[----:B----4-:R4:W2:Y:S01]  /*70e0*/  LDG.E.U16 R35, [R32.64] ;  /* 0x0000000420237981 */ /* 0x0108a2000c1e1500 */
[----:B0-----:R-:W-:-:S03]  /*70f0*/  IMAD.WIDE R4, R17, 0x2, R158 ;  /* 0x0000000211047825 */ /* 0x001fc600078e029e */
[----:B------:R-:W2:Y:S01]  /*7100*/  LDL.64 R158, [R1+0x5d0] ;  /* 0x0005d000019e7983 */ /* 0x000ea20000100a00 */
[----:B----4-:R-:W-:-:S03]  /*7110*/  IMAD.WIDE R32, R17, 0x2, R160 ;  /* 0x0000000211207825 */ /* 0x010fc600078e02a0 */
[----:B------:R0:W4:Y:S04]  /*7120*/  LDG.E.U16 R34, [R4.64] ;  /* 0x0000000404227981 */ /* 0x000128000c1e1500 */
[----:B------:R3:W2:Y:S04]  /*7130*/  LDG.E.U16 R118, [R32.64] ;  /* 0x0000000420767981 */ /* 0x0006a8000c1e1500 */
[----:B------:R-:W2:Y:S01]  /*7140*/  LDL.64 R160, [R1+0x5d8] ;  /* 0x0005d80001a07983 */ /* 0x000ea20000100a00 */
[----:B0-----:R-:W-:-:S03]  /*7150*/  IMAD.WIDE R4, R17, 0x2, R156 ;  /* 0x0000000211047825 */ /* 0x001fc600078e029c */
[----:B------:R-:W4:Y:S01]  /*7160*/  LDL.64 R156, [R1+0x5c8] ;  /* 0x0005c800019c7983 */ /* 0x000f220000100a00 */
[----:B------:R-:W-:-:S03]  /*7170*/  IMAD.WIDE R22, R17, 0x2, R154 ;  /* 0x0000000211167825 */ /* 0x000fc600078e029a */
[----:B------:R-:W4:Y:S01]  /*7180*/  LDL.64 R154, [R1+0x5e0] ;  /* 0x0005e000019a7983 */ /* 0x000f220000100a00 */
[----:B-----5:R-:W-:-:S03]  /*7190*/  IMAD.WIDE R116, R17, 0x2, R116 ;  /* 0x0000000211747825 */ /* 0x020fc600078e0274 */
[----:B------:R0:W5:Y:S04]  /*71a0*/  LDG.E.U16 R44, [R22.64] ;  /* 0x00000004162c7981 */ /* 0x000168000c1e1500 */
[----:B------:R1:W5:Y:S01]  /*71b0*/  LDG.E.U16 R138, [R116.64] ;  /* 0x00000004748a7981 */ /* 0x000362000c1e1500 */
[----:B------:R-:W-:-:S03]  /*71c0*/  IMAD.WIDE R162, R17, 0x2, R162 ;  /* 0x0000000211a27825 */ /* 0x000fc600078e02a2 */
[----:B------:R2:W5:Y:S01]  /*71d0*/  LDG.E.U16 R5, [R4.64] ;  /* 0x0000000404057981 */ /* 0x000562000c1e1500 */
[----:B0-----:R-:W-:-:S04]  /*71e0*/  IMAD.WIDE R22, R17, 0x2, R126 ;  /* 0x0000000211167825 */ /* 0x001fc800078e027e */
[C---:B-1----:R-:W-:Y:S01]  /*71f0*/  IMAD.WIDE R116, R17.reuse, 0x2, R170 ;  /* 0x0000000211747825 */ /* 0x042fe200078e02aa */
[----:B------:R0:W5:Y:S04]  /*7200*/  LDG.E.U16 R127, [R22.64] ;  /* 0x00000004167f7981 */ /* 0x000168000c1e1500 */
[----:B------:R-:W5:Y:S01]  /*7210*/  LDL.64 R170, [R1+0x5c0] ;  /* 0x0005c00001aa7983 */ /* 0x000f620000100a00 */
[----:B------:R-:W-:-:S03]  /*7220*/  IMAD.WIDE R42, R17, 0x2, R42 ;  /* 0x00000002112a7825 */ /* 0x000fc600078e022a */
[----:B------:R1:W5:Y:S01]  /*7230*/  LDG.E.U16 R24, [R116.64] ;  /* 0x0000000474187981 */ /* 0x000362000c1e1500 */
[----:B0-----:R-:W-:-:S03]  /*7240*/  IMAD.WIDE R22, R17, 0x2, R172 ;  /* 0x0000000211167825 */ /* 0x001fc600078e02ac */
[----:B------:R-:W5:Y:S04]  /*7250*/  LDL.64 R172, [R1+0x578] ;  /* 0x0005780001ac7983 */ /* 0x000f680000100a00 */
[----:B------:R0:W5:Y:S01]  /*7260*/  LDG.E.U16 R128, [R42.64] ;  /* 0x000000042a807981 */ /* 0x000162000c1e1500 */
[----:B-1----:R-:W-:-:S03]  /*7270*/  IMAD.WIDE R116, R17, 0x2, R176 ;  /* 0x0000000211747825 */ /* 0x002fc600078e02b0 */
[----:B------:R-:W5:Y:S04]  /*7280*/  LDL.64 R176, [R1+0x5a8] ;  /* 0x0005a80001b07983 */ /* 0x000f680000100a00 */
[----:B------:R1:W5:Y:S01]  /*7290*/  LDG.E.U16 R117, [R116.64] ;  /* 0x0000000474757981 */ /* 0x000362000c1e1500 */
[----:B0-----:R-:W-:-:S03]  /*72a0*/  IMAD.WIDE R42, R17, 0x2, R148 ;  /* 0x00000002112a7825 */ /* 0x001fc600078e0294 */
[----:B------:R0:W5:Y:S04]  /*72b0*/  LDG.E.U16 R148, [R162.64] ;  /* 0x00000004a2947981 */ /* 0x000168000c1e1500 */
[----:B------:R0:W5:Y:S04]  /*72c0*/  LDG.E.U16 R149, [R42.64] ;  /* 0x000000042a957981 */ /* 0x000168000c1e1500 */
[----:B------:R1:W5:Y:S01]  /*72d0*/  LDG.E.U16 R23, [R22.64] ;  /* 0x0000000416177981 */ /* 0x000362000c1e1500 */
[----:B0-----:R-:W-:-:S03]  /*72e0*/  IMAD.WIDE R42, R17, 0x2, R174 ;  /* 0x00000002112a7825 */ /* 0x001fc600078e02ae */
[----:B------:R-:W5:Y:S01]  /*72f0*/  LDL.64 R174, [R1+0x598] ;  /* 0x0005980001ae7983 */ /* 0x000f620000100a00 */
[----:B---3--:R-:W-:-:S03]  /*7300*/  IMAD.WIDE R32, R17, 0x2, R136 ;  /* 0x0000000211207825 */ /* 0x008fc600078e0288 */
[----:B------:R0:W3:Y:S04]  /*7310*/  LDG.E.U16 R43, [R42.64] ;  /* 0x000000042a2b7981 */ /* 0x0000e8000c1e1500 */
[----:B------:R0:W3:Y:S02]  /*7320*/  LDG.E.U16 R137, [R32.64] ;  /* 0x0000000420897981 */ /* 0x0000e4000c1e1500 */
[C---:B0-----:R-:W-:Y:S02]  /*7330*/  IMAD.WIDE R32, R17.reuse, 0x2, R168 ;  /* 0x0000000211207825 */ /* 0x041fe400078e02a8 */
[----:B------:R-:W3:Y:S02]  /*7340*/  LDL.64 R168, [R1+0x5a0] ;  /* 0x0005a00001a87983 */ /* 0x000ee40000100a00 */
[----:B------:R-:W-:-:S02]  /*7350*/  IMAD.WIDE R162, R17, 0x2, R186 ;  /* 0x0000000211a27825 */ /* 0x000fc400078e02ba */
[----:B------:R-:W3:Y:S04]  /*7360*/  LDL.64 R186, [R1+0x540] ;  /* 0x0005400001ba7983 */ /* 0x000ee80000100a00 */
[----:B------:R0:W3:Y:S04]  /*7370*/  LDG.E.U16 R33, [R32.64] ;  /* 0x0000000420217981 */ /* 0x0000e8000c1e1500 */
[----:B0-----:R0:W3:Y:S01]  /*7380*/  LDG.E.U16 R32, [R162.64] ;  /* 0x00000004a2207981 */ /* 0x0010e2000c1e1500 */
[----:B--2---:R-:W-:-:S04]  /*7390*/  IMAD.WIDE R160, R17, 0x2, R160 ;  /* 0x0000000211a07825 */ /* 0x004fc800078e02a0 */
[C---:B----4-:R-:W-:Y:S01]  /*73a0*/  IMAD.WIDE R156, R17.reuse, 0x2, R156 ;  /* 0x00000002119c7825 */ /* 0x050fe200078e029c */
[----:B------:R2:W4:Y:S04]  /*73b0*/  LDG.E.U16 R136, [R160.64] ;  /* 0x00000004a0887981 */ /* 0x000528000c1e1500 */
[----:B-1----:R3:W4:Y:S01]  /*73c0*/  LDG.E.U16 R116, [R156.64] ;  /* 0x000000049c747981 */ /* 0x002722000c1e1500 */
[----:B------:R-:W-:-:S04]  /*73d0*/  IMAD.WIDE R154, R17, 0x2, R154 ;  /* 0x00000002119a7825 */ /* 0x000fc800078e029a */
[C---:B--2---:R-:W-:Y:S01]  /*73e0*/  IMAD.WIDE R160, R17.reuse, 0x2, R184 ;  /* 0x0000000211a07825 */ /* 0x044fe200078e02b8 */
[----:B------:R5:W2:Y:S04]  /*73f0*/  LDG.E.U16 R4, [R154.64] ;  /* 0x000000049a047981 */ /* 0x000aa8000c1e1500 */
[----:B------:R-:W2:Y:S01]  /*7400*/  LDL.64 R184, [R1+0x538] ;  /* 0x0005380001b87983 */ /* 0x000ea20000100a00 */
[----:B------:R-:W-:-:S03]  /*7410*/  IMAD.WIDE R158, R17, 0x2, R158 ;  /* 0x00000002119e7825 */ /* 0x000fc600078e029e */
[----:B------:R1:W2:Y:S04]  /*7420*/  LDG.E.U16 R22, [R160.64] ;  /* 0x00000004a0167981 */ /* 0x0002a8000c1e1500 */
[----:B------:R0:W2:Y:S01]  /*7430*/  LDG.E.U16 R126, [R158.64] ;  /* 0x000000049e7e7981 */ /* 0x0000a2000c1e1500 */
[----:B-----5:R-:W-:-:S03]  /*7440*/  IMAD.WIDE R154, R17, 0x2, R170 ;  /* 0x00000002119a7825 */ /* 0x020fc600078e02aa */
[----:B------:R-:W5:Y:S04]  /*7450*/  LDL.64 R170, [R1+0x550] ;  /* 0x0005500001aa7983 */ /* 0x000f680000100a00 */
[----:B------:R0:W2:Y:S02]  /*7460*/  LDG.E.U16 R42, [R154.64] ;  /* 0x000000049a2a7981 */ /* 0x0000a4000c1e1500 */
[C---:B0-----:R-:W-:Y:S02]  /*7470*/  IMAD.WIDE R158, R17.reuse, 0x2, R176 ;  /* 0x00000002119e7825 */ /* 0x041fe400078e02b0 */
[----:B------:R-:W2:Y:S04]  /*7480*/  LDL.64 R176, [R1+0x530] ;  /* 0x0005300001b07983 */ /* 0x000ea80000100a00 */
[----:B------:R0:W2:Y:S01]  /*7490*/  LDG.E.U16 R3, [R158.64] ;  /* 0x000000049e037981 */ /* 0x0000a2000c1e1500 */
[----:B-1----:R-:W-:-:S03]  /*74a0*/  IMAD.WIDE R160, R17, 0x2, R196 ;  /* 0x0000000211a07825 */ /* 0x002fc600078e02c4 */
[----:B------:R-:W2:Y:S01]  /*74b0*/  LDL.64 R196, [R1+0x4a0] ;  /* 0x0004a00001c47983 */ /* 0x000ea20000100a00 */
[----:B------:R-:W-:-:S03]  /*74c0*/  IMAD.WIDE R162, R17, 0x2, R198 ;  /* 0x0000000211a27825 */ /* 0x000fc600078e02c6 */
[----:B------:R-:W2:Y:S01]  /*74d0*/  LDL.64 R198, [R1+0x490] ;  /* 0x0004900001c67983 */ /* 0x000ea20000100a00 */
[----:B0-----:R-:W-:-:S03]  /*74e0*/  IMAD.WIDE R158, R17, 0x2, R194 ;  /* 0x00000002119e7825 */ /* 0x001fc600078e02c2 */
[----:B------:R-:W2:Y:S04]  /*74f0*/  LDL.64 R194, [R1+0x508] ;  /* 0x0005080001c27983 */ /* 0x000ea80000100a00 */
[----:B------:R0:W2:Y:S01]  /*7500*/  LDG.E.U16 R41, [R158.64] ;  /* 0x000000049e297981 */ /* 0x0000a2000c1e1500 */
[----:B------:R-:W-:-:S03]  /*7510*/  IMAD.WIDE R154, R17, 0x2, R174 ;  /* 0x00000002119a7825 */ /* 0x000fc600078e02ae */
[----:B------:R-:W2:Y:S04]  /*7520*/  LDL.64 R174, [R1+0x520] ;  /* 0x0005200001ae7983 */ /* 0x000ea80000100a00 */
[----:B------:R1:W4:Y:S01]  /*7530*/  LDG.E.U16 R135, [R154.64] ;  /* 0x000000049a877981 */ /* 0x000322000c1e1500 */
[----:B0-----:R-:W-:-:S03]  /*7540*/  IMAD.WIDE R158, R17, 0x2, R180 ;  /* 0x00000002119e7825 */ /* 0x001fc600078e02b4 */
[----:B------:R-:W4:Y:S04]  /*7550*/  LDL.64 R180, [R1+0x420] ;  /* 0x0004200001b47983 */ /* 0x000f280000100a00 */
[----:B------:R0:W4:Y:S01]  /*7560*/  LDG.E.U16 R125, [R162.64] ;  /* 0x00000004a27d7981 */ /* 0x000122000c1e1500 */
[----:B---3--:R-:W-:-:S03]  /*7570*/  IMAD.WIDE R156, R17, 0x2, R168 ;  /* 0x00000002119c7825 */ /* 0x008fc600078e02a8 */
[----:B------:R5:W3:Y:S04]  /*7580*/  LDG.E.U16 R115, [R160.64] ;  /* 0x00000004a0737981 */ /* 0x000ae8000c1e1500 */
[----:B------:R-:W0:Y:S04]  /*7590*/  LDL.64 R168, [R1+0x548] ;  /* 0x0005480001a87983 */ /* 0x000e280000100a00 */
[----:B------:R1:W3:Y:S02]  /*75a0*/  LDG.E.U16 R147, [R156.64] ;  /* 0x000000049c937981 */ /* 0x0002e4000c1e1500 */
[----:B-1----:R-:W-:-:S02]  /*75b0*/  IMAD.WIDE R156, R17, 0x2, R172 ;  /* 0x00000002119c7825 */ /* 0x002fc400078e02ac */
[----:B------:R-:W3:Y:S04]  /*75c0*/  LDL.64 R172, [R1+0x518] ;  /* 0x0005180001ac7983 */ /* 0x000ee80000100a00 */
[----:B------:R1:W4:Y:S02]  /*75d0*/  LDG.E.U16 R31, [R156.64] ;  /* 0x000000049c1f7981 */ /* 0x000324000c1e1500 */
[C---:B-1----:R-:W-:Y:S02]  /*75e0*/  IMAD.WIDE R156, R17.reuse, 0x2, R182 ;  /* 0x00000002119c7825 */ /* 0x042fe400078e02b6 */
[----:B------:R-:W4:Y:S02]  /*75f0*/  LDL.64 R182, [R1+0x460] ;  /* 0x0004600001b67983 */ /* 0x000f240000100a00 */
[----:B------:R-:W-:-:S02]  /*7600*/  IMAD.WIDE R154, R17, 0x2, R192 ;  /* 0x00000002119a7825 */ /* 0x000fc400078e02c0 */
[----:B------:R-:W4:Y:S04]  /*7610*/  LDL.64 R192, [R1+0x450] ;  /* 0x0004500001c07983 */ /* 0x000f280000100a00 */
[----:B------:R1:W4:Y:S02]  /*7620*/  LDG.E.U16 R21, [R154.64] ;  /* 0x000000049a157981 */ /* 0x000324000c1e1500 */
[C---:B-1----:R-:W-:Y:S02]  /*7630*/  IMAD.WIDE R154, R17.reuse, 0x2, R188 ;  /* 0x00000002119a7825 */ /* 0x042fe400078e02bc */
[----:B------:R-:W4:Y:S04]  /*7640*/  LDL.64 R188, [R1+0x410] ;  /* 0x0004100001bc7983 */ /* 0x000f280000100a00 */
[----:B------:R1:W4:Y:S01]  /*7650*/  LDG.E.U16 R166, [R154.64] ;  /* 0x000000049aa67981 */ /* 0x000322000c1e1500 */
[----:B-----5:R-:W-:-:S05]  /*7660*/  IMAD.WIDE R160, R17, 0x2, R170 ;  /* 0x0000000211a07825 */ /* 0x020fca00078e02aa */
[----:B------:R2:W5:Y:S01]  /*7670*/  LDG.E.U16 R170, [R160.64] ;  /* 0x00000004a0aa7981 */ /* 0x000562000c1e1500 */
[----:B-1----:R-:W-:-:S03]  /*7680*/  IMAD.WIDE R154, R17, 0x2, R186 ;  /* 0x00000002119a7825 */ /* 0x002fc600078e02ba */
[----:B------:R-:W5:Y:S01]  /*7690*/  LDL.64 R186, [R1+0x458] ;  /* 0x0004580001ba7983 */ /* 0x000f620000100a00 */
[----:B--2---:R-:W-:-:S05]  /*76a0*/  IMAD.WIDE R160, R17, 0x2, R174 ;  /* 0x0000000211a07825 */ /* 0x004fca00078e02ae */
[----:B------:R4:W2:Y:S01]  /*76b0*/  LDG.E.U16 R175, [R160.64] ;  /* 0x00000004a0af7981 */ /* 0x0008a2000c1e1500 */
[----:B0-----:R-:W-:-:S03]  /*76c0*/  IMAD.WIDE R162, R17, 0x2, R168 ;  /* 0x0000000211a27825 */ /* 0x001fc600078e02a8 */
[----:B------:R0:W2:Y:S04]  /*76d0*/  LDG.E.U16 R168, [R156.64] ;  /* 0x000000049ca87981 */ /* 0x0000a8000c1e1500 */
[----:B------:R3:W2:Y:S04]  /*76e0*/  LDG.E.U16 R171, [R162.64] ;  /* 0x00000004a2ab7981 */ /* 0x0006a8000c1e1500 */
[----:B------:R1:W2:Y:S01]  /*76f0*/  LDG.E.U16 R169, [R158.64] ;  /* 0x000000049ea97981 */ /* 0x0002a2000c1e1500 */
[----:B0-----:R-:W-:-:S03]  /*7700*/  IMAD.WIDE R156, R17, 0x2, R184 ;  /* 0x00000002119c7825 */ /* 0x001fc600078e02b8 */
[----:B------:R-:W2:Y:S01]  /*7710*/  LDL.64 R184, [R1+0x418] ;  /* 0x0004180001b87983 */ /* 0x000ea20000100a00 */
[----:B---3--:R-:W-:-:S03]  /*7720*/  IMAD.WIDE R162, R17, 0x2, R172 ;  /* 0x0000000211a27825 */ /* 0x008fc600078e02ac */
[----:B------:R0:W3:Y:S04]  /*7730*/  LDG.E.U16 R173, [R156.64] ;  /* 0x000000049cad7981 */ /* 0x0000e8000c1e1500 */
[----:B------:R1:W3:Y:S01]  /*7740*/  LDG.E.U16 R172, [R154.64] ;  /* 0x000000049aac7981 */ /* 0x0002e2000c1e1500 */
[----:B0-----:R-:W-:-:S03]  /*7750*/  IMAD.WIDE R156, R17, 0x2, R202 ;  /* 0x00000002119c7825 */ /* 0x001fc600078e02ca */
[----:B------:R-:W3:Y:S01]  /*7760*/  LDL.64 R202, [R1+0x4c8] ;  /* 0x0004c80001ca7983 */ /* 0x000ee20000100a00 */
[----:B-1----:R-:W-:-:S03]  /*7770*/  IMAD.WIDE R154, R17, 0x2, R204 ;  /* 0x00000002119a7825 */ /* 0x002fc600078e02cc */
[----:B------:R-:W3:Y:S01]  /*7780*/  LDL.64 R204, [R1+0x488] ;  /* 0x0004880001cc7983 */ /* 0x000ee20000100a00 */
[----:B------:R-:W-:-:S03]  /*7790*/  IMAD.WIDE R158, R17, 0x2, R176 ;  /* 0x00000002119e7825 */ /* 0x000fc600078e02b0 */
[----:B------:R0:W3:Y:S01]  /*77a0*/  LDG.E.U16 R177, [R154.64] ;  /* 0x000000049ab17981 */ /* 0x0000e2000c1e1500 */
[----:B----4-:R-:W-:-:S03]  /*77b0*/  IMAD.WIDE R160, R17, 0x2, R182 ;  /* 0x0000000211a07825 */ /* 0x010fc600078e02b6 */
[----:B------:R1:W4:Y:S04]  /*77c0*/  LDG.E.U16 R174, [R158.64] ;  /* 0x000000049eae7981 */ /* 0x000328000c1e1500 */
[----:B------:R1:W4:Y:S01]  /*77d0*/  LDG.E.U16 R176, [R162.64] ;  /* 0x00000004a2b07981 */ /* 0x000322000c1e1500 */
[----:B0-----:R-:W-:-:S03]  /*77e0*/  IMAD.WIDE R154, R17, 0x2, R194 ;  /* 0x00000002119a7825 */ /* 0x001fc600078e02c2 */
[----:B------:R-:W4:Y:S01]  /*77f0*/  LDL.64 R194, [R1+0x408] ;  /* 0x0004080001c27983 */ /* 0x000f220000100a00 */
[----:B-1----:R-:W-:-:S03]  /*7800*/  IMAD.WIDE R158, R17, 0x2, R196 ;  /* 0x00000002119e7825 */ /* 0x002fc600078e02c4 */
[----:B------:R0:W4:Y:S01]  /*7810*/  LDG.E.U16 R183, [R154.64] ;  /* 0x000000049ab77981 */ /* 0x000122000c1e1500 */
[----:B------:R-:W-:-:S03]  /*7820*/  IMAD.WIDE R162, R17, 0x2, R180 ;  /* 0x0000000211a27825 */ /* 0x000fc600078e02b4 */
[----:B------:R1:W4:Y:S04]  /*7830*/  LDG.E.U16 R178, [R156.64] ;  /* 0x000000049cb27981 */ /* 0x000328000c1e1500 */
[----:B------:R5:W4:Y:S01]  /*7840*/  LDG.E.U16 R180, [R158.64] ;  /* 0x000000049eb47981 */ /* 0x000b22000c1e1500 */
[----:B0-----:R-:W-:-:S03]  /*7850*/  IMAD.WIDE R154, R17, 0x2, R212 ;  /* 0x00000002119a7825 */ /* 0x001fc600078e02d4 */
[----:B------:R-:W4:Y:S01]  /*7860*/  LDL.64 R212, [R1+0x4c0] ;  /* 0x0004c00001d47983 */ /* 0x000f220000100a00 */
[----:B-1----:R-:W-:-:S03]  /*7870*/  IMAD.WIDE R156, R17, 0x2, R218 ;  /* 0x00000002119c7825 */ /* 0x002fc600078e02da */
[----:B------:R-:W4:Y:S01]  /*7880*/  LDL.64 R196, [R1+0x448] ;  /* 0x0004480001c47983 */ /* 0x000f220000100a00 */
[----:B-----5:R-:W-:-:S03]  /*7890*/  IMAD.WIDE R158, R17, 0x2, R216 ;  /* 0x00000002119e7825 */ /* 0x020fc600078e02d8 */
[----:B------:R-:W5:Y:S04]  /*78a0*/  LDL.64 R218, [R1+0x480] ;  /* 0x0004800001da7983 */ /* 0x000f680000100a00 */
[----:B------:R-:W5:Y:S04]  /*78b0*/  LDL.64 R216, [R1+0x440] ;  /* 0x0004400001d87983 */ /* 0x000f680000100a00 */
[----:B------:R2:W5:Y:S04]  /*78c0*/  LDG.E.U16 R182, [R162.64] ;  /* 0x00000004a2b67981 */ /* 0x000568000c1e1500 */
[----:B------:R0:W5:Y:S02]  /*78d0*/  LDG.E.U16 R181, [R160.64] ;  /* 0x00000004a0b57981 */ /* 0x000164000c1e1500 */
[----:B0-----:R-:W-:-:S05]  /*78e0*/  IMAD.WIDE R160, R17, 0x2, R186 ;  /* 0x0000000211a07825 */ /* 0x001fca00078e02ba */
[----:B------:R0:W5:Y:S02]  /*78f0*/  LDG.E.U16 R186, [R160.64] ;  /* 0x00000004a0ba7981 */ /* 0x000164000c1e1500 */
[----:B0-----:R-:W-:-:S05]  /*7900*/  IMAD.WIDE R160, R17, 0x2, R192 ;  /* 0x0000000211a07825 */ /* 0x001fca00078e02c0 */
[----:B------:R0:W5:Y:S01]  /*7910*/  LDG.E.U16 R192, [R160.64] ;  /* 0x00000004a0c07981 */ /* 0x000162000c1e1500 */
[----:B--2---:R-:W-:-:S03]  /*7920*/  IMAD.WIDE R162, R17, 0x2, R184 ;  /* 0x0000000211a27825 */ /* 0x004fc600078e02b8 */
[----:B------:R1:W2:Y:S04]  /*7930*/  LDG.E.U16 R185, [R158.64] ;  /* 0x000000049eb97981 */ /* 0x0002a8000c1e1500 */
[----:B------:R0:W2:Y:S04]  /*7940*/  LDG.E.U16 R184, [R156.64] ;  /* 0x000000049cb87981 */ /* 0x0000a8000c1e1500 */
[----:B------:R0:W2:Y:S01]  /*7950*/  LDG.E.U16 R187, [R162.64] ;  /* 0x00000004a2bb7981 */ /* 0x0000a2000c1e1500 */
[----:B-1----:R-:W-:-:S03]  /*7960*/  IMAD.WIDE R158, R17, 0x2, R198 ;  /* 0x00000002119e7825 */ /* 0x002fc600078e02c6 */
[----:B------:R-:W2:Y:S01]  /*7970*/  LDL.64 R198, [R1+0x400] ;  /* 0x0004000001c67983 */ /* 0x000ea20000100a00 */
[----:B0-----:R-:W-:-:S03]  /*7980*/  IMAD.WIDE R156, R17, 0x2, R210 ;  /* 0x00000002119c7825 */ /* 0x001fc600078e02d2 */
[----:B------:R3:W2:Y:S01]  /*7990*/  LDG.E.U16 R190, [R158.64] ;  /* 0x000000049ebe7981 */ /* 0x0006a2000c1e1500 */
[----:B------:R-:W-:-:S03]  /*79a0*/  IMAD.WIDE R162, R17, 0x2, R188 ;  /* 0x0000000211a27825 */ /* 0x000fc600078e02bc */
[----:B------:R0:W2:Y:S04]  /*79b0*/  LDG.E.U16 R189, [R156.64] ;  /* 0x000000049cbd7981 */ /* 0x0000a8000c1e1500 */
[----:B------:R1:W2:Y:S01]  /*79c0*/  LDG.E.U16 R188, [R154.64] ;  /* 0x000000049abc7981 */ /* 0x0002a2000c1e1500 */
[----:B---3--:R-:W-:-:S03]  /*79d0*/  IMAD.WIDE R158, R17, 0x2, R204 ;  /* 0x00000002119e7825 */ /* 0x008fc600078e02cc */
[----:B------:R-:W3:Y:S01]  /*79e0*/  LDL.64 R204, [R1+0x3f8] ;  /* 0x0003f80001cc7983 */ /* 0x000ee20000100a00 */
[----:B0-----:R-:W-:-:S03]  /*79f0*/  IMAD.WIDE R156, R17, 0x2, R202 ;  /* 0x00000002119c7825 */ /* 0x001fc600078e02ca */
[----:B------:R-:W3:Y:S01]  /*7a00*/  LDL.64 R202, [R1+0x4b0] ;  /* 0x0004b00001ca7983 */ /* 0x000ee20000100a00 */
[----:B-1----:R-:W-:-:S03]  /*7a10*/  IMAD.WIDE R154, R17, 0x2, R206 ;  /* 0x00000002119a7825 */ /* 0x002fc600078e02ce */
[----:B------:R-:W3:Y:S04]  /*7a20*/  LDL.64 R206, [R1+0x438] ;  /* 0x0004380001ce7983 */ /* 0x000ee80000100a00 */
[----:B------:R-:W3:Y:S04]  /*7a30*/  LDL.64 R210, [R1+0x3f0] ;  /* 0x0003f00001d27983 */ /* 0x000ee80000100a00 */
[----:B------:R4:W3:Y:S02]  /*7a40*/  LDG.E.U16 R193, [R162.64] ;  /* 0x00000004a2c17981 */ /* 0x0008e4000c1e1500 */
[----:B----4-:R-:W-:-:S02]  /*7a50*/  IMAD.WIDE R162, R17, 0x2, R194 ;  /* 0x0000000211a27825 */ /* 0x010fc400078e02c2 */
[----:B------:R0:W4:Y:S02]  /*7a60*/  LDG.E.U16 R194, [R154.64] ;  /* 0x000000049ac27981 */ /* 0x000124000c1e1500 */
[C---:B------:R-:W-:Y:S02]  /*7a70*/  IMAD.WIDE R160, R17.reuse, 0x2, R196 ;  /* 0x0000000211a07825 */ /* 0x040fe400078e02c4 */
[----:B------:R5:W4:Y:S04]  /*7a80*/  LDG.E.U16 R195, [R156.64] ;  /* 0x000000049cc37981 */ /* 0x000b28000c1e1500 */
[----:B------:R1:W4:Y:S01]  /*7a90*/  LDG.E.U16 R196, [R158.64] ;  /* 0x000000049ec47981 */ /* 0x000322000c1e1500 */
[----:B0-----:R-:W-:-:S03]  /*7aa0*/  IMAD.WIDE R154, R17, 0x2, R212 ;  /* 0x00000002119a7825 */ /* 0x001fc600078e02d4 */
[----:B------:R-:W4:Y:S01]  /*7ab0*/  LDL.64 R212, [R1+0x4a8] ;  /* 0x0004a80001d47983 */ /* 0x000f220000100a00 */
[----:B-----5:R-:W-:-:S03]  /*7ac0*/  IMAD.WIDE R156, R17, 0x2, R218 ;  /* 0x00000002119c7825 */ /* 0x020fc600078e02da */
[----:B------:R-:W5:Y:S01]  /*7ad0*/  LDL.64 R218, [R1+0x428] ;  /* 0x0004280001da7983 */ /* 0x000f620000100a00 */
[----:B-1----:R-:W-:-:S03]  /*7ae0*/  IMAD.WIDE R158, R17, 0x2, R216 ;  /* 0x00000002119e7825 */ /* 0x002fc600078e02d8 */
[----:B------:R-:W4:Y:S04]  /*7af0*/  LDL.64 R216, [R1+0x310] ;  /* 0x0003100001d87983 */ /* 0x000f280000100a00 */
[----:B------:R2:W4:Y:S04]  /*7b00*/  LDG.E.U16 R197, [R160.64] ;  /* 0x00000004a0c57981 */ /* 0x000528000c1e1500 */
[----:B------:R0:W5:Y:S04]  /*7b10*/  LDG.E.U16 R162, [R162.64] ;  /* 0x00000004a2a27981 */ /* 0x000168000c1e1500 */
[----:B0-----:R0:W5:Y:S02]  /*7b20*/  LDG.E.U16 R163, [R154.64] ;  /* 0x000000049aa37981 */ /* 0x001164000c1e1500 */
[----:B0-----:R-:W-:-:S04]  /*7b30*/  IMAD.WIDE R154, R17, 0x2, R236 ;  /* 0x00000002119a7825 */ /* 0x001fc800078e02ec */
[C---:B--2---:R-:W-:Y:S02]  /*7b40*/  IMAD.WIDE R160, R17.reuse, 0x2, R198 ;  /* 0x0000000211a07825 */ /* 0x044fe400078e02c6 */
[----:B------:R0:W2:Y:S04]  /*7b50*/  LDG.E.U16 R198, [R156.64] ;  /* 0x000000049cc67981 */ /* 0x0000a8000c1e1500 */
[----:B------:R3:W2:Y:S04]  /*7b60*/  LDG.E.U16 R199, [R158.64] ;  /* 0x000000049ec77981 */ /* 0x0006a8000c1e1500 */
[----:B------:R1:W2:Y:S01]  /*7b70*/  LDG.E.U16 R160, [R160.64] ;  /* 0x00000004a0a07981 */ /* 0x0002a2000c1e1500 */
[----:B0-----:R-:W-:-:S05]  /*7b80*/  IMAD.WIDE R156, R17, 0x2, R234 ;  /* 0x00000002119c7825 */ /* 0x001fca00078e02ea */
[----:B------:R0:W2:Y:S01]  /*7b90*/  LDG.E.U16 R200, [R156.64] ;  /* 0x000000049cc87981 */ /* 0x0000a2000c1e1500 */
[----:B---3--:R-:W-:-:S03]  /*7ba0*/  IMAD.WIDE R158, R17, 0x2, R202 ;  /* 0x00000002119e7825 */ /* 0x008fc600078e02ca */
[----:B-1----:R1:W3:Y:S04]  /*7bb0*/  LDG.E.U16 R161, [R154.64] ;  /* 0x000000049aa17981 */ /* 0x0022e8000c1e1500 */
[----:B------:R1:W2:Y:S01]  /*7bc0*/  LDG.E.U16 R202, [R158.64] ;  /* 0x000000049eca7981 */ /* 0x0002a2000c1e1500 */
[----:B0-----:R-:W-:-:S04]  /*7bd0*/  IMAD.WIDE R156, R17, 0x2, R206 ;  /* 0x00000002119c7825 */ /* 0x001fc800078e02ce */
[----:B-1----:R-:W-:-:S04]  /*7be0*/  IMAD.WIDE R154, R17, 0x2, R232 ;  /* 0x00000002119a7825 */ /* 0x002fc800078e02e8 */
[C---:B------:R-:W-:Y:S01]  /*7bf0*/  IMAD.WIDE R158, R17.reuse, 0x2, R204 ;  /* 0x00000002119e7825 */ /* 0x040fe200078e02cc */
[----:B------:R0:W2:Y:S04]  /*7c00*/  LDG.E.U16 R203, [R154.64] ;  /* 0x000000049acb7981 */ /* 0x0000a8000c1e1500 */
[----:B------:R1:W2:Y:S04]  /*7c10*/  LDG.E.U16 R204, [R156.64] ;  /* 0x000000049ccc7981 */ /* 0x0002a8000c1e1500 */
[----:B------:R1:W2:Y:S01]  /*7c20*/  LDG.E.U16 R206, [R158.64] ;  /* 0x000000049ece7981 */ /* 0x0002a2000c1e1500 */
[----:B0-----:R-:W-:-:S04]  /*7c30*/  IMAD.WIDE R154, R17, 0x2, R230 ;  /* 0x00000002119a7825 */ /* 0x001fc800078e02e6 */
[C---:B-1----:R-:W-:Y:S01]  /*7c40*/  IMAD.WIDE R156, R17.reuse, 0x2, R228 ;  /* 0x00000002119c7825 */ /* 0x042fe200078e02e4 */
[----:B------:R0:W2:Y:S03]  /*7c50*/  LDG.E.U16 R207, [R154.64] ;  /* 0x000000049acf7981 */ /* 0x0000a6000c1e1500 */
[C---:B------:R-:W-:Y:S01]  /*7c60*/  IMAD.WIDE R158, R17.reuse, 0x2, R210 ;  /* 0x00000002119e7825 */ /* 0x040fe200078e02d2 */
[----:B------:R1:W2:Y:S04]  /*7c70*/  LDG.E.U16 R208, [R156.64] ;  /* 0x000000049cd07981 */ /* 0x0002a8000c1e1500 */
[----:B------:R4:W2:Y:S01]  /*7c80*/  LDG.E.U16 R210, [R158.64] ;  /* 0x000000049ed27981 */ /* 0x0008a2000c1e1500 */
[----:B0-----:R-:W-:-:S04]  /*7c90*/  IMAD.WIDE R154, R17, 0x2, R226 ;  /* 0x00000002119a7825 */ /* 0x001fc800078e02e2 */
[C---:B-1----:R-:W-:Y:S01]  /*7ca0*/  IMAD.WIDE R156, R17.reuse, 0x2, R224 ;  /* 0x00000002119c7825 */ /* 0x042fe200078e02e0 */
[----:B------:R0:W2:Y:S03]  /*7cb0*/  LDG.E.U16 R211, [R154.64] ;  /* 0x000000049ad37981 */ /* 0x0000a6000c1e1500 */
[C---:B----4-:R-:W-:Y:S02]  /*7cc0*/  IMAD.WIDE R158, R17.reuse, 0x2, R212 ;  /* 0x00000002119e7825 */ /* 0x050fe400078e02d4 */
[----:B------:R5:W4:Y:S04]  /*7cd0*/  LDG.E.U16 R212, [R156.64] ;  /* 0x000000049cd47981 */ /* 0x000b28000c1e1500 */
[----:B------:R1:W2:Y:S01]  /*7ce0*/  LDG.E.U16 R213, [R158.64] ;  /* 0x000000049ed57981 */ /* 0x0002a2000c1e1500 */
[----:B0-----:R-:W-:-:S04]  /*7cf0*/  IMAD.WIDE R154, R17, 0x2, R222 ;  /* 0x00000002119a7825 */ /* 0x001fc800078e02de */
[C---:B-----5:R-:W-:Y:S02]  /*7d00*/  IMAD.WIDE R156, R17.reuse, 0x2, R218 ;  /* 0x00000002119c7825 */ /* 0x060fe400078e02da */
[----:B------:R-:W5:Y:S02]  /*7d10*/  LDG.E.U16 R154, [R154.64] ;  /* 0x000000049a9a7981 */ /* 0x000f64000c1e1500 */
[----:B-1----:R-:W-:Y:S02]  /*7d20*/  IMAD.WIDE R158, R17, 0x2, R216 ;  /* 0x00000002119e7825 */ /* 0x002fe400078e02d8 */
[----:B------:R-:W2:Y:S04]  /*7d30*/  LDG.E.U16 R156, [R156.64] ;  /* 0x000000049c9c7981 */ /* 0x000ea8000c1e1500 */
[----:B------:R-:W2:Y:S04]  /*7d40*/  LDG.E.U16 R158, [R158.64] ;  /* 0x000000049e9e7981 */ /* 0x000ea8000c1e1500 */
[----:B------:R-:W-:Y:S06]  /*7d50*/  BAR.SYNC.DEFER_BLOCKING 0x0 ;  /* 0x0000000000007b1d */ /* 0x000fec0000010000 */
[----:B------:R-:W0:Y:S01]  /*7d60*/  S2R R216, SR_TID.X ;  /* 0x0000000000d87919 */ /* 0x000e220000002100 */
[----:B------:R-:W-:-:S03]  /*7d70*/  LOP3.LUT R95, R0, 0x10, RZ, 0x3c, !PT ;  /* 0x00000010005f7812 */ /* 0x000fc600078e3cff */
[----:B------:R-:W-:Y:S04]  /*7d80*/  STS.U16 [R0], R2 ;  /* 0x0000000200007388 */ /* 0x000fe80000000400 */
        /* <DEDUP_REMOVED lines=20> */
[----:B------:R-:W-:Y:S01]  /*7ed0*/  STS.U16 [R95+0x5200], R139 ;  /* 0x0052008b5f007388 */ /* 0x000fe20000000400 */
[----:B0-----:R-:W-:-:S03]  /*7ee0*/  LOP3.LUT R216, R216, 0xff, RZ, 0xc0, !PT ;  /* 0x000000ffd8d87812 */ /* 0x001fc600078ec0ff */
[----:B------:R-:W-:Y:S04]  /*7ef0*/  STS.U16 [R95+0x6200], R138 ;  /* 0x0062008a5f007388 */ /* 0x000fe80000000400 */
[----:B------:R-:W-:Y:S04]  /*7f00*/  STS.U16 [R95+0x7200], R137 ;  /* 0x007200895f007388 */ /* 0x000fe80000000400 */
[----:B------:R-:W-:Y:S04]  /*7f10*/  STS.U16 [R95+0x8200], R136 ;  /* 0x008200885f007388 */ /* 0x000fe80000000400 */
[----:B------:R-:W-:Y:S04]  /*7f20*/  STS.U16 [R95+0x9200], R135 ;  /* 0x009200875f007388 */ /* 0x000fe80000000400 */
[----:B------:R-:W-:Y:S01]  /*7f30*/  STS.U16 [R95+0xa200], R169 ;  /* 0x00a200a95f007388 */ /* 0x000fe20000000400 */
[----:B------:R-:W-:-:S03]  /*7f40*/  IMAD.SHL.U32 R205, R216, 0x2, RZ ;  /* 0x00000002d8cd7824 */ /* 0x000fc600078e00ff */
[----:B------:R-:W-:Y:S04]  /*7f50*/  STS.U16 [R95+0xb200], R176 ;  /* 0x00b200b05f007388 */ /* 0x000fe80000000400 */
[----:B------:R-:W-:Y:S04]  /*7f60*/  STS.U16 [R95+0xc200], R184 ;  /* 0x00c200b85f007388 */ /* 0x000fe80000000400 */
[----:B------:R-:W-:Y:S04]  /*7f70*/  STS.U16 [R95+0xd200], R185 ;  /* 0x00d200b95f007388 */ /* 0x000fe80000000400 */
[----:B------:R-:W-:Y:S04]  /*7f80*/  STS.U16 [R95+0xe200], R186 ;  /* 0x00e200ba5f007388 */ /* 0x000fe80000000400 */
[----:B------:R0:W-:Y:S01]  /*7f90*/  STS.U16 [R95+0xf200], R187 ;  /* 0x00f200bb5f007388 */ /* 0x0001e20000000400 */
[----:B------:R-:W-:-:S02]  /*7fa0*/  LOP3.LUT R205, R205, 0x20, RZ, 0x3c, !PT ;  /* 0x00000020cdcd7812 */ /* 0x000fc400078e3cff */
[----:B0-----:R-:W-:Y:S02]  /*7fb0*/  SHF.L.U32 R95, R216, 0x1, RZ ;  /* 0x00000001d85f7819 */ /* 0x001fe400000006ff */
[----:B------:R-:W0:Y:S04]  /*7fc0*/  S2R R216, SR_TID.X ;  /* 0x0000000000d87919 */ /* 0x000e280000002100 */
        /* <DEDUP_REMOVED lines=8> */
[----:B------:R-:W-:-:S03]  /*8050*/  LOP3.LUT R95, R95, 0x30, RZ, 0x3c, !PT ;  /* 0x000000305f5f7812 */ /* 0x000fc600078e3cff */
        /* <DEDUP_REMOVED lines=14> */
[----:B------:R-:W-:Y:S01]  /*8140*/  STS.U16 [R95+0x4600], R120 ;  /* 0x004600785f007388 */ /* 0x000fe20000000400 */
[----:B------:R-:W-:-:S03]  /*8150*/  SHF.L.U32 R0, R216, 0x1, RZ ;  /* 0x00000001d8007819 */ /* 0x000fc600000006ff */
[----:B------:R-:W-:Y:S04]  /*8160*/  STS.U16 [R95+0x5600], R119 ;  /* 0x005600775f007388 */ /* 0x000fe80000000400 */
[----:B------:R-:W-:Y:S04]  /*8170*/  STS.U16 [R95+0x6600], R118 ;  /* 0x006600765f007388 */ /* 0x000fe80000000400 */
[----:B------:R-:W-:Y:S01]  /*8180*/  STS.U16 [R95+0x7600], R117 ;  /* 0x007600755f007388 */ /* 0x000fe20000000400 */
[----:B------:R-:W-:-:S03]  /*8190*/  LOP3.LUT R2, R2, 0x40, RZ, 0x3c, !PT ;  /* 0x0000004002027812 */ /* 0x000fc600078e3cff */
[----:B------:R-:W-:Y:S04]  /*81a0*/  STS.U16 [R95+0x8600], R116 ;  /* 0x008600745f007388 */ /* 0x000fe80000000400 */
[----:B------:R-:W-:Y:S04]  /*81b0*/  STS.U16 [R95+0x9600], R115 ;  /* 0x009600735f007388 */ /* 0x000fe80000000400 */
        /* <DEDUP_REMOVED lines=21> */
[----:B--2---:R-:W-:Y:S01]  /*8310*/  STS.U16 [R2+0xd800], R198 ;  /* 0x00d800c602007388 */ /* 0x004fe20000000400 */
[----:B0-----:R-:W-:-:S03]  /*8320*/  LOP3.LUT R216, R216, 0xff, RZ, 0xc0, !PT ;  /* 0x000000ffd8d87812 */ /* 0x001fc600078ec0ff */
[----:B------:R-:W-:Y:S04]  /*8330*/  STS.U16 [R2+0xe800], R199 ;  /* 0x00e800c702007388 */ /* 0x000fe80000000400 */
[----:B------:R0:W-:Y:S04]  /*8340*/  STS.U16 [R2+0xf800], R160 ;  /* 0x00f800a002007388 */ /* 0x0001e80000000400 */
[----:B------:R-:W-:Y:S04]  /*8350*/  STS.U16 [R0+0xa00], R40 ;  /* 0x000a002800007388 */ /* 0x000fe80000000400 */
[----:B------:R-:W-:Y:S04]  /*8360*/  STS.U16 [R0+0x1a00], R39 ;  /* 0x001a002700007388 */ /* 0x000fe80000000400 */
[----:B------:R-:W-:Y:S01]  /*8370*/  STS.U16 [R0+0x2a00], R38 ;  /* 0x002a002600007388 */ /* 0x000fe20000000400 */
[----:B0-----:R-:W-:-:S03]  /*8380*/  IMAD.SHL.U32 R2, R216, 0x2, RZ ;  /* 0x00000002d8027824 */ /* 0x001fc600078e00ff */
        /* <DEDUP_REMOVED lines=14> */
[----:B------:R-:W-:Y:S04]  /*8470*/  STS.U16 [R2+0xc00], R30 ;  /* 0x000c001e02007388 */ /* 0x000fe80000000400 */
[----:B------:R-:W-:Y:S04]  /*8480*/  STS.U16 [R2+0x1c00], R29 ;  /* 0x001c001d02007388 */ /* 0x000fe80000000400 */
[----:B------:R-:W-:Y:S04]  /*8490*/  STS.U16 [R2+0x2c00], R28 ;  /* 0x002c001c02007388 */ /* 0x000fe80000000400 */
[----:B------:R-:W-:Y:S01]  /*84a0*/  STS.U16 [R2+0x3c00], R27 ;  /* 0x003c001b02007388 */ /* 0x000fe20000000400 */
[----:B0-----:R-:W-:-:S03]  /*84b0*/  SHF.L.U32 R0, R216, 0x1, RZ ;  /* 0x00000001d8007819 */ /* 0x001fc600000006ff */
        /* <DEDUP_REMOVED lines=8> */
[----:B---3--:R-:W-:Y:S04]  /*8540*/  STS.U16 [R2+0xbc00], R161 ;  /* 0x00bc00a102007388 */ /* 0x008fe80000000400 */
[----:B------:R-:W-:Y:S04]  /*8550*/  STS.U16 [R2+0xcc00], R202 ;  /* 0x00cc00ca02007388 */ /* 0x000fe80000000400 */
[----:B------:R-:W-:Y:S04]  /*8560*/  STS.U16 [R2+0xdc00], R207 ;  /* 0x00dc00cf02007388 */ /* 0x000fe80000000400 */
[----:B------:R-:W-:Y:S04]  /*8570*/  STS.U16 [R2+0xec00], R208 ;  /* 0x00ec00d002007388 */ /* 0x000fe80000000400 */
[----:B------:R0:W-:Y:S04]  /*8580*/  STS.U16 [R2+0xfc00], R210 ;  /* 0x00fc00d202007388 */ /* 0x0001e80000000400 */
        /* <DEDUP_REMOVED lines=15> */
[----:B------:R1:W-:Y:S04]  /*8680*/  STS.U16 [R0+0xfe00], R158 ;  /* 0x00fe009e00007388 */ /* 0x0003e80000000400 */
[----:B------:R-:W-:Y:S01]  /*8690*/  BAR.SYNC.DEFER_BLOCKING 0x0 ;  /* 0x0000000000007b1d */ /* 0x000fe20000010000 */
[----:B------:R-:W-:-:S02]  /*86a0*/  LOP3.LUT R95, R14, 0x20, RZ, 0x3c, !PT ;  /* 0x000000200e5f7812 */ /* 0x000fc400078e3cff */
[C---:B0-----:R-:W-:Y:S02]  /*86b0*/  LOP3.LUT R2, R14.reuse, 0x40, RZ, 0x3c, !PT ;  /* 0x000000400e027812 */ /* 0x041fe400078e3cff */
[----:B-1----:R-:W-:Y:S01]  /*86c0*/  LOP3.LUT R0, R14, 0x60, RZ, 0x3c, !PT ;  /* 0x000000600e007812 */ /* 0x002fe200078e3cff */
[----:B------:R-:W-:Y:S04]  /*86d0*/  LDSM.16.MT88.4 R160, [R14+0x10000] ;  /* 0x010000000ea0783b */ /* 0x000fe80000004200 */
[----:B------:R-:W0:Y:S04]  /*86e0*/  LDSM.16.M88.4 R44, [R15] ;  /* 0x000000000f2c783b */ /* 0x000e280000000200 */
[----:B------:R-:W1:Y:S04]  /*86f0*/  LDSM.16.M88.4 R148, [R15+0x8000] ;  /* 0x008000000f94783b */ /* 0x000e680000000200 */
[----:B------:R-:W2:Y:S04]  /*8700*/  LDSM.16.MT88.4 R24, [R95+0x10000] ;  /* 0x010000005f18783b */ /* 0x000ea80000004200 */
[----:B------:R-:W3:Y:S04]  /*8710*/  LDSM.16.MT88.4 R20, [R2+0x10000] ;  /* 0x010000000214783b */ /* 0x000ee80000004200 */
[----:B------:R-:W4:Y:S04]  /*8720*/  LDSM.16.MT88.4 R152, [R0+0x10000] ;  /* 0x010000000098783b */ /* 0x000f280000004200 */
[----:B------:R-:W5:Y:S04]  /*8730*/  LDSM.16.MT88.4 R144, [R14+0x10800] ;  /* 0x010800000e90783b */ /* 0x000f680000004200 */
[----:B------:R-:W3:Y:S04]  /*8740*/  LDSM.16.MT88.4 R36, [R95+0x10800] ;  /* 0x010800005f24783b */ /* 0x000ee80000004200 */
[----:B------:R-:W3:Y:S04]  /*8750*/  LDSM.16.MT88.4 R32, [R2+0x10800] ;  /* 0x010800000220783b */ /* 0x000ee80000004200 */
[----:B------:R-:W3:Y:S01]  /*8760*/  LDSM.16.MT88.4 R156, [R0+0x10800] ;  /* 0x01080000009c783b */ /* 0x000ee20000004200 */
[----:B------:R-:W-:-:S03]  /*8770*/  LOP3.LUT R140, R15, 0x40, RZ, 0x3c, !PT ;  /* 0x000000400f8c7812 */ /* 0x000fc600078e3cff */
[----:B------:R-:W-:Y:S01]  /*8780*/  LDSM.16.MT88.4 R40, [R14+0x11000] ;  /* 0x011000000e28783b */ /* 0x000fe20000004200 */
[C---:B0-----:R-:W-:Y:S03]  /*8790*/  HMMA.16816.F32 R112, R160.reuse, R44, RZ ;  /* 0x0000002ca070723c */ /* 0x041fe600000018ff */
[----:B------:R-:W0:Y:S04]  /*87a0*/  LDSM.16.M88.4 R28, [R140] ;  /* 0x000000008c1c783b */ /* 0x000e280000000200 */
[----:B------:R-:W0:Y:S01]  /*87b0*/  LDSM.16.M88.4 R116, [R140+0x8000] ;  /* 0x008000008c74783b */ /* 0x000e220000000200 */
[----:B-1----:R-:W-:Y:S03]  /*87c0*/  HMMA.16816.F32 R160, R160, R148, RZ ;  /* 0x00000094a0a0723c */ /* 0x002fe600000018ff */
[----:B------:R-:W1:Y:S04]  /*87d0*/  LDSM.16.MT88.4 R136, [R95+0x11000] ;  /* 0x011000005f88783b */ /* 0x000e680000004200 */
[----:B------:R-:W0:Y:S01]  /*87e0*/  LDSM.16.MT88.4 R132, [R2+0x11000] ;  /* 0x011000000284783b */ /* 0x000e220000004200 */
[C---:B--2---:R-:W-:Y:S03]  /*87f0*/  HMMA.16816.F32 R120, R24.reuse, R44, RZ ;  /* 0x0000002c1878723c */ /* 0x044fe600000018ff */
[----:B------:R-:W2:Y:S04]  /*8800*/  LDSM.16.MT88.4 R124, [R0+0x11000] ;  /* 0x01100000007c783b */ /* 0x000ea80000004200 */
[----:B------:R-:W-:Y:S01]  /*8810*/  LDSM.16.MT88.4 R168, [R0+0x11800] ;  /* 0x0118000000a8783b */ /* 0x000fe20000004200 */
[----:B------:R-:W-:Y:S08]  /*8820*/  HMMA.16816.F32 R24, R24, R148, RZ ;  /* 0x000000941818723c */ /* 0x000ff000000018ff */
[C---:B---3--:R-:W-:Y:S08]  /*8830*/  HMMA.16816.F32 R128, R20.reuse, R44, RZ ;  /* 0x0000002c1480723c */ /* 0x048ff000000018ff */
[----:B------:R-:W-:Y:S08]  /*8840*/  HMMA.16816.F32 R20, R20, R148, RZ ;  /* 0x000000941414723c */ /* 0x000ff000000018ff */
[C---:B----4-:R-:W-:Y:S08]  /*8850*/  HMMA.16816.F32 R4, R152.reuse, R44, RZ ;  /* 0x0000002c9804723c */ /* 0x050ff000000018ff */
[----:B------:R-:W-:Y:S08]  /*8860*/  HMMA.16816.F32 R152, R152, R148, RZ ;  /* 0x000000949898723c */ /* 0x000ff000000018ff */
[C---:B-----5:R-:W-:Y:S08]  /*8870*/  HMMA.16816.F32 R112, R144.reuse, R46, R112 ;  /* 0x0000002e9070723c */ /* 0x060ff00000001870 */
[----:B------:R-:W-:Y:S01]  /*8880*/  HMMA.16816.F32 R144, R144, R150, R160 ;  /* 0x000000969090723c */ /* 0x000fe200000018a0 */
[----:B------:R-:W-:Y:S07]  /*8890*/  LDSM.16.MT88.4 R160, [R0+0x12000] ;  /* 0x0120000000a0783b */ /* 0x000fee0000004200 */
[C---:B------:R-:W-:Y:S08]  /*88a0*/  HMMA.16816.F32 R120, R36.reuse, R46, R120 ;  /* 0x0000002e2478723c */ /* 0x040ff00000001878 */
[----:B------:R-:W-:Y:S01]  /*88b0*/  HMMA.16816.F32 R36, R36, R150, R24 ;  /* 0x000000962424723c */ /* 0x000fe20000001818 */
[----:B------:R-:W3:Y:S07]  /*88c0*/  LDSM.16.MT88.4 R24, [R14+0x11800] ;  /* 0x011800000e18783b */ /* 0x000eee0000004200 */
[C---:B------:R-:W-:Y:S08]  /*88d0*/  HMMA.16816.F32 R128, R32.reuse, R46, R128 ;  /* 0x0000002e2080723c */ /* 0x040ff00000001880 */
[----:B------:R-:W-:Y:S01]  /*88e0*/  HMMA.16816.F32 R32, R32, R150, R20 ;  /* 0x000000962020723c */ /* 0x000fe20000001814 */
[----:B------:R-:W4:Y:S07]  /*88f0*/  LDSM.16.MT88.4 R20, [R95+0x11800] ;  /* 0x011800005f14783b */ /* 0x000f2e0000004200 */
[C---:B------:R-:W-:Y:S01]  /*8900*/  HMMA.16816.F32 R44, R156.reuse, R46, R4 ;  /* 0x0000002e9c2c723c */ /* 0x040fe20000001804 */
[----:B------:R-:W5:Y:S07]  /*8910*/  LDSM.16.MT88.4 R4, [R2+0x11800] ;  /* 0x011800000204783b */ /* 0x000f6e0000004200 */
[----:B------:R-:W-:Y:S01]  /*8920*/  HMMA.16816.F32 R152, R156, R150, R152 ;  /* 0x000000969c98723c */ /* 0x000fe20000001898 */
[----:B------:R-:W-:Y:S04]  /*8930*/  LDSM.16.M88.4 R148, [R15+0x80] ;  /* 0x000080000f94783b */ /* 0x000fe80000000200 */
[----:B------:R-:W-:Y:S03]  /*8940*/  LDSM.16.M88.4 R156, [R15+0x8080] ;  /* 0x008080000f9c783b */ /* 0x000fe60000000200 */
[C---:B0-----:R-:W-:Y:S08]  /*8950*/  HMMA.16816.F32 R112, R40.reuse, R28, R112 ;  /* 0x0000001c2870723c */ /* 0x041ff00000001870 */
[----:B------:R-:W-:Y:S01]  /*8960*/  HMMA.16816.F32 R144, R40, R116, R144 ;  /* 0x000000742890723c */ /* 0x000fe20000001890 */
[----:B------:R-:W0:Y:S07]  /*8970*/  LDSM.16.MT88.4 R40, [R14+0x12000] ;  /* 0x012000000e28783b */ /* 0x000e2e0000004200 */
[-C--:B-1----:R-:W-:Y:S08]  /*8980*/  HMMA.16816.F32 R120, R136, R28.reuse, R120 ;  /* 0x0000001c8878723c */ /* 0x082ff00000001878 */
[----:B------:R-:W-:Y:S08]  /*8990*/  HMMA.16816.F32 R128, R132, R28, R128 ;  /* 0x0000001c8480723c */ /* 0x000ff00000001880 */
[-C--:B------:R-:W-:Y:S01]  /*89a0*/  HMMA.16816.F32 R136, R136, R116.reuse, R36 ;  /* 0x000000748888723c */ /* 0x080fe20000001824 */
[----:B------:R-:W1:Y:S07]  /*89b0*/  LDSM.16.MT88.4 R36, [R95+0x12000] ;  /* 0x012000005f24783b */ /* 0x000e6e0000004200 */
[----:B------:R-:W-:Y:S01]  /*89c0*/  HMMA.16816.F32 R132, R132, R116, R32 ;  /* 0x000000748484723c */ /* 0x000fe20000001820 */
[----:B------:R-:W0:Y:S07]  /*89d0*/  LDSM.16.MT88.4 R32, [R2+0x12000] ;  /* 0x012000000220783b */ /* 0x000e2e0000004200 */
[C---:B--2---:R-:W-:Y:S08]  /*89e0*/  HMMA.16816.F32 R44, R124.reuse, R28, R44 ;  /* 0x0000001c7c2c723c */ /* 0x044ff0000000182c */
[----:B------:R-:W-:Y:S01]  /*89f0*/  HMMA.16816.F32 R124, R124, R116, R152 ;  /* 0x000000747c7c723c */ /* 0x000fe20000001898 */
[----:B------:R-:W2:Y:S07]  /*8a00*/  LDSM.16.MT88.4 R152, [R14+0x12800] ;  /* 0x012800000e98783b */ /* 0x000eae0000004200 */
[C---:B---3--:R-:W-:Y:S08]  /*8a10*/  HMMA.16816.F32 R112, R24.reuse, R30, R112 ;  /* 0x0000001e1870723c */ /* 0x048ff00000001870 */
[----:B------:R-:W-:Y:S01]  /*8a20*/  HMMA.16816.F32 R24, R24, R118, R144 ;  /* 0x000000761818723c */ /* 0x000fe20000001890 */
[----:B------:R-:W3:Y:S07]  /*8a30*/  LDSM.16.MT88.4 R144, [R95+0x12800] ;  /* 0x012800005f90783b */ /* 0x000eee0000004200 */
[-C--:B----4-:R-:W-:Y:S08]  /*8a40*/  HMMA.16816.F32 R120, R20, R30.reuse, R120 ;  /* 0x0000001e1478723c */ /* 0x090ff00000001878 */
[----:B-----5:R-:W-:Y:S08]  /*8a50*/  HMMA.16816.F32 R128, R4, R30, R128 ;  /* 0x0000001e0480723c */ /* 0x020ff00000001880 */
[-C--:B------:R-:W-:Y:S01]  /*8a60*/  HMMA.16816.F32 R20, R20, R118.reuse, R136 ;  /* 0x000000761414723c */ /* 0x080fe20000001888 */
[----:B------:R-:W4:Y:S07]  /*8a70*/  LDSM.16.MT88.4 R136, [R2+0x12800] ;  /* 0x012800000288783b */ /* 0x000f2e0000004200 */
[----:B------:R-:W-:Y:S01]  /*8a80*/  HMMA.16816.F32 R4, R4, R118, R132 ;  /* 0x000000760404723c */ /* 0x000fe20000001884 */
[----:B------:R-:W-:Y:S07]  /*8a90*/  LDSM.16.MT88.4 R132, [R2+0x13000] ;  /* 0x013000000284783b */ /* 0x000fee0000004200 */
[C---:B------:R-:W-:Y:S01]  /*8aa0*/  HMMA.16816.F32 R28, R168.reuse, R30, R44 ;  /* 0x0000001ea81c723c */ /* 0x040fe2000000182c */
[----:B------:R-:W5:Y:S07]  /*8ab0*/  LDSM.16.MT88.4 R44, [R0+0x12800] ;  /* 0x01280000002c783b */ /* 0x000f6e0000004200 */
[----:B------:R-:W-:Y:S01]  /*8ac0*/  HMMA.16816.F32 R168, R168, R118, R124 ;  /* 0x00000076a8a8723c */ /* 0x000fe2000000187c */
[----:B------:R-:W-:Y:S04]  /*8ad0*/  LDSM.16.MT88.4 R116, [R14+0x13000] ;  /* 0x013000000e74783b */ /* 0x000fe80000004200 */
[----:B------:R-:W-:Y:S03]  /*8ae0*/  LDSM.16.MT88.4 R124, [R95+0x13000] ;  /* 0x013000005f7c783b */ /* 0x000fe60000004200 */
[C---:B0-----:R-:W-:Y:S08]  /*8af0*/  HMMA.16816.F32 R112, R40.reuse, R148, R112 ;  /* 0x000000942870723c */ /* 0x041ff00000001870 */
[----:B------:R-:W-:Y:S01]  /*8b00*/  HMMA.16816.F32 R40, R40, R156, R24 ;  /* 0x0000009c2828723c */ /* 0x000fe20000001818 */
[----:B------:R-:W0:Y:S07]  /*8b10*/  LDSM.16.M88.4 R24, [R140+0x80] ;  /* 0x000080008c18783b */ /* 0x000e2e0000000200 */
[-C--:B-1----:R-:W-:Y:S08]  /*8b20*/  HMMA.16816.F32 R120, R36, R148.reuse, R120 ;  /* 0x000000942478723c */ /* 0x082ff00000001878 */
[----:B------:R-:W-:Y:S08]  /*8b30*/  HMMA.16816.F32 R128, R32, R148, R128 ;  /* 0x000000942080723c */ /* 0x000ff00000001880 */
[-C--:B------:R-:W-:Y:S01]  /*8b40*/  HMMA.16816.F32 R36, R36, R156.reuse, R20 ;  /* 0x0000009c2424723c */ /* 0x080fe20000001814 */
[----:B------:R-:W-:Y:S07]  /*8b50*/  LDSM.16.MT88.4 R20, [R0+0x13000] ;  /* 0x013000000014783b */ /* 0x000fee0000004200 */
[----:B------:R-:W-:Y:S01]  /*8b60*/  HMMA.16816.F32 R32, R32, R156, R4 ;  /* 0x0000009c2020723c */ /* 0x000fe20000001804 */
[----:B------:R-:W1:Y:S07]  /*8b70*/  LDSM.16.M88.4 R4, [R140+0x8080] ;  /* 0x008080008c04783b */ /* 0x000e6e0000000200 */
[C---:B------:R-:W-:Y:S08]  /*8b80*/  HMMA.16816.F32 R28, R160.reuse, R148, R28 ;  /* 0x00000094a01c723c */ /* 0x040ff0000000181c */
[----:B------:R-:W-:Y:S01]  /*8b90*/  HMMA.16816.F32 R160, R160, R156, R168 ;  /* 0x0000009ca0a0723c */ /* 0x000fe200000018a8 */
[----:B------:R-:W-:Y:S07]  /*8ba0*/  LDSM.16.MT88.4 R168, [R95+0x14000] ;  /* 0x014000005fa8783b */ /* 0x000fee0000004200 */
[C---:B--2---:R-:W-:Y:S08]  /*8bb0*/  HMMA.16816.F32 R112, R152.reuse, R150, R112 ;  /* 0x000000969870723c */ /* 0x044ff00000001870 */
[----:B------:R-:W-:Y:S01]  /*8bc0*/  HMMA.16816.F32 R152, R152, R158, R40 ;  /* 0x0000009e9898723c */ /* 0x000fe20000001828 */
[----:B------:R-:W-:Y:S07]  /*8bd0*/  LDSM.16.MT88.4 R40, [R0+0x13800] ;  /* 0x013800000028783b */ /* 0x000fee0000004200 */
[-C--:B---3--:R-:W-:Y:S08]  /*8be0*/  HMMA.16816.F32 R120, R144, R150.reuse, R120 ;  /* 0x000000969078723c */ /* 0x088ff00000001878 */
[----:B----4-:R-:W-:Y:S08]  /*8bf0*/  HMMA.16816.F32 R128, R136, R150, R128 ;  /* 0x000000968880723c */ /* 0x010ff00000001880 */
[-C--:B------:R-:W-:Y:S01]  /*8c00*/  HMMA.16816.F32 R144, R144, R158.reuse, R36 ;  /* 0x0000009e9090723c */ /* 0x080fe20000001824 */
[----:B------:R-:W-:Y:S07]  /*8c10*/  LDSM.16.MT88.4 R36, [R2+0x13800] ;  /* 0x013800000224783b */ /* 0x000fee0000004200 */
[----:B------:R-:W-:Y:S01]  /*8c20*/  HMMA.16816.F32 R136, R136, R158, R32 ;  /* 0x0000009e8888723c */ /* 0x000fe20000001820 */
[----:B------:R-:W-:Y:S07]  /*8c30*/  LDSM.16.MT88.4 R32, [R95+0x13800] ;  /* 0x013800005f20783b */ /* 0x000fee0000004200 */
[C---:B-----5:R-:W-:Y:S01]  /*8c40*/  HMMA.16816.F32 R148, R44.reuse, R150, R28 ;  /* 0x000000962c94723c */ /* 0x060fe2000000181c */
[----:B------:R-:W2:Y:S07]  /*8c50*/  LDSM.16.MT88.4 R28, [R14+0x13800] ;  /* 0x013800000e1c783b */ /* 0x000eae0000004200 */
[----:B------:R-:W-:Y:S01]  /*8c60*/  HMMA.16816.F32 R44, R44, R158, R160 ;  /* 0x0000009e2c2c723c */ /* 0x000fe200000018a0 */
[----:B------:R-:W-:Y:S04]  /*8c70*/  LDSM.16.M88.4 R156, [R15+0x8100] ;  /* 0x008100000f9c783b */ /* 0x000fe80000000200 */
[----:B------:R-:W-:Y:S03]  /*8c80*/  LDSM.16.MT88.4 R160, [R2+0x14000] ;  /* 0x0140000002a0783b */ /* 0x000fe60000004200 */
[C---:B0-----:R-:W-:Y:S08]  /*8c90*/  HMMA.16816.F32 R112, R116.reuse, R24, R112 ;  /* 0x000000187470723c */ /* 0x041ff00000001870 */
[----:B-1----:R-:W-:Y:S01]  /*8ca0*/  HMMA.16816.F32 R116, R116, R4, R152 ;  /* 0x000000047474723c */ /* 0x002fe20000001898 */
[----:B------:R-:W-:Y:S07]  /*8cb0*/  LDSM.16.MT88.4 R152, [R0+0x14000] ;  /* 0x014000000098783b */ /* 0x000fee0000004200 */
[-C--:B------:R-:W-:Y:S08]  /*8cc0*/  HMMA.16816.F32 R120, R124, R24.reuse, R120 ;  /* 0x000000187c78723c */ /* 0x080ff00000001878 */
[----:B------:R-:W-:Y:S08]  /*8cd0*/  HMMA.16816.F32 R128, R132, R24, R128 ;  /* 0x000000188480723c */ /* 0x000ff00000001880 */
[-C--:B------:R-:W-:Y:S01]  /*8ce0*/  HMMA.16816.F32 R124, R124, R4.reuse, R144 ;  /* 0x000000047c7c723c */ /* 0x080fe20000001890 */
[----:B------:R-:W-:Y:S07]  /*8cf0*/  LDSM.16.M88.4 R144, [R15+0x100] ;  /* 0x000100000f90783b */ /* 0x000fee0000000200 */
[-C--:B------:R-:W-:Y:S01]  /*8d00*/  HMMA.16816.F32 R132, R132, R4.reuse, R136 ;  /* 0x000000048484723c */ /* 0x080fe20000001888 */
[----:B------:R-:W0:Y:S07]  /*8d10*/  LDSM.16.MT88.4 R136, [R14+0x14000] ;  /* 0x014000000e88783b */ /* 0x000e2e0000004200 */
[C---:B------:R-:W-:Y:S08]  /*8d20*/  HMMA.16816.F32 R44, R20.reuse, R4, R44 ;  /* 0x00000004142c723c */ /* 0x040ff0000000182c */
[----:B------:R-:W-:Y:S01]  /*8d30*/  HMMA.16816.F32 R148, R20, R24, R148 ;  /* 0x000000181494723c */ /* 0x000fe20000001894 */
[----:B------:R-:W1:Y:S07]  /*8d40*/  LDSM.16.MT88.4 R20, [R14+0x14800] ;  /* 0x014800000e14783b */ /* 0x000e6e0000004200 */
[C---:B--2---:R-:W-:Y:S08]  /*8d50*/  HMMA.16816.F32 R112, R28.reuse, R26, R112 ;  /* 0x0000001a1c70723c */ /* 0x044ff00000001870 */
[----:B------:R-:W-:Y:S01]  /*8d60*/  HMMA.16816.F32 R116, R28, R6, R116 ;  /* 0x000000061c74723c */ /* 0x000fe20000001874 */
[----:B------:R-:W-:Y:S07]  /*8d70*/  LDSM.16.MT88.4 R28, [R14+0x15000] ;  /* 0x015000000e1c783b */ /* 0x000fee0000004200 */
[C---:B------:R-:W-:Y:S08]  /*8d80*/  HMMA.16816.F32 R120, R32.reuse, R26, R120 ;  /* 0x0000001a2078723c */ /* 0x040ff00000001878 */
[-C--:B------:R-:W-:Y:S01]  /*8d90*/  HMMA.16816.F32 R124, R32, R6.reuse, R124 ;  /* 0x00000006207c723c */ /* 0x080fe2000000187c */
[----:B------:R-:W-:Y:S07]  /*8da0*/  LDSM.16.M88.4 R32, [R140+0x100] ;  /* 0x000100008c20783b */ /* 0x000fee0000000200 */
[-C--:B------:R-:W-:Y:S08]  /*8db0*/  HMMA.16816.F32 R132, R36, R6.reuse, R132 ;  /* 0x000000062484723c */ /* 0x080ff00000001884 */
[----:B------:R-:W-:Y:S01]  /*8dc0*/  HMMA.16816.F32 R44, R40, R6, R44 ;  /* 0x00000006282c723c */ /* 0x000fe2000000182c */
[----:B------:R-:W2:Y:S07]  /*8dd0*/  LDSM.16.MT88.4 R4, [R95+0x14800] ;  /* 0x014800005f04783b */ /* 0x000eae0000004200 */
[-C--:B------:R-:W-:Y:S01]  /*8de0*/  HMMA.16816.F32 R128, R36, R26.reuse, R128 ;  /* 0x0000001a2480723c */ /* 0x080fe20000001880 */
[----:B------:R-:W-:Y:S07]  /*8df0*/  LDSM.16.MT88.4 R36, [R0+0x14800] ;  /* 0x014800000024783b */ /* 0x000fee0000004200 */
[----:B------:R-:W-:Y:S01]  /*8e00*/  HMMA.16816.F32 R148, R40, R26, R148 ;  /* 0x0000001a2894723c */ /* 0x000fe20000001894 */
[----:B------:R-:W3:Y:S04]  /*8e10*/  LDSM.16.MT88.4 R24, [R2+0x14800] ;  /* 0x014800000218783b */ /* 0x000ee80000004200 */
[----:B------:R-:W-:Y:S03]  /*8e20*/  LDSM.16.MT88.4 R40, [R95+0x15000] ;  /* 0x015000005f28783b */ /* 0x000fe60000004200 */
[C---:B0-----:R-:W-:Y:S08]  /*8e30*/  HMMA.16816.F32 R112, R136.reuse, R144, R112 ;  /* 0x000000908870723c */ /* 0x041ff00000001870 */
[----:B------:R-:W-:Y:S01]  /*8e40*/  HMMA.16816.F32 R116, R136, R156, R116 ;  /* 0x0000009c8874723c */ /* 0x000fe20000001874 */
[----:B------:R-:W0:Y:S07]  /*8e50*/  LDSM.16.M88.4 R136, [R140+0x8100] ;  /* 0x008100008c88783b */ /* 0x000e2e0000000200 */
[C---:B------:R-:W-:Y:S08]  /*8e60*/  HMMA.16816.F32 R120, R168.reuse, R144, R120 ;  /* 0x00000090a878723c */ /* 0x040ff00000001878 */
[----:B------:R-:W-:Y:S08]  /*8e70*/  HMMA.16816.F32 R124, R168, R156, R124 ;  /* 0x0000009ca87c723c */ /* 0x000ff0000000187c */
[C---:B------:R-:W-:Y:S08]  /*8e80*/  HMMA.16816.F32 R128, R160.reuse, R144, R128 ;  /* 0x00000090a080723c */ /* 0x040ff00000001880 */
[----:B------:R-:W-:Y:S01]  /*8e90*/  HMMA.16816.F32 R132, R160, R156, R132 ;  /* 0x0000009ca084723c */ /* 0x000fe20000001884 */
[----:B------:R-:W4:Y:S04]  /*8ea0*/  S2R R216, SR_TID.X ;  /* 0x0000000000d87919 */ /* 0x000f280000002100 */
[----:B------:R-:W5:Y:S03]  /*8eb0*/  LDL.64 R160, [R1+0x190] ;  /* 0x0001900001a07983 */ /* 0x000f660000100a00 */
[----:B------:R-:W-:Y:S08]  /*8ec0*/  HMMA.16816.F32 R148, R152, R144, R148 ;  /* 0x000000909894723c */ /* 0x000ff00000001894 */
[C---:B-1----:R-:W-:Y:S08]  /*8ed0*/  HMMA.16816.F32 R112, R20.reuse, R146, R112 ;  /* 0x000000921470723c */ /* 0x042ff00000001870 */
[----:B------:R-:W-:Y:S01]  /*8ee0*/  HMMA.16816.F32 R116, R20, R158, R116 ;  /* 0x0000009e1474723c */ /* 0x000fe20000001874 */
[----:B------:R-:W1:Y:S07]  /*8ef0*/  LDSM.16.MT88.4 R20, [R2+0x15000] ;  /* 0x015000000214783b */ /* 0x000e6e0000004200 */
[----:B------:R-:W-:Y:S01]  /*8f00*/  HMMA.16816.F32 R44, R152, R156, R44 ;  /* 0x0000009c982c723c */ /* 0x000fe2000000182c */
[----:B------:R-:W0:Y:S04]  /*8f10*/  LDSM.16.MT88.4 R152, [R0+0x15000] ;  /* 0x015000000098783b */ /* 0x000e280000004200 */
[----:B------:R-:W4:Y:S03]  /*8f20*/  LDL.64 R156, [R1+0x1f0] ;  /* 0x0001f000019c7983 */ /* 0x000f260000100a00 */
[C---:B--2---:R-:W-:Y:S08]  /*8f30*/  HMMA.16816.F32 R120, R4.reuse, R146, R120 ;  /* 0x000000920478723c */ /* 0x044ff00000001878 */
[----:B------:R-:W-:Y:S01]  /*8f40*/  HMMA.16816.F32 R124, R4, R158, R124 ;  /* 0x0000009e047c723c */ /* 0x000fe2000000187c */
[----:B------:R-:W2:Y:S07]  /*8f50*/  LDSM.16.MT88.4 R4, [R14+0x15800] ;  /* 0x015800000e04783b */ /* 0x000eae0000004200 */
[C---:B---3--:R-:W-:Y:S08]  /*8f60*/  HMMA.16816.F32 R128, R24.reuse, R146, R128 ;  /* 0x000000921880723c */ /* 0x048ff00000001880 */
[----:B------:R-:W-:Y:S01]  /*8f70*/  HMMA.16816.F32 R132, R24, R158, R132 ;  /* 0x0000009e1884723c */ /* 0x000fe20000001884 */
[----:B------:R-:W3:Y:S07]  /*8f80*/  LDSM.16.MT88.4 R24, [R95+0x15800] ;  /* 0x015800005f18783b */ /* 0x000eee0000004200 */
[----:B------:R-:W-:Y:S01]  /*8f90*/  HMMA.16816.F32 R148, R36, R146, R148 ;  /* 0x000000922494723c */ /* 0x000fe20000001894 */
[----:B------:R-:W-:Y:S07]  /*8fa0*/  LDSM.16.MT88.4 R144, [R14+0x16000] ;  /* 0x016000000e90783b */ /* 0x000fee0000004200 */
[C---:B------:R-:W-:Y:S08]  /*8fb0*/  HMMA.16816.F32 R112, R28.reuse, R32, R112 ;  /* 0x000000201c70723c */ /* 0x040ff00000001870 */
[----:B0-----:R-:W-:Y:S01]  /*8fc0*/  HMMA.16816.F32 R116, R28, R136, R116 ;  /* 0x000000881c74723c */ /* 0x001fe20000001874 */
[----:B------:R-:W0:Y:S07]  /*8fd0*/  LDSM.16.MT88.4 R28, [R2+0x15800] ;  /* 0x01580000021c783b */ /* 0x000e2e0000004200 */
[----:B------:R-:W-:Y:S01]  /*8fe0*/  HMMA.16816.F32 R44, R36, R158, R44 ;  /* 0x0000009e242c723c */ /* 0x000fe2000000182c */
[----:B------:R-:W0:Y:S04]  /*8ff0*/  LDSM.16.MT88.4 R36, [R0+0x15800] ;  /* 0x015800000024783b */ /* 0x000e280000004200 */
[----:B------:R-:W5:Y:S03]  /*9000*/  LDL.64 R158, [R1+0x1c8] ;  /* 0x0001c800019e7983 */ /* 0x000f660000100a00 */
[C---:B------:R-:W-:Y:S08]  /*9010*/  HMMA.16816.F32 R120, R40.reuse, R32, R120 ;  /* 0x000000202878723c */ /* 0x040ff00000001878 */
[----:B------:R-:W-:Y:S01]  /*9020*/  HMMA.16816.F32 R124, R40, R136, R124 ;  /* 0x00000088287c723c */ /* 0x000fe2000000187c */
[----:B------:R-:W0:Y:S07]  /*9030*/  LDSM.16.M88.4 R40, [R15+0x180] ;  /* 0x000180000f28783b */ /* 0x000e2e0000000200 */
[C---:B-1----:R-:W-:Y:S08]  /*9040*/  HMMA.16816.F32 R128, R20.reuse, R32, R128 ;  /* 0x000000201480723c */ /* 0x042ff00000001880 */
[----:B------:R-:W-:Y:S01]  /*9050*/  HMMA.16816.F32 R132, R20, R136, R132 ;  /* 0x000000881484723c */ /* 0x000fe20000001884 */
[----:B------:R-:W1:Y:S07]  /*9060*/  LDSM.16.M88.4 R20, [R15+0x8180] ;  /* 0x008180000f14783b */ /* 0x000e6e0000000200 */
[----:B------:R-:W-:Y:S08]  /*9070*/  HMMA.16816.F32 R148, R152, R32, R148 ;  /* 0x000000209894723c */ /* 0x000ff00000001894 */
[C---:B--2---:R-:W-:Y:S08]  /*9080*/  HMMA.16816.F32 R112, R4.reuse, R34, R112 ;  /* 0x000000220470723c */ /* 0x044ff00000001870 */
[----:B------:R-:W-:Y:S01]  /*9090*/  HMMA.16816.F32 R116, R4, R138, R116 ;  /* 0x0000008a0474723c */ /* 0x000fe20000001874 */
[----:B------:R-:W2:Y:S07]  /*90a0*/  LDSM.16.MT88.4 R4, [R95+0x16000] ;  /* 0x016000005f04783b */ /* 0x000eae0000004200 */
[----:B------:R-:W-:Y:S08]  /*90b0*/  HMMA.16816.F32 R44, R152, R136, R44 ;  /* 0x00000088982c723c */ /* 0x000ff0000000182c */
[C---:B---3--:R-:W-:Y:S01]  /*90c0*/  HMMA.16816.F32 R152, R24.reuse, R34, R120 ;  /* 0x000000221898723c */ /* 0x048fe20000001878 */
[----:B------:R-:W3:Y:S07]  /*90d0*/  LDSM.16.MT88.4 R120, [R2+0x16000] ;  /* 0x016000000278783b */ /* 0x000eee0000004200 */
[----:B------:R-:W-:Y:S01]  /*90e0*/  HMMA.16816.F32 R124, R24, R138, R124 ;  /* 0x0000008a187c723c */ /* 0x000fe2000000187c */
[----:B------:R-:W1:Y:S07]  /*90f0*/  LDSM.16.MT88.4 R24, [R0+0x16000] ;  /* 0x016000000018783b */ /* 0x000e6e0000004200 */
[-C--:B0-----:R-:W-:Y:S08]  /*9100*/  HMMA.16816.F32 R128, R28, R34.reuse, R128 ;  /* 0x000000221c80723c */ /* 0x081ff00000001880 */
[----:B------:R-:W-:Y:S01]  /*9110*/  HMMA.16816.F32 R148, R36, R34, R148 ;  /* 0x000000222494723c */ /* 0x000fe20000001894 */
[----:B------:R-:W0:Y:S07]  /*9120*/  LDSM.16.MT88.4 R32, [R14+0x16800] ;  /* 0x016800000e20783b */ /* 0x000e2e0000004200 */
[-C--:B------:R-:W-:Y:S01]  /*9130*/  HMMA.16816.F32 R132, R28, R138.reuse, R132 ;  /* 0x0000008a1c84723c */ /* 0x080fe20000001884 */
[----:B------:R-:W0:Y:S07]  /*9140*/  LDSM.16.MT88.4 R28, [R95+0x16800] ;  /* 0x016800005f1c783b */ /* 0x000e2e0000004200 */
[----:B------:R-:W-:Y:S01]  /*9150*/  HMMA.16816.F32 R44, R36, R138, R44 ;  /* 0x0000008a242c723c */ /* 0x000fe2000000182c */
[----:B------:R-:W-:Y:S07]  /*9160*/  LDSM.16.MT88.4 R136, [R2+0x17000] ;  /* 0x017000000288783b */ /* 0x000fee0000004200 */
[C---:B------:R-:W-:Y:S08]  /*9170*/  HMMA.16816.F32 R112, R144.reuse, R40, R112 ;  /* 0x000000289070723c */ /* 0x040ff00000001870 */
[----:B-1----:R-:W-:Y:S08]  /*9180*/  HMMA.16816.F32 R116, R144, R20, R116 ;  /* 0x000000149074723c */ /* 0x002ff00000001874 */
[C---:B--2---:R-:W-:Y:S08]  /*9190*/  HMMA.16816.F32 R152, R4.reuse, R40, R152 ;  /* 0x000000280498723c */ /* 0x044ff00000001898 */
[----:B------:R-:W-:Y:S01]  /*91a0*/  HMMA.16816.F32 R124, R4, R20, R124 ;  /* 0x00000014047c723c */ /* 0x000fe2000000187c */
[----:B------:R-:W1:Y:S07]  /*91b0*/  LDSM.16.MT88.4 R4, [R2+0x16800] ;  /* 0x016800000204783b */ /* 0x000e6e0000004200 */
[C---:B---3--:R-:W-:Y:S08]  /*91c0*/  HMMA.16816.F32 R128, R120.reuse, R40, R128 ;  /* 0x000000287880723c */ /* 0x048ff00000001880 */
[----:B------:R-:W-:Y:S08]  /*91d0*/  HMMA.16816.F32 R132, R120, R20, R132 ;  /* 0x000000147884723c */ /* 0x000ff00000001884 */
[C---:B------:R-:W-:Y:S08]  /*91e0*/  HMMA.16816.F32 R148, R24.reuse, R40, R148 ;  /* 0x000000281894723c */ /* 0x040ff00000001894 */
[----:B------:R-:W-:Y:S01]  /*91f0*/  HMMA.16816.F32 R36, R24, R20, R44 ;  /* 0x000000141824723c */ /* 0x000fe2000000182c */
[----:B------:R-:W2:Y:S04]  /*9200*/  LDSM.16.MT88.4 R24, [R0+0x16800] ;  /* 0x016800000018783b */ /* 0x000ea80000004200 */
[----:B------:R-:W-:Y:S03]  /*9210*/  LDSM.16.M88.4 R44, [R140+0x8180] ;  /* 0x008180008c2c783b */ /* 0x000fe60000000200 */
[C---:B0-----:R-:W-:Y:S01]  /*9220*/  HMMA.16816.F32 R120, R32.reuse, R42, R112 ;  /* 0x0000002a2078723c */ /* 0x041fe20000001870 */
[----:B------:R-:W-:Y:S07]  /*9230*/  LDSM.16.M88.4 R112, [R140+0x180] ;  /* 0x000180008c70783b */ /* 0x000fee0000000200 */
[----:B------:R-:W-:Y:S01]  /*9240*/  HMMA.16816.F32 R116, R32, R22, R116 ;  /* 0x000000162074723c */ /* 0x000fe20000001874 */
[----:B------:R-:W0:Y:S07]  /*9250*/  LDSM.16.MT88.4 R32, [R14+0x17000] ;  /* 0x017000000e20783b */ /* 0x000e2e0000004200 */
[C---:B------:R-:W-:Y:S08]  /*9260*/  HMMA.16816.F32 R152, R28.reuse, R42, R152 ;  /* 0x0000002a1c98723c */ /* 0x040ff00000001898 */
[----:B------:R-:W-:Y:S01]  /*9270*/  HMMA.16816.F32 R124, R28, R22, R124 ;  /* 0x000000161c7c723c */ /* 0x000fe2000000187c */
[----:B------:R-:W3:Y:S07]  /*9280*/  LDSM.16.MT88.4 R28, [R95+0x17000] ;  /* 0x017000005f1c783b */ /* 0x000eee0000004200 */
[C---:B-1----:R-:W-:Y:S08]  /*9290*/  HMMA.16816.F32 R128, R4.reuse, R42, R128 ;  /* 0x0000002a0480723c */ /* 0x042ff00000001880 */
[----:B------:R-:W-:Y:S01]  /*92a0*/  HMMA.16816.F32 R132, R4, R22, R132 ;  /* 0x000000160484723c */ /* 0x000fe20000001884 */
[----:B------:R-:W1:Y:S07]  /*92b0*/  LDSM.16.MT88.4 R4, [R0+0x17000] ;  /* 0x017000000004783b */ /* 0x000e6e0000004200 */
[C---:B--2---:R-:W-:Y:S01]  /*92c0*/  HMMA.16816.F32 R148, R24.reuse, R42, R148 ;  /* 0x0000002a1894723c */ /* 0x044fe20000001894 */
[----:B------:R-:W2:Y:S07]  /*92d0*/  LDSM.16.MT88.4 R40, [R14+0x17800] ;  /* 0x017800000e28783b */ /* 0x000eae0000004200 */
[----:B------:R-:W-:Y:S01]  /*92e0*/  HMMA.16816.F32 R24, R24, R22, R36 ;  /* 0x000000161818723c */ /* 0x000fe20000001824 */
[----:B------:R-:W2:Y:S04]  /*92f0*/  LDSM.16.MT88.4 R36, [R95+0x17800] ;  /* 0x017800005f24783b */ /* 0x000ea80000004200 */
[----:B------:R-:W-:Y:S03]  /*9300*/  LDSM.16.MT88.4 R20, [R0+0x17800] ;  /* 0x017800000014783b */ /* 0x000fe60000004200 */
[C---:B0-----:R-:W-:Y:S08]  /*9310*/  HMMA.16816.F32 R120, R32.reuse, R112, R120 ;  /* 0x000000702078723c */ /* 0x041ff00000001878 */
[----:B------:R-:W-:Y:S01]  /*9320*/  HMMA.16816.F32 R32, R32, R44, R116 ;  /* 0x0000002c2020723c */ /* 0x000fe20000001874 */
[----:B------:R-:W0:Y:S07]  /*9330*/  LDSM.16.MT88.4 R116, [R2+0x17800] ;  /* 0x017800000274783b */ /* 0x000e2e0000004200 */
[-C--:B---3--:R-:W-:Y:S08]  /*9340*/  HMMA.16816.F32 R152, R28, R112.reuse, R152 ;  /* 0x000000701c98723c */ /* 0x088ff00000001898 */
[-C--:B------:R-:W-:Y:S08]  /*9350*/  HMMA.16816.F32 R128, R136, R112.reuse, R128 ;  /* 0x000000708880723c */ /* 0x080ff00000001880 */
[----:B-1----:R-:W-:Y:S08]  /*9360*/  HMMA.16816.F32 R148, R4, R112, R148 ;  /* 0x000000700494723c */ /* 0x002ff00000001894 */
[-C--:B------:R-:W-:Y:S08]  /*9370*/  HMMA.16816.F32 R124, R28, R44.reuse, R124 ;  /* 0x0000002c1c7c723c */ /* 0x080ff0000000187c */
[-C--:B------:R-:W-:Y:S01]  /*9380*/  HMMA.16816.F32 R28, R136, R44.reuse, R132 ;  /* 0x0000002c881c723c */ /* 0x080fe20000001884 */
[----:B----4-:R-:W-:Y:S01]  /*9390*/  LOP3.LUT R140, R216, 0xff, RZ, 0xc0, !PT ;  /* 0x000000ffd88c7812 */ /* 0x010fe200078ec0ff */
[----:B------:R-:W3:Y:S06]  /*93a0*/  LDL.64 R138, [R1+0x230] ;  /* 0x00023000018a7983 */ /* 0x000eec0000100a00 */
[----:B------:R-:W-:Y:S08]  /*93b0*/  HMMA.16816.F32 R132, R4, R44, R24 ;  /* 0x0000002c0484723c */ /* 0x000ff00000001818 */
[C---:B--2---:R-:W-:Y:S08]  /*93c0*/  HMMA.16816.F32 R120, R40.reuse, R114, R120 ;  /* 0x000000722878723c */ /* 0x044ff00000001878 */
[----:B------:R-:W-:Y:S08]  /*93d0*/  HMMA.16816.F32 R4, R40, R46, R32 ;  /* 0x0000002e2804723c */ /* 0x000ff00000001820 */
[-C--:B------:R-:W-:Y:S08]  /*93e0*/  HMMA.16816.F32 R40, R36, R114.reuse, R152 ;  /* 0x000000722428723c */ /* 0x080ff00000001898 */
[-C--:B0-----:R-:W-:Y:S08]  /*93f0*/  HMMA.16816.F32 R32, R116, R114.reuse, R128 ;  /* 0x000000727420723c */ /* 0x081ff00000001880 */
[----:B------:R-:W-:Y:S08]  /*9400*/  HMMA.16816.F32 R24, R20, R114, R148 ;  /* 0x000000721418723c */ /* 0x000ff00000001894 */
[-C--:B------:R-:W-:Y:S08]  /*9410*/  HMMA.16816.F32 R28, R116, R46.reuse, R28 ;  /* 0x0000002e741c723c */ /* 0x080ff0000000181c */
[-C--:B------:R-:W-:Y:S01]  /*9420*/  HMMA.16816.F32 R36, R36, R46.reuse, R124 ;  /* 0x0000002e2424723c */ /* 0x080fe2000000187c */
[----:B------:R-:W-:Y:S01]  /*9430*/  FMUL R2, R120, c[0x0][0x188] ;  /* 0x0000620078027a20 */ /* 0x000fe20000400000 */
[----:B------:R-:W-:Y:S01]  /*9440*/  LOP3.LUT R95, R216, 0x1c, RZ, 0xc0, !PT ;  /* 0x0000001cd85f7812 */ /* 0x000fe200078ec0ff */
[----:B------:R-:W-:Y:S01]  /*9450*/  FMUL R3, R121, c[0x0][0x188] ;  /* 0x0000620079037a20 */ /* 0x000fe20000400000 */
[----:B------:R-:W-:Y:S04]  /*9460*/  BAR.SYNC.DEFER_BLOCKING 0x0 ;  /* 0x0000000000007b1d */ /* 0x000fe80000010000 */
[----:B------:R-:W-:Y:S01]  /*9470*/  HMMA.16816.F32 R20, R20, R46, R132 ;  /* 0x0000002e1414723c */ /* 0x000fe20000001884 */
[----:B------:R-:W-:-:S02]  /*9480*/  FMUL R8, R122, c[0x0][0x188] ;  /* 0x000062007a087a20 */ /* 0x000fc40000400000 */
[----:B------:R-:W-:Y:S02]  /*9490*/  FMUL R9, R123, c[0x0][0x188] ;  /* 0x000062007b097a20 */ /* 0x000fe40000400000 */
[----:B------:R-:W-:Y:S02]  /*94a0*/  FMUL R19, R40, c[0x0][0x188] ;  /* 0x0000620028137a20 */ /* 0x000fe40000400000 */
[----:B------:R-:W-:Y:S02]  /*94b0*/  FMUL R44, R41, c[0x0][0x188] ;  /* 0x00006200292c7a20 */ /* 0x000fe40000400000 */
[----:B------:R-:W-:Y:S02]  /*94c0*/  FMUL R45, R42, c[0x0][0x188] ;  /* 0x000062002a2d7a20 */ /* 0x000fe40000400000 */
[----:B------:R-:W-:Y:S01]  /*94d0*/  FMUL R112, R43, c[0x0][0x188] ;  /* 0x000062002b707a20 */ /* 0x000fe20000400000 */
[----:B------:R-:W-:Y:S01]  /*94e0*/  FMNMX R2, R2, R3, !PT ;  /* 0x0000000302027209 */ /* 0x000fe20007800000 */
[----:B------:R-:W-:Y:S01]  /*94f0*/  FMUL R46, R34, c[0x0][0x188] ;  /* 0x00006200222e7a20 */ /* 0x000fe20000400000 */
[----:B------:R-:W-:Y:S01]  /*9500*/  FMNMX R8, R8, R9, !PT ;  /* 0x0000000908087209 */ /* 0x000fe20007800000 */
[----:B------:R-:W-:Y:S01]  /*9510*/  FMUL R113, R35, c[0x0][0x188] ;  /* 0x0000620023717a20 */ /* 0x000fe20000400000 */
[----:B------:R-:W-:Y:S01]  /*9520*/  FMNMX R19, R19, R44, !PT ;  /* 0x0000002c13137209 */ /* 0x000fe20007800000 */
[----:B------:R-:W-:Y:S01]  /*9530*/  FMUL R9, R25, c[0x0][0x188] ;  /* 0x0000620019097a20 */ /* 0x000fe20000400000 */
[----:B------:R-:W-:Y:S01]  /*9540*/  FMNMX R112, R45, R112, !PT ;  /* 0x000000702d707209 */ /* 0x000fe20007800000 */
[----:B------:R-:W-:Y:S01]  /*9550*/  FMUL R45, R24, c[0x0][0x188] ;  /* 0x00006200182d7a20 */ /* 0x000fe20000400000 */
[----:B------:R-:W2:Y:S01]  /*9560*/  LDL.64 R130, [R1+0x818] ;  /* 0x0008180001827983 */ /* 0x000ea20000100a00 */
[----:B------:R-:W-:-:S02]  /*9570*/  FMUL R44, R26, c[0x0][0x188] ;  /* 0x000062001a2c7a20 */ /* 0x000fc40000400000 */
[----:B------:R-:W-:Y:S01]  /*9580*/  FMUL R3, R27, c[0x0][0x188] ;  /* 0x000062001b037a20 */ /* 0x000fe20000400000 */
[----:B------:R-:W4:Y:S01]  /*9590*/  LDL.64 R128, [R1+0x808] ;  /* 0x0008080001807983 */ /* 0x000f220000100a00 */
        /* <DEDUP_REMOVED lines=34> */
[----:B------:R-:W2:Y:S01]  /*97c0*/  LDL.64 R126, [R1+0x800] ;  /* 0x00080000017e7983 */ /* 0x000ea20000100a00 */
[----:B------:R-:W-:-:S02]  /*97d0*/  FMNMX R47, R9, R47, !PT ;  /* 0x0000002f092f7209 */ /* 0x000fc40007800000 */
[----:B------:R-:W-:Y:S01]  /*97e0*/  FMNMX R46, R8, R46, !PT ;  /* 0x0000002e082e7209 */ /* 0x000fe20007800000 */
[----:B------:R-:W2:Y:S01]  /*97f0*/  LDL.64 R124, [R1+0x7f8] ;  /* 0x0007f800017c7983 */ /* 0x000ea20000100a00 */
[----:B------:R-:W-:Y:S02]  /*9800*/  FMNMX R45, R3, R45, !PT ;  /* 0x0000002d032d7209 */ /* 0x000fe40007800000 */
[----:B------:R-:W-:Y:S01]  /*9810*/  FMNMX R44, R2, R44, !PT ;  /* 0x0000002c022c7209 */ /* 0x000fe20007800000 */
[----:B------:R-:W0:Y:S04]  /*9820*/  SHFL.BFLY PT, R117, R115, 0x2, 0x1f ;  /* 0x0c401f0073757f89 */ /* 0x000e2800000e0000 */
[----:B------:R-:W1:Y:S04]  /*9830*/  SHFL.BFLY PT, R118, R116, 0x2, 0x1f ;  /* 0x0c401f0074767f89 */ /* 0x000e6800000e0000 */
[----:B------:R-:W5:Y:S04]  /*9840*/  SHFL.BFLY PT, R114, R113, 0x2, 0x1f ;  /* 0x0c401f0071727f89 */ /* 0x000f6800000e0000 */
[----:B------:R-:W5:Y:S04]  /*9850*/  SHFL.BFLY PT, R8, R112, 0x2, 0x1f ;  /* 0x0c401f0070087f89 */ /* 0x000f6800000e0000 */
[----:B------:R-:W5:Y:S04]  /*9860*/  SHFL.BFLY PT, R9, R47, 0x2, 0x1f ;  /* 0x0c401f002f097f89 */ /* 0x000f6800000e0000 */
[----:B------:R-:W5:Y:S04]  /*9870*/  SHFL.BFLY PT, R19, R46, 0x2, 0x1f ;  /* 0x0c401f002e137f89 */ /* 0x000f6800000e0000 */
[----:B------:R-:W5:Y:S04]  /*9880*/  SHFL.BFLY PT, R2, R45, 0x2, 0x1f ;  /* 0x0c401f002d027f89 */ /* 0x000f6800000e0000 */
[----:B------:R-:W5:Y:S01]  /*9890*/  SHFL.BFLY PT, R3, R44, 0x2, 0x1f ;  /* 0x0c401f002c037f89 */ /* 0x000f6200000e0000 */
[----:B0-----:R-:W-:-:S02]  /*98a0*/  FMNMX R117, R115, R117, !PT ;  /* 0x0000007573757209 */ /* 0x001fc40007800000 */
[----:B-1----:R-:W-:Y:S02]  /*98b0*/  FMNMX R118, R116, R118, !PT ;  /* 0x0000007674767209 */ /* 0x002fe40007800000 */
[----:B-----5:R-:W-:Y:S02]  /*98c0*/  FMNMX R114, R113, R114, !PT ;  /* 0x0000007271727209 */ /* 0x020fe40007800000 */
[----:B------:R-:W-:Y:S02]  /*98d0*/  FMNMX R8, R112, R8, !PT ;  /* 0x0000000870087209 */ /* 0x000fe40007800000 */
[----:B------:R-:W-:Y:S02]  /*98e0*/  FMNMX R9, R47, R9, !PT ;  /* 0x000000092f097209 */ /* 0x000fe40007800000 */
[----:B------:R-:W-:Y:S02]  /*98f0*/  FMNMX R19, R46, R19, !PT ;  /* 0x000000132e137209 */ /* 0x000fe40007800000 */
[----:B------:R-:W-:-:S02]  /*9900*/  FMNMX R2, R45, R2, !PT ;  /* 0x000000022d027209 */ /* 0x000fc40007800000 */
[----:B------:R-:W-:Y:S01]  /*9910*/  FMNMX R3, R44, R3, !PT ;  /* 0x000000032c037209 */ /* 0x000fe20007800000 */
[----:B------:R-:W-:Y:S04]  /*9920*/  SHFL.BFLY PT, R45, R118, 0x1, 0x1f ;  /* 0x0c201f00762d7f89 */ /* 0x000fe800000e0000 */
[----:B------:R-:W0:Y:S04]  /*9930*/  SHFL.BFLY PT, R44, R117, 0x1, 0x1f ;  /* 0x0c201f00752c7f89 */ /* 0x000e2800000e0000 */
[----:B------:R-:W1:Y:S04]  /*9940*/  SHFL.BFLY PT, R46, R114, 0x1, 0x1f ;  /* 0x0c201f00722e7f89 */ /* 0x000e6800000e0000 */
[----:B------:R-:W5:Y:S04]  /*9950*/  SHFL.BFLY PT, R47, R8, 0x1, 0x1f ;  /* 0x0c201f00082f7f89 */ /* 0x000f6800000e0000 */
[----:B------:R-:W5:Y:S04]  /*9960*/  SHFL.BFLY PT, R112, R9, 0x1, 0x1f ;  /* 0x0c201f0009707f89 */ /* 0x000f6800000e0000 */
[----:B------:R-:W5:Y:S04]  /*9970*/  SHFL.BFLY PT, R113, R19, 0x1, 0x1f ;  /* 0x0c201f0013717f89 */ /* 0x000f6800000e0000 */
[----:B------:R-:W5:Y:S04]  /*9980*/  SHFL.BFLY PT, R115, R2, 0x1, 0x1f ;  /* 0x0c201f0002737f89 */ /* 0x000f6800000e0000 */
[----:B------:R-:W5:Y:S01]  /*9990*/  SHFL.BFLY PT, R116, R3, 0x1, 0x1f ;  /* 0x0c201f0003747f89 */ /* 0x000f6200000e0000 */
[----:B0-----:R-:W-:-:S02]  /*99a0*/  FMNMX R44, R117, R44, !PT ;  /* 0x0000002c752c7209 */ /* 0x001fc40007800000 */
[----:B------:R-:W-:Y:S02]  /*99b0*/  FMNMX R45, R118, R45, !PT ;  /* 0x0000002d762d7209 */ /* 0x000fe40007800000 */
[----:B-1----:R-:W-:Y:S02]  /*99c0*/  FMNMX R46, R114, R46, !PT ;  /* 0x0000002e722e7209 */ /* 0x002fe40007800000 */
[----:B-----5:R-:W-:Y:S02]  /*99d0*/  FMNMX R47, R8, R47, !PT ;  /* 0x0000002f082f7209 */ /* 0x020fe40007800000 */
[----:B------:R-:W-:Y:S02]  /*99e0*/  FMNMX R112, R9, R112, !PT ;  /* 0x0000007009707209 */ /* 0x000fe40007800000 */
[----:B------:R-:W-:Y:S02]  /*99f0*/  FMNMX R113, R19, R113, !PT ;  /* 0x0000007113717209 */ /* 0x000fe40007800000 */
[----:B------:R-:W-:-:S02]  /*9a00*/  FMNMX R115, R2, R115, !PT ;  /* 0x0000007302737209 */ /* 0x000fc40007800000 */
[----:B------:R-:W-:Y:S01]  /*9a10*/  FMNMX R116, R3, R116, !PT ;  /* 0x0000007403747209 */ /* 0x000fe20007800000 */
[----:B------:R-:W-:Y:S04]  /*9a20*/  @!P1 STS [R11], R44 ;  /* 0x0000002c0b009388 */ /* 0x000fe80000000800 */
[----:B------:R0:W-:Y:S04]  /*9a30*/  @!P1 STS [R11+0x100], R45 ;  /* 0x0001002d0b009388 */ /* 0x0001e80000000800 */
[----:B------:R-:W-:Y:S04]  /*9a40*/  @!P1 STS [R11+0x200], R46 ;  /* 0x0002002e0b009388 */ /* 0x000fe80000000800 */
[----:B------:R-:W-:Y:S04]  /*9a50*/  @!P1 STS [R11+0x300], R47 ;  /* 0x0003002f0b009388 */ /* 0x000fe80000000800 */
[----:B------:R-:W-:Y:S04]  /*9a60*/  @!P1 STS [R11+0x400], R112 ;  /* 0x000400700b009388 */ /* 0x000fe80000000800 */
[----:B------:R-:W-:Y:S04]  /*9a70*/  @!P1 STS [R11+0x500], R113 ;  /* 0x000500710b009388 */ /* 0x000fe80000000800 */
[----:B------:R-:W-:Y:S04]  /*9a80*/  @!P1 STS [R11+0x600], R115 ;  /* 0x000600730b009388 */ /* 0x000fe80000000800 */
[----:B------:R1:W-:Y:S04]  /*9a90*/  @!P1 STS [R11+0x700], R116 ;  /* 0x000700740b009388 */ /* 0x0003e80000000800 */
[----:B------:R-:W-:Y:S06]  /*9aa0*/  BAR.SYNC.DEFER_BLOCKING 0x0 ;  /* 0x0000000000007b1d */ /* 0x000fec0000010000 */
[----:B0-----:R-:W5:Y:S04]  /*9ab0*/  LDL.64 R44, [R1+0x810] ;  /* 0x00081000012c7983 */ /* 0x001f680000100a00 */
[----:B------:R-:W2:Y:S04]  /*9ac0*/  LDL.64 R118, [R1+0x7f0] ;  /* 0x0007f00001767983 */ /* 0x000ea80000100a00 */
[----:B-1----:R-:W2:Y:S04]  /*9ad0*/  LDL.64 R116, [R1+0x7e8] ;  /* 0x0007e80001747983 */ /* 0x002ea80000100a00 */
[----:B------:R-:W2:Y:S04]  /*9ae0*/  LDL.64 R114, [R1+0x7e0] ;  /* 0x0007e00001727983 */ /* 0x000ea80000100a00 */
[----:B------:R-:W2:Y:S04]  /*9af0*/  LDL.64 R112, [R1+0x7d8] ;  /* 0x0007d80001707983 */ /* 0x000ea80000100a00 */
[----:B------:R-:W0:Y:S04]  /*9b00*/  LDS R2, [R140.X4] ;  /* 0x000000008c027984 */ /* 0x000e280000004800 */
[----:B------:R-:W1:Y:S04]  /*9b10*/  LDS R3, [R140.X4+0x400] ;  /* 0x000400008c037984 */ /* 0x000e680000004800 */
[----:B------:R-:W2:Y:S04]  /*9b20*/  LDL.64 R46, [R1+0x3e8] ;  /* 0x0003e800012e7983 */ /* 0x000ea80000100a00 */
[----:B0-----:R-:W0:Y:S04]  /*9b30*/  SHFL.BFLY PT, R8, R2, 0x4, 0x1f ;  /* 0x0c801f0002087f89 */ /* 0x001e2800000e0000 */
[----:B-1----:R-:W1:Y:S01]  /*9b40*/  SHFL.BFLY PT, R9, R3, 0x4, 0x1f ;  /* 0x0c801f0003097f89 */ /* 0x002e6200000e0000 */
[----:B0-----:R-:W-:-:S02]  /*9b50*/  FMNMX R8, R2, R8, !PT ;  /* 0x0000000802087209 */ /* 0x001fc40007800000 */
[----:B-1----:R-:W-:-:S03]  /*9b60*/  FMNMX R9, R3, R9, !PT ;  /* 0x0000000903097209 */ /* 0x002fc60007800000 */
[----:B------:R-:W0:Y:S04]  /*9b70*/  SHFL.BFLY PT, R2, R8, 0x2, 0x1f ;  /* 0x0c401f0008027f89 */ /* 0x000e2800000e0000 */
[----:B------:R-:W1:Y:S01]  /*9b80*/  SHFL.BFLY PT, R3, R9, 0x2, 0x1f ;  /* 0x0c401f0009037f89 */ /* 0x000e6200000e0000 */
[----:B0-----:R-:W-:Y:S02]  /*9b90*/  FMNMX R2, R8, R2, !PT ;  /* 0x0000000208027209 */ /* 0x001fe40007800000 */
[----:B-1----:R-:W-:-:S03]  /*9ba0*/  FMNMX R3, R9, R3, !PT ;  /* 0x0000000309037209 */ /* 0x002fc60007800000 */
[----:B------:R-:W0:Y:S04]  /*9bb0*/  SHFL.BFLY PT, R8, R2, 0x1, 0x1f ;  /* 0x0c201f0002087f89 */ /* 0x000e2800000e0000 */
[----:B------:R-:W1:Y:S01]  /*9bc0*/  SHFL.BFLY PT, R9, R3, 0x1, 0x1f ;  /* 0x0c201f0003097f89 */ /* 0x000e6200000e0000 */
[----:B0-----:R-:W-:Y:S02]  /*9bd0*/  FMNMX R8, R2, R8, !PT ;  /* 0x0000000802087209 */ /* 0x001fe40007800000 */
[----:B-1----:R-:W-:-:S03]  /*9be0*/  FMNMX R9, R3, R9, !PT ;  /* 0x0000000903097209 */ /* 0x002fc60007800000 */
[----:B------:R-:W-:Y:S04]  /*9bf0*/  @!P0 STS [R140.X4], R8 ;  /* 0x000000088c008388 */ /* 0x000fe80000004800 */
[----:B------:R-:W-:Y:S04]  /*9c00*/  @!P0 STS [R140.X4+0x400], R9 ;  /* 0x000400098c008388 */ /* 0x000fe80000004800 */
[----:B------:R-:W-:Y:S06]  /*9c10*/  BAR.SYNC.DEFER_BLOCKING 0x0 ;  /* 0x0000000000007b1d */ /* 0x000fec0000010000 */
[----:B------:R-:W0:Y:S04]  /*9c20*/  LDS R3, [R95.X8+0x100] ;  /* 0x000100005f037984 */ /* 0x000e280000008800 */
[----:B------:R-:W1:Y:S04]  /*9c30*/  LDS R2, [R95.X8] ;  /* 0x000000005f027984 */ /* 0x000e680000008800 */
[----:B------:R-:W3:Y:S04]  /*9c40*/  LDS R8, [R95.X8+0x200] ;  /* 0x000200005f087984 */ /* 0x000ee80000008800 */
[----:B------:R-:W3:Y:S01]  /*9c50*/  LDS R9, [R95.X8+0x700] ;  /* 0x000700005f097984 */ /* 0x000ee20000008800 */
[----:B0-----:R-:W-:-:S02]  /*9c60*/  FMNMX R3, R3, R179, !PT ;  /* 0x000000b303037209 */ /* 0x001fc40007800000 */
[----:B-1----:R-:W-:-:S03]  /*9c70*/  FMNMX R2, R2, R167, !PT ;  /* 0x000000a702027209 */ /* 0x002fc60007800000 */
[--C-:B------:R-:W-:Y:S02]  /*9c80*/  FFMA R7, R7, c[0x0][0x188], -R3.reuse ;  /* 0x0000620007077a23 */ /* 0x100fe40000000803 */
[--C-:B------:R-:W-:Y:S02]  /*9c90*/  FFMA R229, R4, c[0x0][0x188], -R2.reuse ;  /* 0x0000620004e57a23 */ /* 0x100fe40000000802 */
[----:B------:R-:W-:Y:S02]  /*9ca0*/  FMUL R7, R7, 1.4426950216293334961 ;  /* 0x3fb8aa3b07077820 */ /* 0x000fe40000400000 */
[----:B------:R-:W-:Y:S02]  /*9cb0*/  FFMA R4, R5, c[0x0][0x188], -R2 ;  /* 0x0000620005047a23 */ /* 0x000fe40000000802 */
[----:B------:R-:W0:Y:S01]  /*9cc0*/  LDS R5, [R95.X8+0x300] ;  /* 0x000300005f057984 */ /* 0x000e220000008800 */
[----:B------:R-:W-:Y:S01]  /*9cd0*/  FFMA R226, R6, c[0x0][0x188], -R3 ;  /* 0x0000620006e27a23 */ /* 0x000fe20000000803 */
[----:B------:R1:W-:Y:S02]  /*9ce0*/  MUFU.EX2 R225, R7 ;  /* 0x0000000700e17308 */ /* 0x0003e40000000800 */
[----:B------:R-:W4:Y:S01]  /*9cf0*/  LDS R6, [R95.X8+0x400] ;  /* 0x000400005f067984 */ /* 0x000f220000008800 */
[----:B------:R-:W-:-:S03]  /*9d00*/  FMUL R4, R4, 1.4426950216293334961 ;  /* 0x3fb8aa3b04047820 */ /* 0x000fc60000400000 */
[----:B-1----:R-:W1:Y:S02]  /*9d10*/  LDS R7, [R95.X8+0x500] ;  /* 0x000500005f077984 */ /* 0x002e640000008800 */
[----:B------:R3:W-:Y:S02]  /*9d20*/  MUFU.EX2 R227, R4 ;  /* 0x0000000400e37308 */ /* 0x0007e40000000800 */
[----:B---3--:R-:W-:Y:S02]  /*9d30*/  FMNMX R4, R8, R201, !PT ;  /* 0x000000c908047209 */ /* 0x008fe40007800000 */
[----:B------:R-:W3:Y:S01]  /*9d40*/  LDS R8, [R95.X8+0x600] ;  /* 0x000600005f087984 */ /* 0x000ee20000008800 */
[----:B------:R-:W-:Y:S02]  /*9d50*/  FMNMX R9, R9, R214, !PT ;  /* 0x000000d609097209 */ /* 0x000fe40007800000 */
[--C-:B------:R-:W-:Y:S02]  /*9d60*/  FFMA R40, R40, c[0x0][0x188], -R4.reuse ;  /* 0x0000620028287a23 */ /* 0x100fe40000000804 */
[----:B------:R-:W-:-:S02]  /*9d70*/  FFMA R41, R41, c[0x0][0x188], -R4 ;  /* 0x0000620029297a23 */ /* 0x000fc40000000804 */
[----:B------:R-:W-:Y:S01]  /*9d80*/  FFMA R222, R36, c[0x0][0x188], -R4 ;  /* 0x0000620024de7a23 */ /* 0x000fe20000000804 */
[----:B0-----:R-:W-:Y:S02]  /*9d90*/  FMNMX R5, R5, R191, !PT ;  /* 0x000000bf05057209 */ /* 0x001fe40007800000 */
[----:B----4-:R-:W-:-:S03]  /*9da0*/  FMNMX R6, R6, R209, !PT ;  /* 0x000000d106067209 */ /* 0x010fc60007800000 */
[--C-:B------:R-:W-:Y:S02]  /*9db0*/  FFMA R42, R42, c[0x0][0x188], -R5.reuse ;  /* 0x000062002a2a7a23 */ /* 0x100fe40000000805 */
[--C-:B------:R-:W-:Y:S01]  /*9dc0*/  FFMA R43, R43, c[0x0][0x188], -R5.reuse ;  /* 0x000062002b2b7a23 */ /* 0x100fe20000000805 */
[----:B-1----:R-:W-:Y:S01]  /*9dd0*/  FMNMX R7, R7, R220, !PT ;  /* 0x000000dc07077209 */ /* 0x002fe20007800000 */
[----:B------:R-:W-:Y:S02]  /*9de0*/  FFMA R252, R38, c[0x0][0x188], -R5 ;  /* 0x0000620026fc7a23 */ /* 0x000fe40000000805 */
[----:B------:R-:W-:Y:S02]  /*9df0*/  FMUL R40, R40, 1.4426950216293334961 ;  /* 0x3fb8aa3b28287820 */ /* 0x000fe40000400000 */
[----:B------:R-:W-:Y:S02]  /*9e00*/  FMUL R41, R41, 1.4426950216293334961 ;  /* 0x3fb8aa3b29297820 */ /* 0x000fe40000400000 */
[----:B------:R-:W-:-:S02]  /*9e10*/  FMUL R42, R42, 1.4426950216293334961 ;  /* 0x3fb8aa3b2a2a7820 */ /* 0x000fc40000400000 */
[----:B------:R-:W-:Y:S02]  /*9e20*/  FMUL R43, R43, 1.4426950216293334961 ;  /* 0x3fb8aa3b2b2b7820 */ /* 0x000fe40000400000 */
[--C-:B------:R-:W-:Y:S02]  /*9e30*/  FFMA R32, R32, c[0x0][0x188], -R6.reuse ;  /* 0x0000620020207a23 */ /* 0x100fe40000000806 */
[----:B------:R-:W-:Y:S02]  /*9e40*/  FFMA R33, R33, c[0x0][0x188], -R6 ;  /* 0x0000620021217a23 */ /* 0x000fe40000000806 */
[--C-:B------:R-:W-:Y:S02]  /*9e50*/  FFMA R34, R34, c[0x0][0x188], -R7.reuse ;  /* 0x0000620022227a23 */ /* 0x100fe40000000807 */
[----:B------:R-:W-:Y:S02]  /*9e60*/  FFMA R35, R35, c[0x0][0x188], -R7 ;  /* 0x0000620023237a23 */ /* 0x000fe40000000807 */
[----:B------:R-:W-:-:S02]  /*9e70*/  FMUL R222, R222, 1.4426950216293334961 ;  /* 0x3fb8aa3bdede7820 */ /* 0x000fc40000400000 */
[----:B------:R-:W-:Y:S01]  /*9e80*/  FMUL R252, R252, 1.4426950216293334961 ;  /* 0x3fb8aa3bfcfc7820 */ /* 0x000fe20000400000 */
[----:B------:R-:W-:Y:S01]  /*9e90*/  MUFU.EX2 R224, R40 ;  /* 0x0000002800e07308 */ /* 0x000fe20000000800 */
[--C-:B------:R-:W-:Y:S02]  /*9ea0*/  FFMA R26, R26, c[0x0][0x188], -R9.reuse ;  /* 0x000062001a1a7a23 */ /* 0x100fe40000000809 */
[----:B------:R-:W-:Y:S02]  /*9eb0*/  FFMA R27, R27, c[0x0][0x188], -R9 ;  /* 0x000062001b1b7a23 */ /* 0x000fe40000000809 */
[----:B------:R-:W-:Y:S02]  /*9ec0*/  FFMA R37, R37, c[0x0][0x188], -R4 ;  /* 0x0000620025257a23 */ /* 0x000fe40000000804 */
[----:B------:R-:W-:Y:S01]  /*9ed0*/  FFMA R39, R39, c[0x0][0x188], -R5 ;  /* 0x0000620027277a23 */ /* 0x000fe20000000805 */
[----:B------:R0:W-:Y:S01]  /*9ee0*/  MUFU.EX2 R223, R41 ;  /* 0x0000002900df7308 */ /* 0x0001e20000000800 */
[----:B------:R-:W-:-:S02]  /*9ef0*/  FMUL R32, R32, 1.4426950216293334961 ;  /* 0x3fb8aa3b20207820 */ /* 0x000fc40000400000 */
[----:B------:R-:W-:Y:S02]  /*9f00*/  FMUL R33, R33, 1.4426950216293334961 ;  /* 0x3fb8aa3b21217820 */ /* 0x000fe40000400000 */
[----:B------:R-:W-:Y:S02]  /*9f10*/  FFMA R28, R28, c[0x0][0x188], -R6 ;  /* 0x000062001c1c7a23 */ /* 0x000fe40000000806 */
[----:B------:R-:W-:Y:S01]  /*9f20*/  FMUL R34, R34, 1.4426950216293334961 ;  /* 0x3fb8aa3b22227820 */ /* 0x000fe20000400000 */
[----:B------:R-:W-:Y:S01]  /*9f30*/  MUFU.EX2 R0, R42 ;  /* 0x0000002a00007308 */ /* 0x000fe20000000800 */
[----:B------:R-:W-:Y:S01]  /*9f40*/  FMUL R35, R35, 1.4426950216293334961 ;  /* 0x3fb8aa3b23237820 */ /* 0x000fe20000400000 */
[----:B---3--:R-:W-:Y:S01]  /*9f50*/  FMNMX R8, R8, R215, !PT ;  /* 0x000000d708087209 */ /* 0x008fe20007800000 */
[----:B------:R-:W-:Y:S01]  /*9f60*/  FFMA R30, R30, c[0x0][0x188], -R7 ;  /* 0x000062001e1e7a23 */ /* 0x000fe20000000807 */
[----:B0-----:R-:W3:Y:S01]  /*9f70*/  LDL.64 R40, [R1+0x3c0] ;  /* 0x0003c00001287983 */ /* 0x001ee20000100a00 */
[----:B------:R-:W-:-:S03]  /*9f80*/  FFMA R233, R120, c[0x0][0x188], -R2 ;  /* 0x0000620078e97a23 */ /* 0x000fc60000000802 */
[----:B------:R0:W1:Y:S01]  /*9f90*/  MUFU.EX2 R205, R43 ;  /* 0x0000002b00cd7308 */ /* 0x0000620000000800 */
[--C-:B------:R-:W-:Y:S02]  /*9fa0*/  FFMA R122, R122, c[0x0][0x188], -R3.reuse ;  /* 0x000062007a7a7a23 */ /* 0x100fe40000000803 */
[----:B------:R-:W-:Y:S02]  /*9fb0*/  FFMA R123, R123, c[0x0][0x188], -R3 ;  /* 0x000062007b7b7a23 */ /* 0x000fe40000000803 */
[----:B------:R-:W-:Y:S02]  /*9fc0*/  FMUL R26, R26, 1.4426950216293334961 ;  /* 0x3fb8aa3b1a1a7820 */ /* 0x000fe40000400000 */
[----:B------:R-:W-:Y:S01]  /*9fd0*/  FMUL R27, R27, 1.4426950216293334961 ;  /* 0x3fb8aa3b1b1b7820 */ /* 0x000fe20000400000 */
[----:B------:R-:W-:Y:S01]  /*9fe0*/  MUFU.EX2 R222, R222 ;  /* 0x000000de00de7308 */ /* 0x000fe20000000800 */
[----:B------:R-:W-:Y:S01]  /*9ff0*/  FFMA R22, R22, c[0x0][0x188], -R9 ;  /* 0x0000620016167a23 */ /* 0x000fe20000000809 */
[----:B0-----:R-:W4:Y:S01]  /*a000*/  LDL.64 R42, [R1+0x3c8] ;  /* 0x0003c800012a7983 */ /* 0x001f220000100a00 */
[----:B------:R-:W-:-:S02]  /*a010*/  FFMA R121, R121, c[0x0][0x188], -R2 ;  /* 0x0000620079797a23 */ /* 0x000fc40000000802 */
[----:B------:R-:W-:Y:S02]  /*a020*/  FMUL R37, R37, 1.4426950216293334961 ;  /* 0x3fb8aa3b25257820 */ /* 0x000fe40000400000 */
[----:B------:R-:W-:Y:S01]  /*a030*/  FMUL R39, R39, 1.4426950216293334961 ;  /* 0x3fb8aa3b27277820 */ /* 0x000fe20000400000 */
[----:B------:R-:W-:Y:S01]  /*a040*/  MUFU.EX2 R252, R252 ;  /* 0x000000fc00fc7308 */ /* 0x000fe20000000800 */
[----:B------:R-:W-:Y:S02]  /*a050*/  FMUL R28, R28, 1.4426950216293334961 ;  /* 0x3fb8aa3b1c1c7820 */ /* 0x000fe40000400000 */
[----:B------:R-:W-:Y:S02]  /*a060*/  FFMA R29, R29, c[0x0][0x188], -R6 ;  /* 0x000062001d1d7a23 */ /* 0x000fe40000000806 */
[----:B------:R-:W-:Y:S02]  /*a070*/  FFMA R31, R31, c[0x0][0x188], -R7 ;  /* 0x000062001f1f7a23 */ /* 0x000fe40000000807 */
[----:B------:R-:W-:Y:S01]  /*a080*/  FMUL R30, R30, 1.4426950216293334961 ;  /* 0x3fb8aa3b1e1e7820 */ /* 0x000fe20000400000 */
[----:B------:R-:W-:Y:S01]  /*a090*/  MUFU.EX2 R250, R32 ;  /* 0x0000002000fa7308 */ /* 0x000fe20000000800 */
[----:B------:R-:W-:-:S02]  /*a0a0*/  FMUL R233, R233, 1.4426950216293334961 ;  /* 0x3fb8aa3be9e97820 */ /* 0x000fc40000400000 */
[----:B------:R-:W-:Y:S02]  /*a0b0*/  FMUL R122, R122, 1.4426950216293334961 ;  /* 0x3fb8aa3b7a7a7820 */ /* 0x000fe40000400000 */
[----:B------:R-:W-:-:S03]  /*a0c0*/  FMUL R123, R123, 1.4426950216293334961 ;  /* 0x3fb8aa3b7b7b7820 */ /* 0x000fc60000400000 */
[----:B------:R-:W0:Y:S01]  /*a0d0*/  MUFU.EX2 R249, R33 ;  /* 0x0000002100f97308 */ /* 0x000e220000000800 */
[----:B------:R-:W-:Y:S02]  /*a0e0*/  FMUL R22, R22, 1.4426950216293334961 ;  /* 0x3fb8aa3b16167820 */ /* 0x000fe40000400000 */
[----:B------:R-:W-:-:S05]  /*a0f0*/  FFMA R23, R23, c[0x0][0x188], -R9 ;  /* 0x0000620017177a23 */ /* 0x000fca0000000809 */
[----:B------:R-:W-:Y:S01]  /*a100*/  MUFU.EX2 R248, R34 ;  /* 0x0000002200f87308 */ /* 0x000fe20000000800 */
[----:B------:R-:W-:Y:S02]  /*a110*/  FMUL R121, R121, 1.4426950216293334961 ;  /* 0x3fb8aa3b79797820 */ /* 0x000fe40000400000 */
[----:B------:R-:W-:-:S05]  /*a120*/  FMUL R29, R29, 1.4426950216293334961 ;  /* 0x3fb8aa3b1d1d7820 */ /* 0x000fca0000400000 */
[----:B------:R-:W0:Y:S01]  /*a130*/  MUFU.EX2 R247, R35 ;  /* 0x0000002300f77308 */ /* 0x000e220000000800 */
[----:B------:R-:W-:Y:S02]  /*a140*/  FMUL R31, R31, 1.4426950216293334961 ;  /* 0x3fb8aa3b1f1f7820 */ /* 0x000fe40000400000 */
[--C-:B------:R-:W-:Y:S02]  /*a150*/  FFMA R24, R24, c[0x0][0x188], -R8.reuse ;  /* 0x0000620018187a23 */ /* 0x100fe40000000808 */
[----:B------:R-:W-:-:S03]  /*a160*/  FFMA R25, R25, c[0x0][0x188], -R8 ;  /* 0x0000620019197a23 */ /* 0x000fc60000000808 */
[----:B------:R-:W-:Y:S01]  /*a170*/  MUFU.EX2 R239, R26 ;  /* 0x0000001a00ef7308 */ /* 0x000fe20000000800 */
[----:B------:R-:W-:Y:S02]  /*a180*/  FMUL R226, R226, 1.4426950216293334961 ;  /* 0x3fb8aa3be2e27820 */ /* 0x000fe40000400000 */
[----:B------:R-:W-:-:S05]  /*a190*/  FMUL R229, R229, 1.4426950216293334961 ;  /* 0x3fb8aa3be5e57820 */ /* 0x000fca0000400000 */
[----:B------:R-:W0:Y:S01]  /*a1a0*/  MUFU.EX2 R238, R27 ;  /* 0x0000001b00ee7308 */ /* 0x000e220000000800 */
[----:B------:R-:W-:Y:S02]  /*a1b0*/  FMUL R23, R23, 1.4426950216293334961 ;  /* 0x3fb8aa3b17177820 */ /* 0x000fe40000400000 */
[----:B------:R-:W-:-:S05]  /*a1c0*/  FMUL R24, R24, 1.4426950216293334961 ;  /* 0x3fb8aa3b18187820 */ /* 0x000fca0000400000 */
[----:B------:R-:W-:Y:S01]  /*a1d0*/  MUFU.EX2 R221, R37 ;  /* 0x0000002500dd7308 */ /* 0x000fe20000000800 */
[----:B------:R-:W-:Y:S02]  /*a1e0*/  FMUL R25, R25, 1.4426950216293334961 ;  /* 0x3fb8aa3b19197820 */ /* 0x000fe40000400000 */
[----:B------:R-:W-:-:S05]  /*a1f0*/  FFMA R20, R20, c[0x0][0x188], -R8 ;  /* 0x0000620014147a23 */ /* 0x000fca0000000808 */
[----:B------:R0:W-:Y:S08]  /*a200*/  MUFU.EX2 R251, R39 ;  /* 0x0000002700fb7308 */ /* 0x0001f00000000800 */
[----:B------:R1:W1:Y:S08]  /*a210*/  MUFU.EX2 R246, R28 ;  /* 0x0000001c00f67308 */ /* 0x0002700000000800 */
[----:B------:R-:W2:Y:S01]  /*a220*/  MUFU.EX2 R243, R30 ;  /* 0x0000001e00f37308 */ /* 0x000ea20000000800 */
[----:B------:R-:W-:Y:S01]  /*a230*/  FMUL R20, R20, 1.4426950216293334961 ;  /* 0x3fb8aa3b14147820 */ /* 0x000fe20000400000 */
[----:B0-----:R-:W3:Y:S01]  /*a240*/  LDL.64 R38, [R1+0x3d8] ;  /* 0x0003d80001267983 */ /* 0x001ee20000100a00 */
[----:B------:R-:W-:-:S05]  /*a250*/  FFMA R21, R21, c[0x0][0x188], -R8 ;  /* 0x0000620015157a23 */ /* 0x000fca0000000808 */
[----:B------:R-:W-:Y:S01]  /*a260*/  MUFU.EX2 R231, R122 ;  /* 0x0000007a00e77308 */ /* 0x000fe20000000800 */
[----:B-1----:R-:W-:Y:S01]  /*a270*/  FADD R28, R0, R205 ;  /* 0x000000cd001c7221 */ /* 0x002fe20000000000 */
[----:B------:R-:W3:Y:S06]  /*a280*/  LDL.64 R36, [R1+0x3d0] ;  /* 0x0003d00001247983 */ /* 0x000eec0000100a00 */
[----:B------:R-:W0:Y:S08]  /*a290*/  MUFU.EX2 R230, R123 ;  /* 0x0000007b00e67308 */ /* 0x000e300000000800 */
[----:B------:R-:W1:Y:S08]  /*a2a0*/  MUFU.EX2 R235, R22 ;  /* 0x0000001600eb7308 */ /* 0x000e700000000800 */
[----:B------:R-:W-:Y:S08]  /*a2b0*/  MUFU.EX2 R233, R233 ;  /* 0x000000e900e97308 */ /* 0x000ff00000000800 */
[----:B------:R-:W0:Y:S08]  /*a2c0*/  MUFU.EX2 R232, R121 ;  /* 0x0000007900e87308 */ /* 0x000e300000000800 */
[----:B------:R0:W1:Y:S08]  /*a2d0*/  MUFU.EX2 R245, R29 ;  /* 0x0000001d00f57308 */ /* 0x0000700000000800 */
[----:B------:R-:W1:Y:S01]  /*a2e0*/  MUFU.EX2 R242, R31 ;  /* 0x0000001f00f27308 */ /* 0x000e620000000800 */
[----:B0-----:R-:W-:Y:S01]  /*a2f0*/  FADD R29, R224, R223 ;  /* 0x000000dfe01d7221 */ /* 0x001fe20000000000 */
[----:B------:R-:W3:Y:S01]  /*a300*/  LDL.64 R120, [R1+0x2e0] ;  /* 0x0002e00001787983 */ /* 0x000ee20000100a00 */
[----:B------:R-:W-:-:S05]  /*a310*/  FMUL R21, R21, 1.4426950216293334961 ;  /* 0x3fb8aa3b15157820 */ /* 0x000fca0000400000 */
[----:B------:R-:W0:Y:S01]  /*a320*/  MUFU.EX2 R226, R226 ;  /* 0x000000e200e27308 */ /* 0x000e220000000800 */
[----:B------:R-:W-:Y:S01]  /*a330*/  FADD R27, R250, R249 ;  /* 0x000000f9fa1b7221 */ /* 0x000fe20000000000 */
[----:B------:R-:W3:Y:S01]  /*a340*/  LDL.64 R122, [R1+0x2a0] ;  /* 0x0002a000017a7983 */ /* 0x000ee20000100a00 */
[----:B------:R-:W-:-:S05]  /*a350*/  FADD R26, R248, R247 ;  /* 0x000000f7f81a7221 */ /* 0x000fca0000000000 */
[----:B------:R-:W0:Y:S01]  /*a360*/  MUFU.EX2 R234, R23 ;  /* 0x0000001700ea7308 */ /* 0x000e220000000800 */
[----:B------:R-:W-:Y:S02]  /*a370*/  FADD R29, R222, R29 ;  /* 0x0000001dde1d7221 */ /* 0x000fe40000000000 */
[----:B------:R-:W-:-:S05]  /*a380*/  FADD R28, R252, R28 ;  /* 0x0000001cfc1c7221 */ /* 0x000fca0000000000 */
[----:B------:R-:W-:Y:S08]  /*a390*/  MUFU.EX2 R229, R229 ;  /* 0x000000e500e57308 */ /* 0x000ff00000000800 */
[----:B------:R0:W-:Y:S08]  /*a3a0*/  MUFU.EX2 R241, R24 ;  /* 0x0000001800f17308 */ /* 0x0001f00000000800 */
[----:B------:R-:W1:Y:S01]  /*a3b0*/  MUFU.EX2 R240, R25 ;  /* 0x0000001900f07308 */ /* 0x000e620000000800 */
[----:B0-----:R-:W-:-:S02]  /*a3c0*/  FADD R24, R239, R238 ;  /* 0x000000eeef187221 */ /* 0x001fc40000000000 */
[----:B------:R-:W-:-:S05]  /*a3d0*/  FADD R27, R246, R27 ;  /* 0x0000001bf61b7221 */ /* 0x000fca0000000000 */
[----:B------:R-:W0:Y:S01]  /*a3e0*/  MUFU.EX2 R237, R20 ;  /* 0x0000001400ed7308 */ /* 0x000e220000000800 */
[----:B--2---:R-:W-:Y:S02]  /*a3f0*/  FADD R26, R243, R26 ;  /* 0x0000001af31a7221 */ /* 0x004fe40000000000 */
[----:B------:R-:W-:Y:S02]  /*a400*/  FADD R29, R221, R29 ;  /* 0x0000001ddd1d7221 */ /* 0x000fe40000000000 */
[----:B------:R-:W-:-:S03]  /*a410*/  FADD R28, R251, R28 ;  /* 0x0000001cfb1c7221 */ /* 0x000fc60000000000 */
[----:B------:R2:W0:Y:S01]  /*a420*/  MUFU.EX2 R236, R21 ;  /* 0x0000001500ec7308 */ /* 0x0004220000000800 */
[----:B------:R-:W-:Y:S02]  /*a430*/  FADD R32, R231, R230 ;  /* 0x000000e6e7207221 */ /* 0x000fe40000000000 */
[----:B-1----:R-:W-:Y:S01]  /*a440*/  FADD R24, R235, R24 ;  /* 0x00000018eb187221 */ /* 0x002fe20000000000 */
[----:B------:R-:W1:Y:S01]  /*a450*/  SHFL.BFLY PT, R30, R29, 0x2, 0x1f ;  /* 0x0c401f001d1e7f89 */ /* 0x000e6200000e0000 */
[----:B------:R-:W-:Y:S02]  /*a460*/  FADD R31, R233, R232 ;  /* 0x000000e8e91f7221 */ /* 0x000fe40000000000 */
[----:B------:R-:W-:Y:S02]  /*a470*/  FADD R27, R245, R27 ;  /* 0x0000001bf51b7221 */ /* 0x000fe40000000000 */
[----:B------:R-:W-:Y:S01]  /*a480*/  FADD R26, R242, R26 ;  /* 0x0000001af21a7221 */ /* 0x000fe20000000000 */
[----:B--2---:R-:W2:Y:S01]  /*a490*/  SHFL.BFLY PT, R21, R28, 0x2, 0x1f ;  /* 0x0c401f001c157f89 */ /* 0x004ea200000e0000 */
[----:B------:R-:W-:-:S02]  /*a4a0*/  FADD R32, R226, R32 ;  /* 0x00000020e2207221 */ /* 0x000fc40000000000 */
[----:B------:R-:W-:Y:S01]  /*a4b0*/  FADD R24, R234, R24 ;  /* 0x00000018ea187221 */ /* 0x000fe20000000000 */
[----:B------:R-:W5:Y:S01]  /*a4c0*/  SHFL.BFLY PT, R22, R27, 0x2, 0x1f ;  /* 0x0c401f001b167f89 */ /* 0x000f6200000e0000 */
[----:B------:R-:W-:Y:S02]  /*a4d0*/  FADD R25, R241, R240 ;  /* 0x000000f0f1197221 */ /* 0x000fe40000000000 */
[----:B------:R-:W-:Y:S01]  /*a4e0*/  FADD R31, R229, R31 ;  /* 0x0000001fe51f7221 */ /* 0x000fe20000000000 */
[----:B------:R-:W5:Y:S01]  /*a4f0*/  SHFL.BFLY PT, R23, R26, 0x2, 0x1f ;  /* 0x0c401f001a177f89 */ /* 0x000f6200000e0000 */
[----:B------:R-:W-:Y:S02]  /*a500*/  FADD R32, R225, R32 ;  /* 0x00000020e1207221 */ /* 0x000fe40000000000 */
[----:B0-----:R-:W-:Y:S01]  /*a510*/  FADD R25, R237, R25 ;  /* 0x00000019ed197221 */ /* 0x001fe20000000000 */
[----:B------:R-:W0:Y:S01]  /*a520*/  SHFL.BFLY PT, R20, R24, 0x2, 0x1f ;  /* 0x0c401f0018147f89 */ /* 0x000e2200000e0000 */
[----:B------:R-:W-:-:S02]  /*a530*/  FADD R31, R227, R31 ;  /* 0x0000001fe31f7221 */ /* 0x000fc40000000000 */
[----:B------:R-:W-:Y:S01]  /*a540*/  FADD R25, R236, R25 ;  /* 0x00000019ec197221 */ /* 0x000fe20000000000 */
[----:B------:R-:W0:Y:S04]  /*a550*/  SHFL.BFLY PT, R34, R32, 0x2, 0x1f ;  /* 0x0c401f0020227f89 */ /* 0x000e2800000e0000 */
[----:B------:R-:W0:Y:S04]  /*a560*/  SHFL.BFLY PT, R33, R31, 0x2, 0x1f ;  /* 0x0c401f001f217f89 */ /* 0x000e2800000e0000 */
[----:B------:R-:W0:Y:S01]  /*a570*/  SHFL.BFLY PT, R19, R25, 0x2, 0x1f ;  /* 0x0c401f0019137f89 */ /* 0x000e2200000e0000 */
[----:B-1----:R-:W-:-:S02]  /*a580*/  FADD R30, R29, R30 ;  /* 0x0000001e1d1e7221 */ /* 0x002fc40000000000 */
[----:B--2---:R-:W-:Y:S02]  /*a590*/  FADD R21, R28, R21 ;  /* 0x000000151c157221 */ /* 0x004fe40000000000 */
[----:B-----5:R-:W-:Y:S02]  /*a5a0*/  FADD R22, R27, R22 ;  /* 0x000000161b167221 */ /* 0x020fe40000000000 */
[----:B------:R-:W-:Y:S01]  /*a5b0*/  FADD R23, R26, R23 ;  /* 0x000000171a177221 */ /* 0x000fe20000000000 */
[----:B------:R-:W1:Y:S04]  /*a5c0*/  SHFL.BFLY PT, R27, R21, 0x1, 0x1f ;  /* 0x0c201f00151b7f89 */ /* 0x000e6800000e0000 */
[----:B------:R-:W2:Y:S01]  /*a5d0*/  SHFL.BFLY PT, R26, R30, 0x1, 0x1f ;  /* 0x0c201f001e1a7f89 */ /* 0x000ea200000e0000 */
[----:B0-----:R-:W-:-:S02]  /*a5e0*/  FADD R20, R24, R20 ;  /* 0x0000001418147221 */ /* 0x001fc40000000000 */
[----:B------:R-:W-:-:S03]  /*a5f0*/  FADD R34, R32, R34 ;  /* 0x0000002220227221 */ /* 0x000fc60000000000 */
[----:B------:R-:W0:Y:S01]  /*a600*/  SHFL.BFLY PT, R32, R20, 0x1, 0x1f ;  /* 0x0c201f0014207f89 */ /* 0x000e2200000e0000 */
[----:B------:R-:W-:Y:S02]  /*a610*/  FADD R33, R31, R33 ;  /* 0x000000211f217221 */ /* 0x000fe40000000000 */
[----:B------:R-:W-:-:S03]  /*a620*/  FADD R19, R25, R19 ;  /* 0x0000001319137221 */ /* 0x000fc60000000000 */
[----:B------:R-:W5:Y:S04]  /*a630*/  SHFL.BFLY PT, R24, R33, 0x1, 0x1f ;  /* 0x0c201f0021187f89 */ /* 0x000f6800000e0000 */
[----:B------:R-:W4:Y:S04]  /*a640*/  SHFL.BFLY PT, R25, R34, 0x1, 0x1f ;  /* 0x0c201f0022197f89 */ /* 0x000f2800000e0000 */
[----:B------:R-:W4:Y:S01]  /*a650*/  SHFL.BFLY PT, R31, R19, 0x1, 0x1f ;  /* 0x0c201f00131f7f89 */ /* 0x000f2200000e0000 */
[----:B-1----:R-:W-:-:S03]  /*a660*/  FADD R27, R21, R27 ;  /* 0x0000001b151b7221 */ /* 0x002fc60000000000 */
[----:B------:R-:W-:Y:S01]  /*a670*/  BAR.SYNC.DEFER_BLOCKING 0x0 ;  /* 0x0000000000007b1d */ /* 0x000fe20000010000 */
[----:B--2---:R-:W-:Y:S02]  /*a680*/  FADD R26, R30, R26 ;  /* 0x0000001a1e1a7221 */ /* 0x004fe40000000000 */
[----:B0-----:R-:W-:Y:S02]  /*a690*/  FADD R32, R20, R32 ;  /* 0x0000002014207221 */ /* 0x001fe40000000000 */
[----:B-----5:R-:W-:Y:S01]  /*a6a0*/  FADD R24, R33, R24 ;  /* 0x0000001821187221 */ /* 0x020fe20000000000 */
[----:B------:R-:W-:Y:S04]  /*a6b0*/  @!P1 STS [R11+0x200], R26 ;  /* 0x0002001a0b009388 */ /* 0x000fe80000000800 */
[----:B------:R0:W-:Y:S01]  /*a6c0*/  @!P1 STS [R11+0x300], R27 ;  /* 0x0003001b0b009388 */ /* 0x0001e20000000800 */
[----:B----4-:R-:W-:-:S03]  /*a6d0*/  FADD R25, R34, R25 ;  /* 0x0000001922197221 */ /* 0x010fc60000000000 */
[----:B------:R1:W-:Y:S01]  /*a6e0*/  @!P1 STS [R11+0x700], R32 ;  /* 0x000700200b009388 */ /* 0x0003e20000000800 */
[----:B------:R-:W-:-:S03]  /*a6f0*/  FADD R31, R19, R31 ;  /* 0x0000001f131f7221 */ /* 0x000fc60000000000 */
[----:B------:R-:W5:Y:S01]  /*a700*/  LDL.64 R34, [R1+0x3a0] ;  /* 0x0003a00001227983 */ /* 0x000f620000100a00 */
[----:B0-----:R-:W-:-:S03]  /*a710*/  IMAD.WIDE R26, R10, 0x2, R44 ;  /* 0x000000020a1a7825 */ /* 0x001fc600078e022c */
[----:B------:R-:W4:Y:S04]  /*a720*/  LDL.64 R44, [R1+0x3e0] ;  /* 0x0003e000012c7983 */ /* 0x000f280000100a00 */
[----:B-1----:R-:W5:Y:S04]  /*a730*/  LDL.64 R32, [R1+0x3b8] ;  /* 0x0003b80001207983 */ /* 0x002f680000100a00 */
[----:B------:R0:W-:Y:S04]  /*a740*/  @!P1 STS [R11+0x600], R31 ;  /* 0x0006001f0b009388 */ /* 0x0001e80000000800 */
[----:B0-----:R-:W5:Y:S04]  /*a750*/  LDL.64 R30, [R1+0x388] ;  /* 0x00038800011e7983 */ /* 0x001f680000100a00 */
[----:B------:R-:W0:Y:S04]  /*a760*/  SHFL.BFLY PT, R28, R22, 0x1, 0x1f ;  /* 0x0c201f00161c7f89 */ /* 0x000e2800000e0000 */
[----:B------:R-:W1:Y:S04]  /*a770*/  SHFL.BFLY PT, R29, R23, 0x1, 0x1f ;  /* 0x0c201f00171d7f89 */ /* 0x000e6800000e0000 */
[----:B------:R-:W-:Y:S04]  /*a780*/  @!P1 STS [R11], R24 ;  /* 0x000000180b009388 */ /* 0x000fe80000000800 */
[----:B------:R-:W-:Y:S01]  /*a790*/  @!P1 STS [R11+0x100], R25 ;  /* 0x000100190b009388 */ /* 0x000fe20000000800 */
[----:B0-----:R-:W-:-:S02]  /*a7a0*/  FADD R28, R22, R28 ;  /* 0x0000001c161c7221 */ /* 0x001fc40000000000 */
[----:B-1----:R-:W-:-:S03]  /*a7b0*/  FADD R29, R23, R29 ;  /* 0x0000001d171d7221 */ /* 0x002fc60000000000 */
[----:B------:R-:W-:Y:S04]  /*a7c0*/  @!P1 STS [R11+0x400], R28 ;  /* 0x0004001c0b009388 */ /* 0x000fe80000000800 */
[----:B------:R-:W-:Y:S04]  /*a7d0*/  @!P1 STS [R11+0x500], R29 ;  /* 0x0005001d0b009388 */ /* 0x000fe80000000800 */
[----:B------:R-:W-:Y:S06]  /*a7e0*/  BAR.SYNC.DEFER_BLOCKING 0x0 ;  /* 0x0000000000007b1d */ /* 0x000fec0000010000 */
[----:B------:R-:W0:Y:S04]  /*a7f0*/  LDS R19, [R140.X4] ;  /* 0x000000008c137984 */ /* 0x000e280000004800 */
[----:B------:R-:W1:Y:S04]  /*a800*/  LDS R20, [R140.X4+0x400] ;  /* 0x000400008c147984 */ /* 0x000e680000004800 */
[----:B0-----:R-:W0:Y:S04]  /*a810*/  SHFL.BFLY PT, R21, R19, 0x4, 0x1f ;  /* 0x0c801f0013157f89 */ /* 0x001e2800000e0000 */
[----:B-1----:R-:W1:Y:S01]  /*a820*/  SHFL.BFLY PT, R22, R20, 0x4, 0x1f ;  /* 0x0c801f0014167f89 */ /* 0x002e6200000e0000 */
[----:B0-----:R-:W-:-:S02]  /*a830*/  FADD R21, R19, R21 ;  /* 0x0000001513157221 */ /* 0x001fc40000000000 */
[----:B-1----:R-:W-:-:S03]  /*a840*/  FADD R22, R20, R22 ;  /* 0x0000001614167221 */ /* 0x002fc60000000000 */
[----:B------:R-:W0:Y:S04]  /*a850*/  SHFL.BFLY PT, R19, R21, 0x2, 0x1f ;  /* 0x0c401f0015137f89 */ /* 0x000e2800000e0000 */
[----:B------:R-:W1:Y:S01]  /*a860*/  SHFL.BFLY PT, R20, R22, 0x2, 0x1f ;  /* 0x0c401f0016147f89 */ /* 0x000e6200000e0000 */
[----:B0-----:R-:W-:Y:S02]  /*a870*/  FADD R19, R21, R19 ;  /* 0x0000001315137221 */ /* 0x001fe40000000000 */
[----:B-1----:R-:W-:-:S03]  /*a880*/  FADD R20, R22, R20 ;  /* 0x0000001416147221 */ /* 0x002fc60000000000 */
[----:B------:R-:W0:Y:S04]  /*a890*/  SHFL.BFLY PT, R21, R19, 0x1, 0x1f ;  /* 0x0c201f0013157f89 */ /* 0x000e2800000e0000 */
[----:B------:R-:W1:Y:S01]  /*a8a0*/  SHFL.BFLY PT, R22, R20, 0x1, 0x1f ;  /* 0x0c201f0014167f89 */ /* 0x000e6200000e0000 */
[----:B0-----:R-:W-:Y:S02]  /*a8b0*/  FADD R21, R19, R21 ;  /* 0x0000001513157221 */ /* 0x001fe40000000000 */
[----:B-1----:R-:W-:-:S03]  /*a8c0*/  FADD R22, R20, R22 ;  /* 0x0000001614167221 */ /* 0x002fc60000000000 */
[----:B------:R-:W-:Y:S04]  /*a8d0*/  @!P0 STS [R140.X4], R21 ;  /* 0x000000158c008388 */ /* 0x000fe80000004800 */
[----:B------:R0:W-:Y:S04]  /*a8e0*/  @!P0 STS [R140.X4+0x400], R22 ;  /* 0x000400168c008388 */ /* 0x0001e80000004800 */
[----:B------:R-:W-:Y:S01]  /*a8f0*/  BAR.SYNC.DEFER_BLOCKING 0x0 ;  /* 0x0000000000007b1d */ /* 0x000fe20000010000 */
[----:B------:R-:W-:-:S04]  /*a900*/  IMAD.WIDE R28, R10, 0x2, R130 ;  /* 0x000000020a1c7825 */ /* 0x000fc800078e0282 */
[C---:B------:R-:W-:Y:S01]  /*a910*/  IMAD.WIDE R24, R10.reuse, 0x2, R128 ;  /* 0x000000020a187825 */ /* 0x040fe200078e0280 */
[----:B0-----:R-:W2:Y:S03]  /*a920*/  LDL.64 R140, [R1+0x210] ;  /* 0x00021000018c7983 */ /* 0x001ea60000100a00 */
[C---:B------:R-:W-:Y:S01]  /*a930*/  IMAD.WIDE R22, R10.reuse, 0x2, R126 ;  /* 0x000000020a167825 */ /* 0x040fe200078e027e */
[----:B------:R-:W2:Y:S03]  /*a940*/  LDL.64 R128, [R1+0x2c8] ;  /* 0x0002c80001807983 */ /* 0x000ea60000100a00 */
[C---:B------:R-:W-:Y:S01]  /*a950*/  IMAD.WIDE R20, R10.reuse, 0x2, R124 ;  /* 0x000000020a147825 */ /* 0x040fe200078e027c */
[----:B------:R-:W2:Y:S04]  /*a960*/  LDL.64 R126, [R1+0x280] ;  /* 0x00028000017e7983 */ /* 0x000ea80000100a00 */
[----:B------:R-:W2:Y:S04]  /*a970*/  LDL.64 R124, [R1+0x2b8] ;  /* 0x0002b800017c7983 */ /* 0x000ea80000100a00 */
[----:B------:R0:W2:Y:S04]  /*a980*/  LDG.E.U16 R219, [R28.64] ;  /* 0x000000041cdb7981 */ /* 0x0000a8000c1e1500 */
[----:B------:R1:W2:Y:S04]  /*a990*/  LDG.E.U16 R218, [R26.64] ;  /* 0x000000041ada7981 */ /* 0x0002a8000c1e1500 */
[----:B------:R3:W2:Y:S01]  /*a9a0*/  LDG.E.U16 R217, [R24.64] ;  /* 0x0000000418d97981 */ /* 0x0006a2000c1e1500 */
[----:B0-----:R-:W-:-:S03]  /*a9b0*/  IMAD.WIDE R28, R10, 0x2, R118 ;  /* 0x000000020a1c7825 */ /* 0x001fc600078e0276 */
[----:B------:R-:W2:Y:S01]  /*a9c0*/  LDL.64 R118, [R1+0x3b0] ;  /* 0x0003b00001767983 */ /* 0x000ea20000100a00 */
[----:B-1----:R-:W-:-:S03]  /*a9d0*/  IMAD.WIDE R26, R10, 0x2, R116 ;  /* 0x000000020a1a7825 */ /* 0x002fc600078e0274 */
[----:B------:R0:W2:Y:S01]  /*a9e0*/  LDG.E.U16 R216, [R22.64] ;  /* 0x0000000416d87981 */ /* 0x0000a2000c1e1500 */
[----:B---3--:R-:W-:-:S03]  /*a9f0*/  IMAD.WIDE R24, R10, 0x2, R114 ;  /* 0x000000020a187825 */ /* 0x008fc600078e0272 */
[----:B------:R-:W3:Y:S04]  /*aa00*/  LDL.64 R114, [R1+0x398] ;  /* 0x0003980001727983 */ /* 0x000ee80000100a00 */
[----:B------:R4:W3:Y:S01]  /*aa10*/  LDG.E.U16 R211, [R28.64] ;  /* 0x000000041cd37981 */ /* 0x0008e2000c1e1500 */
[----:B0-----:R-:W-:-:S03]  /*aa20*/  IMAD.WIDE R22, R10, 0x2, R112 ;  /* 0x000000020a167825 */ /* 0x001fc600078e0270 */
[----:B------:R0:W3:Y:S04]  /*aa30*/  LDG.E.U16 R207, [R26.64] ;  /* 0x000000041acf7981 */ /* 0x0000e8000c1e1500 */
[----:B------:R-:W3:Y:S04]  /*aa40*/  LDL.64 R116, [R1+0x3a8] ;  /* 0x0003a80001747983 */ /* 0x000ee80000100a00 */
[----:B------:R1:W3:Y:S01]  /*aa50*/  LDG.E.U16 R199, [R22.64] ;  /* 0x0000000416c77981 */ /* 0x0002e2000c1e1500 */
[----:B0-----:R-:W-:-:S03]  /*aa60*/  IMAD.WIDE R26, R10, 0x2, R38 ;  /* 0x000000020a1a7825 */ /* 0x001fc600078e0226 */
[----:B------:R-:W3:Y:S04]  /*aa70*/  LDL.64 R38, [R1+0x380] ;  /* 0x0003800001267983 */ /* 0x000ee80000100a00 */
[----:B------:R0:W3:Y:S01]  /*aa80*/  LDG.E.U16 R213, [R20.64] ;  /* 0x0000000414d57981 */ /* 0x0000e2000c1e1500 */
[----:B-1----:R-:W-:-:S03]  /*aa90*/  IMAD.WIDE R22, R10, 0x2, R42 ;  /* 0x000000020a167825 */ /* 0x002fc600078e022a */
[----:B------:R-:W3:Y:S04]  /*aaa0*/  LDL.64 R112, [R1+0x390] ;  /* 0x0003900001707983 */ /* 0x000ee80000100a00 */
[----:B------:R-:W3:Y:S04]  /*aab0*/  LDL.64 R42, [R1+0x360] ;  /* 0x00036000012a7983 */ /* 0x000ee80000100a00 */
[----:B------:R1:W3:Y:S01]  /*aac0*/  LDG.E.U16 R203, [R24.64] ;  /* 0x0000000418cb7981 */ /* 0x0002e2000c1e1500 */
[----:B----4-:R-:W-:-:S03]  /*aad0*/  IMAD.WIDE R28, R10, 0x2, R44 ;  /* 0x000000020a1c7825 */ /* 0x010fc600078e022c */
[----:B------:R-:W4:Y:S01]  /*aae0*/  LDL.64 R44, [R1+0x368] ;  /* 0x00036800012c7983 */ /* 0x000f220000100a00 */
[----:B0-----:R-:W-:-:S03]  /*aaf0*/  IMAD.WIDE R20, R10, 0x2, R46 ;  /* 0x000000020a147825 */ /* 0x001fc600078e022e */
[----:B------:R5:W4:Y:S04]  /*ab00*/  LDG.E.U16 R195, [R28.64] ;  /* 0x000000041cc37981 */ /* 0x000b28000c1e1500 */
[----:B------:R0:W4:Y:S04]  /*ab10*/  LDG.E.U16 R187, [R22.64] ;  /* 0x0000000416bb7981 */ /* 0x000128000c1e1500 */
[----:B------:R1:W4:Y:S01]  /*ab20*/  LDG.E.U16 R197, [R20.64] ;  /* 0x0000000414c57981 */ /* 0x000322000c1e1500 */
[----:B-----5:R-:W-:-:S03]  /*ab30*/  IMAD.WIDE R28, R10, 0x2, R32 ;  /* 0x000000020a1c7825 */ /* 0x020fc600078e0220 */
[----:B------:R-:W2:Y:S01]  /*ab40*/  LDL.64 R32, [R1+0x350] ;  /* 0x0003500001207983 */ /* 0x000ea20000100a00 */
[----:B0-----:R-:W-:-:S03]  /*ab50*/  IMAD.WIDE R22, R10, 0x2, R34 ;  /* 0x000000020a167825 */ /* 0x001fc600078e0222 */
[----:B------:R2:W2:Y:S01]  /*ab60*/  LDG.E.U16 R193, [R26.64] ;  /* 0x000000041ac17981 */ /* 0x0004a2000c1e1500 */
[----:B-1----:R-:W-:-:S03]  /*ab70*/  IMAD.WIDE R20, R10, 0x2, R40 ;  /* 0x000000020a147825 */ /* 0x002fc600078e0228 */
[----:B------:R-:W2:Y:S04]  /*ab80*/  LDL.64 R40, [R1+0x358] ;  /* 0x0003580001287983 */ /* 0x000ea80000100a00 */
[----:B------:R0:W2:Y:S01]  /*ab90*/  LDG.E.U16 R175, [R22.64] ;  /* 0x0000000416af7981 */ /* 0x0000a2000c1e1500 */
[----:B------:R-:W-:-:S03]  /*aba0*/  IMAD.WIDE R24, R10, 0x2, R36 ;  /* 0x000000020a187825 */ /* 0x000fc600078e0224 */
[----:B------:R3:W2:Y:S04]  /*abb0*/  LDG.E.U16 R185, [R20.64] ;  /* 0x0000000414b97981 */ /* 0x0006a8000c1e1500 */
[----:B------:R-:W2:Y:S01]  /*abc0*/  LDL.64 R34, [R1+0x348] ;  /* 0x0003480001227983 */ /* 0x000ea20000100a00 */
[----:B0-----:R-:W-:-:S03]  /*abd0*/  IMAD.WIDE R22, R10, 0x2, R30 ;  /* 0x000000020a167825 */ /* 0x001fc600078e021e */
[----:B------:R-:W2:Y:S04]  /*abe0*/  LDL.64 R30, [R1+0x328] ;  /* 0x00032800011e7983 */ /* 0x000ea80000100a00 */
[----:B------:R0:W2:Y:S04]  /*abf0*/  LDG.E.U16 R183, [R28.64] ;  /* 0x000000041cb77981 */ /* 0x0000a8000c1e1500 */
[----:B------:R-:W2:Y:S04]  /*ac00*/  LDL.64 R46, [R1+0x370] ;  /* 0x00037000012e7983 */ /* 0x000ea80000100a00 */
[----:B------:R1:W2:Y:S04]  /*ac10*/  LDG.E.U16 R189, [R24.64] ;  /* 0x0000000418bd7981 */ /* 0x0002a8000c1e1500 */
[----:B0-----:R-:W2:Y:S04]  /*ac20*/  LDL.64 R28, [R1+0x340] ;  /* 0x00034000011c7983 */ /* 0x001ea80000100a00 */
[----:B------:R2:W2:Y:S04]  /*ac30*/  LDG.E.U16 R169, [R22.64] ;  /* 0x0000000416a97981 */ /* 0x0004a8000c1e1500 */
[----:B------:R-:W2:Y:S01]  /*ac40*/  LDL.64 R36, [R1+0x378] ;  /* 0x0003780001247983 */ /* 0x000ea20000100a00 */
[----:B------:R-:W-:-:S03]  /*ac50*/  FADD R244, -R2, R167 ;  /* 0x000000a702f47221 */ /* 0x000fc60000000100 */
[----:B------:R0:W0:Y:S01]  /*ac60*/  LDS R228, [R95.X8] ;  /* 0x000000005fe47984 */ /* 0x0000220000008800 */
[----:B--2---:R-:W-:-:S05]  /*ac70*/  IMAD.WIDE R26, R10, 0x2, R118 ;  /* 0x000000020a1a7825 */ /* 0x004fca00078e0276 */
[----:B------:R2:W5:Y:S01]  /*ac80*/  LDG.E.U16 R181, [R26.64] ;  /* 0x000000041ab57981 */ /* 0x000562000c1e1500 */
[----:B---3--:R-:W-:-:S03]  /*ac90*/  IMAD.WIDE R20, R10, 0x2, R114 ;  /* 0x000000020a147825 */ /* 0x008fc600078e0272 */
[----:B------:R-:W3:Y:S04]  /*aca0*/  LDL.64 R114, [R1+0x2f8] ;  /* 0x0002f80001727983 */ /* 0x000ee80000100a00 */
[----:B------:R0:W3:Y:S04]  /*acb0*/  LDG.E.U16 R173, [R20.64] ;  /* 0x0000000414ad7981 */ /* 0x0000e8000c1e1500 */
[----:B--2---:R-:W2:Y:S01]  /*acc0*/  LDL.64 R26, [R1+0x338] ;  /* 0x00033800011a7983 */ /* 0x004ea20000100a00 */
[----:B-1----:R-:W-:-:S03]  /*acd0*/  IMAD.WIDE R24, R10, 0x2, R116 ;  /* 0x000000020a187825 */ /* 0x002fc600078e0274 */
[----:B------:R-:W3:Y:S04]  /*ace0*/  LDL.64 R116, [R1+0x330] ;  /* 0x0003300001747983 */ /* 0x000ee80000100a00 */
[----:B------:R1:W5:Y:S01]  /*acf0*/  LDG.E.U16 R177, [R24.64] ;  /* 0x0000000418b17981 */ /* 0x000362000c1e1500 */
[----:B0-----:R-:W-:-:S03]  /*ad00*/  IMAD.WIDE R20, R10, 0x2, R38 ;  /* 0x000000020a147825 */ /* 0x001fc600078e0226 */
[----:B------:R-:W5:Y:S04]  /*ad10*/  LDL.64 R38, [R1+0x320] ;  /* 0x0003200001267983 */ /* 0x000f680000100a00 */
[----:B------:R0:W5:Y:S01]  /*ad20*/  LDG.E.U16 R165, [R20.64] ;  /* 0x0000000414a57981 */ /* 0x000162000c1e1500 */
[----:B-1----:R-:W-:-:S03]  /*ad30*/  IMAD.WIDE R24, R10, 0x2, R112 ;  /* 0x000000020a187825 */ /* 0x002fc600078e0270 */
[----:B------:R-:W5:Y:S01]  /*ad40*/  LDL.64 R112, [R1+0x300] ;  /* 0x0003000001707983 */ /* 0x000f620000100a00 */
[----:B------:R-:W-:-:S03]  /*ad50*/  IMAD.WIDE R118, R10, 0x2, R42 ;  /* 0x000000020a767825 */ /* 0x000fc600078e022a */
[----:B------:R-:W5:Y:S04]  /*ad60*/  LDL.64 R42, [R1+0x2f0] ;  /* 0x0002f000012a7983 */ /* 0x000f680000100a00 */
[----:B------:R1:W5:Y:S01]  /*ad70*/  LDG.E.U16 R171, [R24.64] ;  /* 0x0000000418ab7981 */ /* 0x000362000c1e1500 */
[----:B----4-:R-:W-:-:S03]  /*ad80*/  IMAD.WIDE R136, R10, 0x2, R44 ;  /* 0x000000020a887825 */ /* 0x010fc600078e022c */
[----:B------:R-:W4:Y:S04]  /*ad90*/  LDL.64 R44, [R1+0x308] ;  /* 0x00030800012c7983 */ /* 0x000f280000100a00 */
[----:B------:R0:W4:Y:S04]  /*ada0*/  LDG.E.U16 R136, [R136.64] ;  /* 0x0000000488887981 */ /* 0x000128000c1e1500 */
[----:B------:R0:W4:Y:S01]  /*adb0*/  LDG.E.U16 R118, [R118.64] ;  /* 0x0000000476767981 */ /* 0x000122000c1e1500 */
[----:B------:R-:W-:-:S03]  /*adc0*/  IMAD.WIDE R22, R10, 0x2, R32 ;  /* 0x000000020a167825 */ /* 0x000fc600078e0220 */
[----:B------:R-:W4:Y:S04]  /*add0*/  LDL.64 R32, [R1+0x2e8] ;  /* 0x0002e80001207983 */ /* 0x000f280000100a00 */
[----:B------:R0:W4:Y:S01]  /*ade0*/  LDG.E.U16 R155, [R22.64] ;  /* 0x00000004169b7981 */ /* 0x000122000c1e1500 */
[----:B-1----:R-:W-:-:S03]  /*adf0*/  IMAD.WIDE R24, R10, 0x2, R40 ;  /* 0x000000020a187825 */ /* 0x002fc600078e0228 */
[----:B------:R-:W4:Y:S01]  /*ae00*/  LDL.64 R40, [R1+0x2d8] ;  /* 0x0002d80001287983 */ /* 0x000f220000100a00 */
[----:B0-----:R-:W-:-:S03]  /*ae10*/  IMAD.WIDE R22, R10, 0x2, R30 ;  /* 0x000000020a167825 */ /* 0x001fc600078e021e */
[----:B------:R-:W4:Y:S01]  /*ae20*/  LDL.64 R30, [R1+0x2c0] ;  /* 0x0002c000011e7983 */ /* 0x000f220000100a00 */
[----:B------:R-:W-:-:S03]  /*ae30*/  IMAD.WIDE R20, R10, 0x2, R34 ;  /* 0x000000020a147825 */ /* 0x000fc600078e0222 */
[----:B------:R3:W4:Y:S01]  /*ae40*/  LDG.E.U16 R35, [R24.64] ;  /* 0x0000000418237981 */ /* 0x000722000c1e1500 */
[----:B------:R-:W-:-:S03]  /*ae50*/  IMAD.WIDE R162, R10, 0x2, R46 ;  /* 0x000000020aa27825 */ /* 0x000fc600078e022e */
[----:B------:R-:W4:Y:S04]  /*ae60*/  LDL.64 R46, [R1+0x2d0] ;  /* 0x0002d000012e7983 */ /* 0x000f280000100a00 */
[----:B------:R5:W4:Y:S01]  /*ae70*/  LDG.E.U16 R135, [R20.64] ;  /* 0x0000000414877981 */ /* 0x000b22000c1e1500 */
[----:B------:R-:W-:-:S03]  /*ae80*/  IMAD.WIDE R28, R10, 0x2, R28 ;  /* 0x000000020a1c7825 */ /* 0x000fc600078e021c */
[----:B------:R0:W4:Y:S04]  /*ae90*/  LDG.E.U16 R134, [R22.64] ;  /* 0x0000000416867981 */ /* 0x000128000c1e1500 */
[----:B------:R1:W4:Y:S01]  /*aea0*/  LDG.E.U16 R162, [R162.64] ;  /* 0x00000004a2a27981 */ /* 0x000322000c1e1500 */
[----:B--2---:R-:W-:-:S04]  /*aeb0*/  IMAD.WIDE R26, R10, 0x2, R26 ;  /* 0x000000020a1a7825 */ /* 0x004fc800078e021a */
[C---:B---3--:R-:W-:Y:S01]  /*aec0*/  IMAD.WIDE R24, R10.reuse, 0x2, R116 ;  /* 0x000000020a187825 */ /* 0x048fe200078e0274 */
[----:B------:R2:W3:Y:S04]  /*aed0*/  LDG.E.U16 R34, [R26.64] ;  /* 0x000000041a227981 */ /* 0x0004e8000c1e1500 */
[----:B------:R4:W3:Y:S01]  /*aee0*/  LDG.E.U16 R117, [R28.64] ;  /* 0x000000041c757981 */ /* 0x0008e2000c1e1500 */
[----:B-----5:R-:W-:-:S03]  /*aef0*/  IMAD.WIDE R20, R10, 0x2, R38 ;  /* 0x000000020a147825 */ /* 0x020fc600078e0226 */
[----:B------:R5:W3:Y:S04]  /*af00*/  LDG.E.U16 R154, [R24.64] ;  /* 0x00000004189a7981 */ /* 0x000ae8000c1e1500 */
[----:B------:R-:W3:Y:S01]  /*af10*/  LDL.64 R38, [R1+0x2b0] ;  /* 0x0002b00001267983 */ /* 0x000ee20000100a00 */
[----:B--2---:R-:W-:-:S03]  /*af20*/  IMAD.WIDE R26, R10, 0x2, R112 ;  /* 0x000000020a1a7825 */ /* 0x004fc600078e0270 */
[----:B------:R2:W3:Y:S01]  /*af30*/  LDG.E.U16 R116, [R20.64] ;  /* 0x0000000414747981 */ /* 0x0004e2000c1e1500 */
[----:B0-----:R-:W-:-:S03]  /*af40*/  IMAD.WIDE R22, R10, 0x2, R42 ;  /* 0x000000020a167825 */ /* 0x001fc600078e022a */
[----:B------:R-:W3:Y:S04]  /*af50*/  LDL.64 R112, [R1+0x298] ;  /* 0x0002980001707983 */ /* 0x000ee80000100a00 */
[----:B------:R-:W3:Y:S01]  /*af60*/  LDL.64 R42, [R1+0x290] ;  /* 0x00029000012a7983 */ /* 0x000ee20000100a00 */
[----:B----4-:R-:W-:-:S03]  /*af70*/  IMAD.WIDE R28, R10, 0x2, R44 ;  /* 0x000000020a1c7825 */ /* 0x010fc600078e022c */
[----:B------:R0:W4:Y:S04]  /*af80*/  LDG.E.U16 R153, [R26.64] ;  /* 0x000000041a997981 */ /* 0x000128000c1e1500 */
[----:B------:R-:W4:Y:S01]  /*af90*/  LDL.64 R44, [R1+0x2a8] ;  /* 0x0002a800012c7983 */ /* 0x000f220000100a00 */
[----:B-----5:R-:W-:-:S03]  /*afa0*/  IMAD.WIDE R24, R10, 0x2, R114 ;  /* 0x000000020a187825 */ /* 0x020fc600078e0272 */
[----:B------:R5:W4:Y:S04]  /*afb0*/  LDG.E.U16 R115, [R22.64] ;  /* 0x0000000416737981 */ /* 0x000b28000c1e1500 */
[----:B------:R0:W4:Y:S01]  /*afc0*/  LDG.E.U16 R133, [R24.64] ;  /* 0x0000000418857981 */ /* 0x000122000c1e1500 */
[----:B--2---:R-:W-:-:S03]  /*afd0*/  IMAD.WIDE R20, R10, 0x2, R32 ;  /* 0x000000020a147825 */ /* 0x004fc600078e0220 */
[----:B------:R2:W4:Y:S01]  /*afe0*/  LDG.E.U16 R33, [R28.64] ;  /* 0x000000041c217981 */ /* 0x000522000c1e1500 */
[----:B-----5:R-:W-:-:S03]  /*aff0*/  IMAD.WIDE R22, R10, 0x2, R128 ;  /* 0x000000020a167825 */ /* 0x020fc600078e0280 */
[----:B------:R5:W4:Y:S01]  /*b000*/  LDG.E.U16 R32, [R20.64] ;  /* 0x0000000414207981 */ /* 0x000b22000c1e1500 */
[----:B0-----:R-:W-:-:S03]  /*b010*/  IMAD.WIDE R26, R10, 0x2, R40 ;  /* 0x000000020a1a7825 */ /* 0x001fc600078e0228 */
[----:B------:R-:W4:Y:S01]  /*b020*/  LDL.64 R40, [R1+0x288] ;  /* 0x0002880001287983 */ /* 0x000f220000100a00 */
[----:B--2---:R-:W-:-:S03]  /*b030*/  IMAD.WIDE R28, R10, 0x2, R120 ;  /* 0x000000020a1c7825 */ /* 0x004fc600078e0278 */
[----:B------:R-:W2:Y:S04]  /*b040*/  LDL.64 R120, [R1+0x278] ;  /* 0x0002780001787983 */ /* 0x000ea80000100a00 */
[----:B------:R0:W2:Y:S04]  /*b050*/  LDG.E.U16 R152, [R28.64] ;  /* 0x000000041c987981 */ /* 0x0000a8000c1e1500 */
[----:B------:R3:W2:Y:S01]  /*b060*/  LDG.E.U16 R132, [R26.64] ;  /* 0x000000041a847981 */ /* 0x0006a2000c1e1500 */
[----:B-----5:R-:W-:-:S03]  /*b070*/  IMAD.WIDE R20, R10, 0x2, R30 ;  /* 0x000000020a147825 */ /* 0x020fc600078e021e */
[----:B------:R5:W2:Y:S01]  /*b080*/  LDG.E.U16 R31, [R22.64] ;  /* 0x00000004161f7981 */ /* 0x000aa2000c1e1500 */
[----:B0-----:R-:W-:-:S03]  /*b090*/  IMAD.WIDE R28, R10, 0x2, R124 ;  /* 0x000000020a1c7825 */ /* 0x001fc600078e027c */
[----:B------:R0:W2:Y:S01]  /*b0a0*/  LDG.E.U16 R151, [R20.64] ;  /* 0x0000000414977981 */ /* 0x0000a2000c1e1500 */
[----:B------:R-:W-:-:S03]  /*b0b0*/  IMAD.WIDE R24, R10, 0x2, R46 ;  /* 0x000000020a187825 */ /* 0x000fc600078e022e */
[----:B------:R-:W2:Y:S01]  /*b0c0*/  LDL.64 R46, [R1+0x270] ;  /* 0x00027000012e7983 */ /* 0x000ea20000100a00 */
[----:B-----5:R-:W-:-:S03]  /*b0d0*/  IMAD.WIDE R22, R10, 0x2, R122 ;  /* 0x000000020a167825 */ /* 0x020fc600078e027a */
[----:B------:R-:W5:Y:S04]  /*b0e0*/  LDL.64 R122, [R1+0x250] ;  /* 0x00025000017a7983 */ /* 0x000f680000100a00 */
[----:B------:R4:W5:Y:S04]  /*b0f0*/  LDG.E.U16 R114, [R24.64] ;  /* 0x0000000418727981 */ /* 0x000968000c1e1500 */
[----:B------:R0:W5:Y:S04]  /*b100*/  LDG.E.U16 R131, [R28.64] ;  /* 0x000000041c837981 */ /* 0x000168000c1e1500 */
[----:B------:R2:W5:Y:S04]  /*b110*/  LDG.E.U16 R150, [R22.64] ;  /* 0x0000000416967981 */ /* 0x000568000c1e1500 */
[----:B------:R-:W5:Y:S01]  /*b120*/  LDL.64 R124, [R1+0x258] ;  /* 0x00025800017c7983 */ /* 0x000f620000100a00 */
[----:B---3--:R-:W-:-:S03]  /*b130*/  IMAD.WIDE R26, R10, 0x2, R38 ;  /* 0x000000020a1a7825 */ /* 0x008fc600078e0226 */
[----:B------:R-:W3:Y:S01]  /*b140*/  LDL.64 R38, [R1+0x268] ;  /* 0x0002680001267983 */ /* 0x000ee20000100a00 */
[----:B0-----:R-:W-:-:S03]  /*b150*/  IMAD.WIDE R20, R10, 0x2, R112 ;  /* 0x000000020a147825 */ /* 0x001fc600078e0270 */
[----:B------:R0:W3:Y:S01]  /*b160*/  LDG.E.U16 R113, [R26.64] ;  /* 0x000000041a717981 */ /* 0x0000e2000c1e1500 */
[----:B------:R-:W-:-:S03]  /*b170*/  IMAD.WIDE R28, R10, 0x2, R42 ;  /* 0x000000020a1c7825 */ /* 0x000fc600078e022a */
[----:B------:R-:W3:Y:S04]  /*b180*/  LDL.64 R42, [R1+0x248] ;  /* 0x00024800012a7983 */ /* 0x000ee80000100a00 */
[----:B------:R0:W3:Y:S01]  /*b190*/  LDG.E.U16 R130, [R20.64] ;  /* 0x0000000414827981 */ /* 0x0000e2000c1e1500 */
[----:B----4-:R-:W-:-:S03]  /*b1a0*/  IMAD.WIDE R24, R10, 0x2, R44 ;  /* 0x000000020a187825 */ /* 0x010fc600078e022c */
[----:B------:R-:W4:Y:S04]  /*b1b0*/  LDL.64 R44, [R1+0x260] ;  /* 0x00026000012c7983 */ /* 0x000f280000100a00 */
[----:B------:R0:W4:Y:S04]  /*b1c0*/  LDG.E.U16 R30, [R24.64] ;  /* 0x00000004181e7981 */ /* 0x000128000c1e1500 */
[----:B------:R0:W4:Y:S02]  /*b1d0*/  LDG.E.U16 R112, [R28.64] ;  /* 0x000000041c707981 */ /* 0x000124000c1e1500 */
[----:B0-----:R-:W-:-:S02]  /*b1e0*/  IMAD.WIDE R26, R10, 0x2, R40 ;  /* 0x000000020a1a7825 */ /* 0x001fc400078e0228 */
[----:B------:R-:W4:Y:S02]  /*b1f0*/  LDL.64 R40, [R1+0x240] ;  /* 0x0002400001287983 */ /* 0x000f240000100a00 */
[C---:B--2---:R-:W-:Y:S02]  /*b200*/  IMAD.WIDE R22, R10.reuse, 0x2, R120 ;  /* 0x000000020a167825 */ /* 0x044fe400078e0278 */
[----:B------:R-:W2:Y:S04]  /*b210*/  LDL.64 R120, [R1+0x238] ;  /* 0x0002380001787983 */ /* 0x000ea80000100a00 */
[----:B------:R5:W2:Y:S01]  /*b220*/  LDG.E.U16 R129, [R22.64] ;  /* 0x0000000416817981 */ /* 0x000aa2000c1e1500 */
[----:B------:R-:W-:-:S03]  /*b230*/  IMAD.WIDE R24, R10, 0x2, R126 ;  /* 0x000000020a187825 */ /* 0x000fc600078e027e */
[----:B------:R4:W2:Y:S04]  /*b240*/  LDG.E.U16 R29, [R26.64] ;  /* 0x000000041a1d7981 */ /* 0x0008a8000c1e1500 */
[----:B------:R0:W2:Y:S04]  /*b250*/  LDG.E.U16 R149, [R24.64] ;  /* 0x0000000418957981 */ /* 0x0000a8000c1e1500 */
[----:B------:R-:W2:Y:S01]  /*b260*/  LDL.64 R126, [R1+0x228] ;  /* 0x00022800017e7983 */ /* 0x000ea20000100a00 */
[----:B-----5:R-:W-:-:S03]  /*b270*/  IMAD.WIDE R22, R10, 0x2, R122 ;  /* 0x000000020a167825 */ /* 0x020fc600078e027a */
[----:B------:R-:W5:Y:S01]  /*b280*/  LDL.64 R122, [R1+0x218] ;  /* 0x00021800017a7983 */ /* 0x000f620000100a00 */
[----:B------:R-:W-:-:S03]  /*b290*/  IMAD.WIDE R20, R10, 0x2, R46 ;  /* 0x000000020a147825 */ /* 0x000fc600078e022e */
[----:B------:R0:W5:Y:S04]  /*b2a0*/  LDG.E.U16 R46, [R22.64] ;  /* 0x00000004162e7981 */ /* 0x000168000c1e1500 */
[----:B------:R1:W5:Y:S01]  /*b2b0*/  LDG.E.U16 R47, [R20.64] ;  /* 0x00000004142f7981 */ /* 0x000362000c1e1500 */
[----:B0-----:R-:W-:-:S03]  /*b2c0*/  IMAD.WIDE R24, R10, 0x2, R124 ;  /* 0x000000020a187825 */ /* 0x001fc600078e027c */
[----:B------:R-:W5:Y:S04]  /*b2d0*/  LDL.64 R124, [R1+0x200] ;  /* 0x00020000017c7983 */ /* 0x000f680000100a00 */
[----:B------:R0:W5:Y:S02]  /*b2e0*/  LDG.E.U16 R128, [R24.64] ;  /* 0x0000000418807981 */ /* 0x000164000c1e1500 */
[C---:B0-----:R-:W-:Y:S02]  /*b2f0*/  IMAD.WIDE R24, R10.reuse, 0x2, R138 ;  /* 0x000000020a187825 */ /* 0x041fe400078e028a */
[----:B------:R-:W5:Y:S02]  /*b300*/  LDL.64 R138, [R1+0x1e8] ;  /* 0x0001e800018a7983 */ /* 0x000f640000100a00 */
[----:B---3--:R-:W-:-:S05]  /*b310*/  IMAD.WIDE R38, R10, 0x2, R38 ;  /* 0x000000020a267825 */ /* 0x008fca00078e0226 */
[----:B------:R2:W3:Y:S01]  /*b320*/  LDG.E.U16 R28, [R38.64] ;  /* 0x00000004261c7981 */ /* 0x0004e2000c1e1500 */
[----:B-1----:R-:W-:-:S03]  /*b330*/  IMAD.WIDE R20, R10, 0x2, R42 ;  /* 0x000000020a147825 */ /* 0x002fc600078e022a */
[----:B------:R-:W3:Y:S01]  /*b340*/  LDL.64 R42, [R1+0x208] ;  /* 0x00020800012a7983 */ /* 0x000ee20000100a00 */
[----:B----4-:R-:W-:-:S03]  /*b350*/  IMAD.WIDE R26, R10, 0x2, R44 ;  /* 0x000000020a1a7825 */ /* 0x010fc600078e022c */
[----:B------:R-:W4:Y:S04]  /*b360*/  LDL.64 R44, [R1+0x220] ;  /* 0x00022000012c7983 */ /* 0x000f280000100a00 */
[----:B------:R0:W3:Y:S04]  /*b370*/  LDG.E.U16 R148, [R26.64] ;  /* 0x000000041a947981 */ /* 0x0000e8000c1e1500 */
[----:B0-----:R4:W3:Y:S01]  /*b380*/  LDG.E.U16 R27, [R20.64] ;  /* 0x00000004141b7981 */ /* 0x0018e2000c1e1500 */
[----:B------:R-:W-:-:S04]  /*b390*/  IMAD.WIDE R40, R10, 0x2, R40 ;  /* 0x000000020a287825 */ /* 0x000fc800078e0228 */
[C---:B--2---:R-:W-:Y:S01]  /*b3a0*/  IMAD.WIDE R38, R10.reuse, 0x2, R120 ;  /* 0x000000020a267825 */ /* 0x044fe200078e0278 */
[----:B------:R5:W2:Y:S04]  /*b3b0*/  LDG.E.U16 R147, [R40.64] ;  /* 0x0000000428937981 */ /* 0x000aa8000c1e1500 */
[----:B------:R-:W2:Y:S01]  /*b3c0*/  LDL.64 R120, [R1+0x1f8] ;  /* 0x0001f80001787983 */ /* 0x000ea20000100a00 */
[----:B-----5:R-:W-:-:S03]  /*b3d0*/  IMAD.WIDE R40, R10, 0x2, R122 ;  /* 0x000000020a287825 */ /* 0x020fc600078e027a */
[----:B------:R-:W5:Y:S01]  /*b3e0*/  LDL.64 R122, [R1+0x1e0] ;  /* 0x0001e000017a7983 */ /* 0x000f620000100a00 */
[----:B------:R-:W-:-:S03]  /*b3f0*/  IMAD.WIDE R22, R10, 0x2, R126 ;  /* 0x000000020a167825 */ /* 0x000fc600078e027e */
[----:B------:R0:W5:Y:S04]  /*b400*/  LDG.E.U16 R127, [R38.64] ;  /* 0x00000004267f7981 */ /* 0x000168000c1e1500 */
[----:B------:R1:W5:Y:S04]  /*b410*/  LDG.E.U16 R26, [R22.64] ;  /* 0x00000004161a7981 */ /* 0x000368000c1e1500 */
[----:B------:R1:W5:Y:S01]  /*b420*/  LDG.E.U16 R126, [R40.64] ;  /* 0x00000004287e7981 */ /* 0x000362000c1e1500 */
[----:B0-----:R-:W-:-:S03]  /*b430*/  IMAD.WIDE R38, R10, 0x2, R140 ;  /* 0x000000020a267825 */ /* 0x001fc600078e028c */
[----:B------:R-:W5:Y:S01]  /*b440*/  LDL.64 R140, [R1+0x1c0] ;  /* 0x0001c000018c7983 */ /* 0x000f620000100a00 */
[----:B-1----:R-:W-:-:S04]  /*b450*/  IMAD.WIDE R22, R10, 0x2, R124 ;  /* 0x000000020a167825 */ /* 0x002fc800078e027c */
[C---:B------:R-:W-:Y:S01]  /*b460*/  IMAD.WIDE R40, R10.reuse, 0x2, R156 ;  /* 0x000000020a287825 */ /* 0x040fe200078e029c */
[----:B------:R5:W5:Y:S04]  /*b470*/  LDG.E.U16 R145, [R22.64] ;  /* 0x0000000416917981 */ /* 0x000b68000c1e1500 */
[----:B------:R-:W5:Y:S01]  /*b480*/  LDL.64 R156, [R1+0x1b0] ;  /* 0x0001b000019c7983 */ /* 0x000f620000100a00 */
[----:B----4-:R-:W-:-:S03]  /*b490*/  IMAD.WIDE R20, R10, 0x2, R44 ;  /* 0x000000020a147825 */ /* 0x010fc600078e022c */
[----:B------:R3:W4:Y:S04]  /*b4a0*/  LDG.E.U16 R45, [R24.64] ;  /* 0x00000004182d7981 */ /* 0x000728000c1e1500 */
[----:B------:R2:W4:Y:S04]  /*b4b0*/  LDG.E.U16 R146, [R20.64] ;  /* 0x0000000414927981 */ /* 0x000528000c1e1500 */
[----:B------:R0:W4:Y:S01]  /*b4c0*/  LDG.E.U16 R44, [R38.64] ;  /* 0x00000004262c7981 */ /* 0x000122000c1e1500 */
[----:B---3--:R-:W-:-:S03]  /*b4d0*/  IMAD.WIDE R24, R10, 0x2, R42 ;  /* 0x000000020a187825 */ /* 0x008fc600078e022a */
[----:B------:R-:W3:Y:S04]  /*b4e0*/  LDL.64 R42, [R1+0x1d8] ;  /* 0x0001d800012a7983 */ /* 0x000ee80000100a00 */
[----:B------:R1:W4:Y:S01]  /*b4f0*/  LDG.E.U16 R25, [R24.64] ;  /* 0x0000000418197981 */ /* 0x000322000c1e1500 */
[----:B0-----:R-:W-:-:S03]  /*b500*/  IMAD.WIDE R38, R10, 0x2, R138 ;  /* 0x000000020a267825 */ /* 0x001fc600078e028a */
[----:B------:R-:W4:Y:S01]  /*b510*/  LDL.64 R138, [R1+0x1b8] ;  /* 0x0001b800018a7983 */ /* 0x000f220000100a00 */
[----:B--2---:R-:W-:-:S03]  /*b520*/  IMAD.WIDE R20, R10, 0x2, R120 ;  /* 0x000000020a147825 */ /* 0x004fc600078e0278 */
[----:B-1----:R0:W2:Y:S04]  /*b530*/  LDG.E.U16 R24, [R38.64] ;  /* 0x0000000426187981 */ /* 0x0020a8000c1e1500 */
[----:B------:R-:W0:Y:S04]  /*b540*/  LDL.64 R120, [R1+0x1d0] ;  /* 0x0001d00001787983 */ /* 0x000e280000100a00 */
[----:B------:R3:W2:Y:S01]  /*b550*/  LDG.E.U16 R125, [R20.64] ;  /* 0x00000004147d7981 */ /* 0x0006a2000c1e1500 */
[----:B-----5:R-:W-:-:S03]  /*b560*/  IMAD.WIDE R22, R10, 0x2, R122 ;  /* 0x000000020a167825 */ /* 0x020fc600078e027a */
[----:B------:R-:W5:Y:S04]  /*b570*/  LDL.64 R122, [R1+0x1a8] ;  /* 0x0001a800017a7983 */ /* 0x000f680000100a00 */
[----:B------:R1:W2:Y:S01]  /*b580*/  LDG.E.U16 R144, [R22.64] ;  /* 0x0000000416907981 */ /* 0x0002a2000c1e1500 */
[----:B---3--:R-:W-:-:S03]  /*b590*/  IMAD.WIDE R20, R10, 0x2, R42 ;  /* 0x000000020a147825 */ /* 0x008fc600078e022a */
[----:B------:R4:W3:Y:S04]  /*b5a0*/  LDG.E.U16 R43, [R40.64] ;  /* 0x00000004282b7981 */ /* 0x0008e8000c1e1500 */
[----:B------:R1:W2:Y:S01]  /*b5b0*/  LDG.E.U16 R124, [R20.64] ;  /* 0x00000004147c7981 */ /* 0x0002a2000c1e1500 */
[----:B----4-:R-:W-:-:S03]  /*b5c0*/  IMAD.WIDE R40, R10, 0x2, R138 ;  /* 0x000000020a287825 */ /* 0x010fc600078e028a */
[----:B------:R-:W4:Y:S01]  /*b5d0*/  LDL.64 R138, [R1+0x178] ;  /* 0x00017800018a7983 */ /* 0x000f220000100a00 */
[----:B-1----:R-:W-:-:S04]  /*b5e0*/  IMAD.WIDE R20, R10, 0x2, R140 ;  /* 0x000000020a147825 */ /* 0x002fc800078e028c */
[C---:B0-----:R-:W-:Y:S01]  /*b5f0*/  IMAD.WIDE R38, R10.reuse, 0x2, R120 ;  /* 0x000000020a267825 */ /* 0x041fe200078e0278 */
[----:B------:R5:W2:Y:S04]  /*b600*/  LDG.E.U16 R141, [R20.64] ;  /* 0x00000004148d7981 */ /* 0x000aa8000c1e1500 */
[----:B------:R0:W2:Y:S04]  /*b610*/  LDG.E.U16 R42, [R38.64] ;  /* 0x00000004262a7981 */ /* 0x0000a8000c1e1500 */
[----:B------:R-:W2:Y:S01]  /*b620*/  LDL.64 R120, [R1+0x1a0] ;  /* 0x0001a00001787983 */ /* 0x000ea20000100a00 */
[----:B0-----:R-:W-:-:S03]  /*b630*/  IMAD.WIDE R38, R10, 0x2, R156 ;  /* 0x000000020a267825 */ /* 0x001fc600078e029c */
[----:B------:R-:W2:Y:S01]  /*b640*/  LDL.64 R156, [R1+0x160] ;  /* 0x00016000019c7983 */ /* 0x000ea20000100a00 */
[----:B-----5:R-:W-:-:S03]  /*b650*/  IMAD.WIDE R20, R10, 0x2, R122 ;  /* 0x000000020a147825 */ /* 0x020fc600078e027a */
[----:B------:R0:W5:Y:S04]  /*b660*/  LDG.E.U16 R123, [R40.64] ;  /* 0x00000004287b7981 */ /* 0x000168000c1e1500 */
[----:B0-----:R0:W2:Y:S04]  /*b670*/  LDG.E.U16 R41, [R38.64] ;  /* 0x0000000426297981 */ /* 0x0010a8000c1e1500 */
[----:B0-----:R-:W2:Y:S01]  /*b680*/  LDL.64 R38, [R1+0x198] ;  /* 0x0001980001267983 */ /* 0x001ea20000100a00 */
[----:B------:R-:W-:-:S03]  /*b690*/  IMAD.WIDE R22, R10, 0x2, R158 ;  /* 0x000000020a167825 */ /* 0x000fc600078e029e */
[----:B------:R-:W3:Y:S04]  /*b6a0*/  LDL.64 R158, [R1+0x168] ;  /* 0x00016800019e7983 */ /* 0x000ee80000100a00 */
[----:B------:R0:W3:Y:S04]  /*b6b0*/  LDG.E.U16 R23, [R22.64] ;  /* 0x0000000416177981 */ /* 0x0000e8000c1e1500 */
[----:B0-----:R0:W3:Y:S01]  /*b6c0*/  LDG.E.U16 R22, [R20.64] ;  /* 0x0000000414167981 */ /* 0x0010e2000c1e1500 */
[----:B--2---:R-:W-:-:S05]  /*b6d0*/  IMAD.WIDE R38, R10, 0x2, R38 ;  /* 0x000000020a267825 */ /* 0x004fca00078e0226 */
[----:B------:R1:W2:Y:S04]  /*b6e0*/  LDG.E.U16 R122, [R38.64] ;  /* 0x00000004267a7981 */ /* 0x0002a8000c1e1500 */
[----:B-1----:R-:W2:Y:S01]  /*b6f0*/  LDL.64 R38, [R1+0x188] ;  /* 0x0001880001267983 */ /* 0x002ea20000100a00 */
[----:B------:R-:W-:-:S04]  /*b700*/  IMAD.WIDE R120, R10, 0x2, R120 ;  /* 0x000000020a787825 */ /* 0x000fc800078e0278 */
[C---:B0-----:R-:W-:Y:S01]  /*b710*/  IMAD.WIDE R20, R10.reuse, 0x2, R160 ;  /* 0x000000020a147825 */ /* 0x041fe200078e02a0 */
[----:B------:R0:W5:Y:S03]  /*b720*/  LDG.E.U16 R140, [R120.64] ;  /* 0x00000004788c7981 */ /* 0x000166000c1e1500 */
[C---:B------:R-:W-:Y:S01]  /*b730*/  IMAD.WIDE R156, R10.reuse, 0x2, R156 ;  /* 0x000000020a9c7825 */ /* 0x040fe200078e029c */
[----:B------:R2:W5:Y:S03]  /*b740*/  LDG.E.U16 R40, [R20.64] ;  /* 0x0000000414287981 */ /* 0x000566000c1e1500 */
[C---:B---3--:R-:W-:Y:S01]  /*b750*/  IMAD.WIDE R158, R10.reuse, 0x2, R158 ;  /* 0x000000020a9e7825 */ /* 0x048fe200078e029e */
[----:B------:R-:W3:Y:S04]  /*b760*/  LDL.64 R160, [R1+0x158] ;  /* 0x0001580001a07983 */ /* 0x000ee80000100a00 */
[----:B0-----:R-:W3:Y:S01]  /*b770*/  LDL.64 R120, [R1+0x180] ;  /* 0x0001800001787983 */ /* 0x001ee20000100a00 */
[----:B--2---:R-:W-:-:S04]  /*b780*/  IMAD.WIDE R20, R10, 0x2, R38 ;  /* 0x000000020a147825 */ /* 0x004fc800078e0226 */
[C---:B----4-:R-:W-:Y:S02]  /*b790*/  IMAD.WIDE R38, R10.reuse, 0x2, R138 ;  /* 0x000000020a267825 */ /* 0x050fe400078e028a */
[----:B------:R0:W2:Y:S04]  /*b7a0*/  LDG.E.U16 R138, [R156.64] ;  /* 0x000000049c8a7981 */ /* 0x0000a8000c1e1500 */
[----:B------:R1:W4:Y:S04]  /*b7b0*/  LDG.E.U16 R21, [R20.64] ;  /* 0x0000000414157981 */ /* 0x000328000c1e1500 */
[----:B0-----:R-:W2:Y:S01]  /*b7c0*/  LDL.64 R156, [R1+0x148] ;  /* 0x00014800019c7983 */ /* 0x001ea20000100a00 */
[----:B---3--:R-:W-:-:S03]  /*b7d0*/  IMAD.WIDE R120, R10, 0x2, R120 ;  /* 0x000000020a787825 */ /* 0x008fc600078e0278 */
[----:B-1----:R0:W3:Y:S04]  /*b7e0*/  LDG.E.U16 R20, [R158.64] ;  /* 0x000000049e147981 */ /* 0x0020e8000c1e1500 */
[----:B------:R1:W3:Y:S04]  /*b7f0*/  LDG.E.U16 R139, [R120.64] ;  /* 0x00000004788b7981 */ /* 0x0002e8000c1e1500 */
[----:B0-----:R-:W3:Y:S04]  /*b800*/  LDL.64 R158, [R1+0x150] ;  /* 0x00015000019e7983 */ /* 0x001ee80000100a00 */
[----:B-1----:R0:W3:Y:S04]  /*b810*/  LDG.E.U16 R121, [R38.64] ;  /* 0x0000000426797981 */ /* 0x0020e8000c1e1500 */
[----:B0-----:R-:W4:Y:S01]  /*b820*/  LDL.64 R38, [R1+0x170] ;  /* 0x0001700001267983 */ /* 0x001f220000100a00 */
[----:B--2---:R-:W-:-:S05]  /*b830*/  IMAD.WIDE R156, R10, 0x2, R156 ;  /* 0x000000020a9c7825 */ /* 0x004fca00078e029c */
[----:B------:R0:W2:Y:S04]  /*b840*/  LDG.E.U16 R19, [R156.64] ;  /* 0x000000049c137981 */ /* 0x0000a8000c1e1500 */
[----:B0-----:R-:W2:Y:S01]  /*b850*/  LDL.64 R156, [R1+0x130] ;  /* 0x00013000019c7983 */ /* 0x001ea20000100a00 */
[----:B------:R-:W-:-:S04]  /*b860*/  IMAD.WIDE R36, R10, 0x2, R36 ;  /* 0x000000020a247825 */ /* 0x000fc800078e0224 */
[C---:B------:R-:W-:Y:S02]  /*b870*/  IMAD.WIDE R160, R10.reuse, 0x2, R160 ;  /* 0x000000020aa07825 */ /* 0x040fe400078e02a0 */
[----:B------:R0:W5:Y:S02]  /*b880*/  LDG.E.U16 R36, [R36.64] ;  /* 0x0000000424247981 */ /* 0x000164000c1e1500 */
[C---:B---3--:R-:W-:Y:S02]  /*b890*/  IMAD.WIDE R158, R10.reuse, 0x2, R158 ;  /* 0x000000020a9e7825 */ /* 0x048fe400078e029e */
[----:B------:R1:W3:Y:S02]  /*b8a0*/  LDG.E.U16 R120, [R160.64] ;  /* 0x00000004a0787981 */ /* 0x0002e4000c1e1500 */
[----:B----4-:R-:W-:-:S06]  /*b8b0*/  IMAD.WIDE R38, R10, 0x2, R38 ;  /* 0x000000020a267825 */ /* 0x010fcc00078e0226 */
[----:B------:R4:W3:Y:S04]  /*b8c0*/  LDG.E.U16 R39, [R38.64] ;  /* 0x0000000426277981 */ /* 0x0008e8000c1e1500 */
[----:B-1----:R-:W3:Y:S04]  /*b8d0*/  LDL.64 R160, [R1+0x140] ;  /* 0x0001400001a07983 */ /* 0x002ee80000100a00 */
[----:B----4-:R1:W4:Y:S04]  /*b8e0*/  LDG.E.U16 R38, [R158.64] ;  /* 0x000000049e267981 */ /* 0x010328000c1e1500 */
[----:B-1----:R-:W4:Y:S01]  /*b8f0*/  LDL.64 R158, [R1+0x138] ;  /* 0x00013800019e7983 */ /* 0x002f220000100a00 */
[----:B--2---:R-:W-:-:S05]  /*b900*/  IMAD.WIDE R156, R10, 0x2, R156 ;  /* 0x000000020a9c7825 */ /* 0x004fca00078e029c */
[----:B0-----:R0:W2:Y:S04]  /*b910*/  LDG.E.U16 R37, [R156.64] ;  /* 0x000000049c257981 */ /* 0x0010a8000c1e1500 */
[----:B0-----:R-:W2:Y:S01]  /*b920*/  LDL.64 R156, [R1+0x128] ;  /* 0x00012800019c7983 */ /* 0x001ea20000100a00 */
[----:B---3--:R-:W-:-:S05]  /*b930*/  IMAD.WIDE R160, R10, 0x2, R160 ;  /* 0x000000020aa07825 */ /* 0x008fca00078e02a0 */
[----:B------:R0:W3:Y:S04]  /*b940*/  LDG.E.U16 R137, [R160.64] ;  /* 0x00000004a0897981 */ /* 0x0000e8000c1e1500 */
[----:B0-----:R-:W3:Y:S01]  /*b950*/  LDL.64 R160, [R1+0x118] ;  /* 0x0001180001a07983 */ /* 0x001ee20000100a00 */
[----:B----4-:R-:W-:-:S05]  /*b960*/  IMAD.WIDE R158, R10, 0x2, R158 ;  /* 0x000000020a9e7825 */ /* 0x010fca00078e029e */
[----:B------:R0:W4:Y:S04]  /*b970*/  LDG.E.U16 R119, [R158.64] ;  /* 0x000000049e777981 */ /* 0x000128000c1e1500 */
[----:B0-----:R-:W4:Y:S01]  /*b980*/  LDL.64 R158, [R1+0x120] ;  /* 0x00012000019e7983 */ /* 0x001f220000100a00 */
[----:B--2---:R-:W-:-:S05]  /*b990*/  IMAD.WIDE R156, R10, 0x2, R156 ;  /* 0x000000020a9c7825 */ /* 0x004fca00078e029c */
[----:B------:R0:W2:Y:S04]  /*b9a0*/  LDG.E.U16 R163, [R156.64] ;  /* 0x000000049ca37981 */ /* 0x0000a8000c1e1500 */
        /* <DEDUP_REMOVED lines=73> */
[----:B---3--:R-:W-:-:S06]  /*be40*/  IMAD.WIDE R160, R10, 0x2, R160 ;  /* 0x000000020aa07825 */ /* 0x008fcc00078e02a0 */
[----:B------:R0:W3:Y:S01]  /*be50*/  LDG.E.U16 R160, [R160.64] ;  /* 0x00000004a0a07981 */ /* 0x0000e2000c1e1500 */
[----:B----4-:R-:W-:-:S05]  /*be60*/  IMAD.WIDE R158, R10, 0x2, R158 ;  /* 0x000000020a9e7825 */ /* 0x010fca00078e029e */
[----:B------:R1:W4:Y:S04]  /*be70*/  LDG.E.U16 R212, [R158.64] ;  /* 0x000000049ed47981 */ /* 0x000328000c1e1500 */
[----:B-1----:R-:W3:Y:S01]  /*be80*/  LDL.64 R158, [R1+0x50] ;  /* 0x00005000019e7983 */ /* 0x002ee20000100a00 */
[----:B--2---:R-:W-:-:S05]  /*be90*/  IMAD.WIDE R156, R10, 0x2, R156 ;  /* 0x000000020a9c7825 */ /* 0x004fca00078e029c */
[----:B0-----:R0:W2:Y:S04]  /*bea0*/  LDG.E.U16 R161, [R156.64] ;  /* 0x000000049ca17981 */ /* 0x0010a8000c1e1500 */
[----:B0-----:R-:W2:Y:S01]  /*beb0*/  LDL.64 R156, [R1+0x48] ;  /* 0x00004800019c7983 */ /* 0x001ea20000100a00 */
[----:B---3--:R-:W-:-:S06]  /*bec0*/  IMAD.WIDE R158, R10, 0x2, R158 ;  /* 0x000000020a9e7825 */ /* 0x008fcc00078e029e */
[----:B------:R0:W3:Y:S01]  /*bed0*/  LDG.E.U16 R158, [R158.64] ;  /* 0x000000049e9e7981 */ /* 0x0000e2000c1e1500 */
[----:B--2---:R-:W-:-:S05]  /*bee0*/  IMAD.WIDE R156, R10, 0x2, R156 ;  /* 0x000000020a9c7825 */ /* 0x004fca00078e029c */
[----:B0-----:R0:W2:Y:S04]  /*bef0*/  LDG.E.U16 R159, [R156.64] ;  /* 0x000000049c9f7981 */ /* 0x0010a8000c1e1500 */
[----:B0-----:R-:W2:Y:S01]  /*bf00*/  LDL.64 R156, [R1+0x38] ;  /* 0x00003800019c7983 */ /* 0x001ea20000100a00 */
[----:B------:R-:W-:-:S03]  /*bf10*/  FMUL R244, R244, 1.4426950216293334961 ;  /* 0x3fb8aa3bf4f47820 */ /* 0x000fc60000400000 */
[----:B------:R-:W3:Y:S01]  /*bf20*/  LDL.LU R95, [R1+0x20] ;  /* 0x00002000015f7983 */ /* 0x000ee20000300800 */
[----:B--2---:R-:W-:-:S05]  /*bf30*/  IMAD.WIDE R156, R10, 0x2, R156 ;  /* 0x000000020a9c7825 */ /* 0x004fca00078e029c */
[----:B------:R0:W2:Y:S02]  /*bf40*/  LDG.E.U16 R167, [R156.64] ;  /* 0x000000049ca77981 */ /* 0x0000a4000c1e1500 */
[----:B0-----:R0:W1:Y:S02]  /*bf50*/  MUFU.EX2 R156, R244 ;  /* 0x000000f4009c7308 */ /* 0x0010640000000800 */
[----:B0-----:R-:W2:Y:S04]  /*bf60*/  LDL.LU R244, [R1+0x24] ;  /* 0x0000240001f47983 */ /* 0x001ea80000300800 */
[----:B------:R-:W0:Y:S01]  /*bf70*/  S2R R157, SR_TID.X ;  /* 0x00000000009d7919 */ /* 0x000e220000002100 */
[C---:B-1----:R-:W-:Y:S02]  /*bf80*/  FMUL R96, R156.reuse, R96 ;  /* 0x000000609c607220 */ /* 0x042fe40000400000 */
[----:B------:R-:W-:-:S02]  /*bf90*/  FMUL R97, R156, R97 ;  /* 0x000000619c617220 */ /* 0x000fc40000400000 */
[C---:B------:R-:W-:Y:S02]  /*bfa0*/  FMUL R100, R156.reuse, R100 ;  /* 0x000000649c647220 */ /* 0x040fe40000400000 */
[C---:B------:R-:W-:Y:S02]  /*bfb0*/  FMUL R101, R156.reuse, R101 ;  /* 0x000000659c657220 */ /* 0x040fe40000400000 */
[C---:B------:R-:W-:Y:S02]  /*bfc0*/  FMUL R104, R156.reuse, R104 ;  /* 0x000000689c687220 */ /* 0x040fe40000400000 */
[C---:B------:R-:W-:Y:S02]  /*bfd0*/  FMUL R105, R156.reuse, R105 ;  /* 0x000000699c697220 */ /* 0x040fe40000400000 */
[C---:B------:R-:W-:Y:S02]  /*bfe0*/  FMUL R108, R156.reuse, R108 ;  /* 0x0000006c9c6c7220 */ /* 0x040fe40000400000 */
[C---:B------:R-:W-:Y:S01]  /*bff0*/  FMUL R109, R156.reuse, R109 ;  /* 0x0000006d9c6d7220 */ /* 0x040fe20000400000 */
[----:B0-----:R-:W-:Y:S01]  /*c000*/  LOP3.LUT R157, R157, 0x1c, RZ, 0xc0, !PT ;  /* 0x0000001c9d9d7812 */ /* 0x001fe200078ec0ff */
[----:B--2---:R-:W-:-:S05]  /*c010*/  FFMA R244, R156, R244, R228 ;  /* 0x000000f49cf47223 */ /* 0x004fca00000000e4 */
[----:B------:R-:W-:Y:S04]  /*c020*/  STL [R1+0x24], R244 ;  /* 0x000024f401007387 */ /* 0x000fe80000100800 */
[----:B------:R0:W3:Y:S04]  /*c030*/  LDS R244, [R157.X8+0x100] ;  /* 0x000100009df47984 */ /* 0x0000e80000008800 */
[----:B0-----:R-:W2:Y:S02]  /*c040*/  LDL.64 R156, [R1+0x30] ;  /* 0x00003000019c7983 */ /* 0x001ea40000100a00 */
[----:B--2---:R-:W-:-:S05]  /*c050*/  IMAD.WIDE R156, R10, 0x2, R156 ;  /* 0x000000020a9c7825 */ /* 0x004fca00078e029c */
[----:B------:R0:W2:Y:S02]  /*c060*/  LDG.E.U16 R228, [R156.64] ;  /* 0x000000049ce47981 */ /* 0x0000a4000c1e1500 */
[----:B0-----:R-:W-:-:S04]  /*c070*/  FADD R156, -R3, R179 ;  /* 0x000000b3039c7221 */ /* 0x001fc80000000100 */
[----:B------:R-:W-:-:S04]  /*c080*/  FMUL R156, R156, 1.4426950216293334961 ;  /* 0x3fb8aa3b9c9c7820 */ /* 0x000fc80000400000 */
[----:B------:R0:W3:Y:S02]  /*c090*/  MUFU.EX2 R179, R156 ;  /* 0x0000009c00b37308 */ /* 0x0000e40000000800 */
[----:B0-----:R-:W2:Y:S01]  /*c0a0*/  LDL.64 R156, [R1+0x28] ;  /* 0x00002800019c7983 */ /* 0x001ea20000100a00 */
[C---:B---3--:R-:W-:Y:S02]  /*c0b0*/  FFMA R95, R179.reuse, R95, R244 ;  /* 0x0000005fb35f7223 */ /* 0x048fe400000000f4 */
[C---:B------:R-:W-:Y:S02]  /*c0c0*/  FMUL R98, R179.reuse, R98 ;  /* 0x00000062b3627220 */ /* 0x040fe40000400000 */
[C---:B------:R-:W-:Y:S01]  /*c0d0*/  FMUL R99, R179.reuse, R99 ;  /* 0x00000063b3637220 */ /* 0x040fe20000400000 */
[----:B------:R0:W-:Y:S01]  /*c0e0*/  STL [R1+0x20], R95 ;  /* 0x0000205f01007387 */ /* 0x0001e20000100800 */
[C---:B------:R-:W-:Y:S02]  /*c0f0*/  FMUL R102, R179.reuse, R102 ;  /* 0x00000066b3667220 */ /* 0x040fe40000400000 */
[----:B------:R-:W-:-:S02]  /*c100*/  FMUL R103, R179, R103 ;  /* 0x00000067b3677220 */ /* 0x000fc40000400000 */
[C---:B------:R-:W-:Y:S02]  /*c110*/  FMUL R106, R179.reuse, R106 ;  /* 0x0000006ab36a7220 */ /* 0x040fe40000400000 */
[C---:B------:R-:W-:Y:S02]  /*c120*/  FMUL R107, R179.reuse, R107 ;  /* 0x0000006bb36b7220 */ /* 0x040fe40000400000 */
[C---:B------:R-:W-:Y:S01]  /*c130*/  FMUL R110, R179.reuse, R110 ;  /* 0x0000006eb36e7220 */ /* 0x040fe20000400000 */
[----:B0-----:R-:W3:Y:S01]  /*c140*/  LDL.LU R95, [R1+0x878] ;  /* 0x00087800015f7983 */ /* 0x001ee20000300800 */
[----:B------:R-:W-:Y:S02]  /*c150*/  FMUL R111, R179, R111 ;  /* 0x0000006fb36f7220 */ /* 0x000fe40000400000 */
[----:B------:R-:W-:Y:S02]  /*c160*/  FADD R179, -R4, R201 ;  /* 0x000000c904b37221 */ /* 0x000fe40000000100 */
[----:B------:R-:W3:Y:S04]  /*c170*/  LDL.LU R201, [R1+0x1c] ;  /* 0x00001c0001c97983 */ /* 0x000ee80000300800 */
[----:B------:R-:W0:Y:S01]  /*c180*/  S2R R244, SR_TID.X ;  /* 0x0000000000f47919 */ /* 0x000e220000002100 */
[----:B------:R-:W-:Y:S01]  /*c190*/  FMUL R179, R179, 1.4426950216293334961 ;  /* 0x3fb8aa3bb3b37820 */ /* 0x000fe20000400000 */
[----:B0-----:R-:W-:-:S05]  /*c1a0*/  LOP3.LUT R244, R244, 0x1c, RZ, 0xc0, !PT ;  /* 0x0000001cf4f47812 */ /* 0x001fca00078ec0ff */
[----:B------:R-:W3:Y:S01]  /*c1b0*/  MUFU.EX2 R179, R179 ;  /* 0x000000b300b37308 */ /* 0x000ee20000000800 */
[----:B------:R-:W-:Y:S02]  /*c1c0*/  F2FP.PACK_AB R232, R232, R233 ;  /* 0x000000e9e8e8723e */ /* 0x000fe400000000ff */
[----:B------:R-:W-:Y:S01]  /*c1d0*/  F2FP.PACK_AB R227, R227, R229 ;  /* 0x000000e5e3e3723e */ /* 0x000fe200000000ff */
[----:B--2---:R-:W-:-:S06]  /*c1e0*/  IMAD.WIDE R156, R10, 0x2, R156 ;  /* 0x000000020a9c7825 */ /* 0x004fcc00078e029c */
[----:B------:R0:W2:Y:S04]  /*c1f0*/  LDG.E.U16 R156, [R156.64] ;  /* 0x000000049c9c7981 */ /* 0x0000a8000c1e1500 */
[----:B0-----:R-:W3:Y:S02]  /*c200*/  LDS R157, [R244.X8+0x200] ;  /* 0x00020000f49d7984 */ /* 0x001ee40000008800 */
[----:B---3--:R-:W-:Y:S02]  /*c210*/  FFMA R201, R179, R201, R157 ;  /* 0x000000c9b3c97223 */ /* 0x008fe4000000009d */
[----:B------:R-:W0:Y:S04]  /*c220*/  LDS R157, [R244.X8+0x300] ;  /* 0x00030000f49d7984 */ /* 0x000e280000008800 */
[----:B------:R1:W-:Y:S04]  /*c230*/  STL [R1+0x1c], R201 ;  /* 0x00001cc901007387 */ /* 0x0003e80000100800 */
[----:B------:R-:W3:Y:S04]  /*c240*/  LDL.LU R233, [R1+0x14] ;  /* 0x0000140001e97983 */ /* 0x000ee80000300800 */
[----:B------:R-:W0:Y:S01]  /*c250*/  LDL.LU R229, [R1+0x18] ;  /* 0x0000180001e57983 */ /* 0x000e220000300800 */
[----:B------:R-:W-:-:S02]  /*c260*/  FADD R191, -R5, R191 ;  /* 0x000000bf05bf7221 */ /* 0x000fc40000000100 */
[C---:B------:R-:W-:Y:S02]  /*c270*/  FMUL R48, R179.reuse, R48 ;  /* 0x00000030b3307220 */ /* 0x040fe40000400000 */
[C---:B------:R-:W-:Y:S02]  /*c280*/  FMUL R49, R179.reuse, R49 ;  /* 0x00000031b3317220 */ /* 0x040fe40000400000 */
[C---:B------:R-:W-:Y:S02]  /*c290*/  FMUL R52, R179.reuse, R52 ;  /* 0x00000034b3347220 */ /* 0x040fe40000400000 */
[C---:B------:R-:W-:Y:S02]  /*c2a0*/  FMUL R53, R179.reuse, R53 ;  /* 0x00000035b3357220 */ /* 0x040fe40000400000 */
[C---:B------:R-:W-:Y:S02]  /*c2b0*/  FMUL R56, R179.reuse, R56 ;  /* 0x00000038b3387220 */ /* 0x040fe40000400000 */
[----:B------:R-:W-:-:S02]  /*c2c0*/  FMUL R57, R179, R57 ;  /* 0x00000039b3397220 */ /* 0x000fc40000400000 */
[C---:B------:R-:W-:Y:S02]  /*c2d0*/  FMUL R60, R179.reuse, R60 ;  /* 0x0000003cb33c7220 */ /* 0x040fe40000400000 */
[----:B------:R-:W-:Y:S02]  /*c2e0*/  FMUL R61, R179, R61 ;  /* 0x0000003db33d7220 */ /* 0x000fe40000400000 */
[----:B------:R-:W3:Y:S01]  /*c2f0*/  LDS R179, [R244.X8+0x400] ;  /* 0x00040000f4b37984 */ /* 0x000ee20000008800 */
[----:B------:R-:W-:-:S06]  /*c300*/  FMUL R191, R191, 1.4426950216293334961 ;  /* 0x3fb8aa3bbfbf7820 */ /* 0x000fcc0000400000 */
[----:B------:R-:W4:Y:S01]  /*c310*/  MUFU.EX2 R191, R191 ;  /* 0x000000bf00bf7308 */ /* 0x000f220000000800 */
[----:B-1----:R-:W-:-:S04]  /*c320*/  FADD R201, -R6, R209 ;  /* 0x000000d106c97221 */ /* 0x002fc80000000100 */
[----:B------:R-:W-:Y:S02]  /*c330*/  FMUL R201, R201, 1.4426950216293334961 ;  /* 0x3fb8aa3bc9c97820 */ /* 0x000fe40000400000 */
[C---:B----4-:R-:W-:Y:S02]  /*c340*/  FMUL R50, R191.reuse, R50 ;  /* 0x00000032bf327220 */ /* 0x050fe40000400000 */
[C---:B------:R-:W-:Y:S02]  /*c350*/  FMUL R51, R191.reuse, R51 ;  /* 0x00000033bf337220 */ /* 0x040fe40000400000 */
[C---:B------:R-:W-:Y:S02]  /*c360*/  FMUL R54, R191.reuse, R54 ;  /* 0x00000036bf367220 */ /* 0x040fe40000400000 */
[C---:B------:R-:W-:Y:S02]  /*c370*/  FMUL R55, R191.reuse, R55 ;  /* 0x00000037bf377220 */ /* 0x040fe40000400000 */
[----:B------:R-:W-:-:S02]  /*c380*/  FMUL R58, R191, R58 ;  /* 0x0000003abf3a7220 */ /* 0x000fc40000400000 */
[C---:B------:R-:W-:Y:S02]  /*c390*/  FMUL R59, R191.reuse, R59 ;  /* 0x0000003bbf3b7220 */ /* 0x040fe40000400000 */
[C---:B------:R-:W-:Y:S02]  /*c3a0*/  FMUL R62, R191.reuse, R62 ;  /* 0x0000003ebf3e7220 */ /* 0x040fe40000400000 */
[----:B------:R-:W-:Y:S01]  /*c3b0*/  FMUL R63, R191, R63 ;  /* 0x0000003fbf3f7220 */ /* 0x000fe20000400000 */
[----:B------:R-:W-:Y:S02]  /*c3c0*/  F2FP.PACK_AB R223, R223, R224 ;  /* 0x000000e0dfdf723e */ /* 0x000fe400000000ff */
[C---:B------:R-:W-:Y:S02]  /*c3d0*/  LOP3.LUT R224, R12.reuse, 0x20, RZ, 0x3c, !PT ;  /* 0x000000200ce07812 */ /* 0x040fe400078e3cff */
[----:B------:R-:W-:Y:S02]  /*c3e0*/  F2FP.PACK_AB R221, R221, R222 ;  /* 0x000000dedddd723e */ /* 0x000fe400000000ff */
[----:B------:R-:W-:-:S02]  /*c3f0*/  LOP3.LUT R222, R12, 0x40, RZ, 0x3c, !PT ;  /* 0x000000400cde7812 */ /* 0x000fc400078e3cff */
[----:B------:R-:W-:Y:S02]  /*c400*/  F2FP.PACK_AB R230, R230, R231 ;  /* 0x000000e7e6e6723e */ /* 0x000fe400000000ff */
[----:B------:R-:W-:Y:S02]  /*c410*/  F2FP.PACK_AB R225, R225, R226 ;  /* 0x000000e2e1e1723e */ /* 0x000fe400000000ff */
[----:B------:R-:W-:Y:S02]  /*c420*/  F2FP.PACK_AB R209, R205, R0 ;  /* 0x00000000cdd1723e */ /* 0x000fe400000000ff */
[----:B------:R-:W-:Y:S02]  /*c430*/  F2FP.PACK_AB R251, R251, R252 ;  /* 0x000000fcfbfb723e */ /* 0x000fe400000000ff */
[----:B------:R-:W-:Y:S02]  /*c440*/  F2FP.PACK_AB R249, R249, R250 ;  /* 0x000000faf9f9723e */ /* 0x000fe400000000ff */
[----:B------:R-:W-:-:S02]  /*c450*/  F2FP.PACK_AB R245, R245, R246 ;  /* 0x000000f6f5f5723e */ /* 0x000fc400000000ff */
[----:B------:R-:W-:Y:S02]  /*c460*/  F2FP.PACK_AB R247, R247, R248 ;  /* 0x000000f8f7f7723e */ /* 0x000fe400000000ff */
[----:B------:R-:W-:Y:S02]  /*c470*/  F2FP.PACK_AB R242, R242, R243 ;  /* 0x000000f3f2f2723e */ /* 0x000fe400000000ff */
[----:B------:R-:W-:Y:S02]  /*c480*/  F2FP.PACK_AB R240, R240, R241 ;  /* 0x000000f1f0f0723e */ /* 0x000fe400000000ff */
[----:B------:R-:W-:Y:S02]  /*c490*/  F2FP.PACK_AB R236, R236, R237 ;  /* 0x000000edecec723e */ /* 0x000fe400000000ff */
[----:B------:R-:W-:Y:S02]  /*c4a0*/  F2FP.PACK_AB R238, R238, R239 ;  /* 0x000000efeeee723e */ /* 0x000fe400000000ff */
[----:B------:R-:W-:Y:S01]  /*c4b0*/  F2FP.PACK_AB R234, R234, R235 ;  /* 0x000000ebeaea723e */ /* 0x000fe200000000ff */
[----:B0-----:R-:W-:-:S02]  /*c4c0*/  FFMA R229, R191, R229, R157 ;  /* 0x000000e5bfe57223 */ /* 0x001fc4000000009d */
[----:B------:R0:W3:Y:S01]  /*c4d0*/  MUFU.EX2 R157, R201 ;  /* 0x000000c9009d7308 */ /* 0x0000e20000000800 */
[----:B------:R-:W-:Y:S04]  /*c4e0*/  LDS R191, [R244.X8+0x600] ;  /* 0x00060000f4bf7984 */ /* 0x000fe80000008800 */
[----:B0-----:R-:W-:Y:S01]  /*c4f0*/  LDS R201, [R244.X8+0x500] ;  /* 0x00050000f4c97984 */ /* 0x001fe20000008800 */
[----:B---3--:R-:W-:-:S03]  /*c500*/  FFMA R233, R157, R233, R179 ;  /* 0x000000e99de97223 */ /* 0x008fc600000000b3 */
[----:B------:R-:W-:Y:S04]  /*c510*/  LDS R179, [R244.X8+0x700] ;  /* 0x00070000f4b37984 */ /* 0x000fe80000008800 */
[----:B------:R-:W-:Y:S06]  /*c520*/  BAR.SYNC.DEFER_BLOCKING 0x0 ;  /* 0x0000000000007b1d */ /* 0x000fec0000010000 */
        /* <DEDUP_REMOVED lines=20> */
[----:B-----5:R-:W-:Y:S04]  /*c670*/  STS.U16 [R12+0xa000], R140 ;  /* 0x00a0008c0c007388 */ /* 0x020fe80000000400 */
        /* <DEDUP_REMOVED lines=107> */
[----:B--2---:R-:W-:Y:S04]  /*cd30*/  STS.U16 [R119+0xfe00], R156 ;  /* 0x00fe009c77007388 */ /* 0x004fe80000000400 */
[----:B------:R-:W-:Y:S04]  /*cd40*/  STS [R13+0x18000], R232 ;  /* 0x018000e80d007388 */ /* 0x000fe80000000800 */
        /* <DEDUP_REMOVED lines=15> */
[----:B------:R-:W-:Y:S01]  /*ce40*/  BAR.SYNC.DEFER_BLOCKING 0x0 ;  /* 0x0000000000007b1d */ /* 0x000fe20000010000 */
[----:B0-----:R-:W-:-:S04]  /*ce50*/  FADD R19, -R7, R220 ;  /* 0x000000dc07137221 */ /* 0x001fc80000000100 */
[----:B------:R-:W-:Y:S01]  /*ce60*/  FMUL R19, R19, 1.4426950216293334961 ;  /* 0x3fb8aa3b13137820 */ /* 0x000fe20000400000 */
[----:B------:R-:W-:Y:S04]  /*ce70*/  LDSM.16.M88.4 R36, [R16] ;  /* 0x000000001024783b */ /* 0x000fe80000000200 */
[----:B------:R-:W-:Y:S04]  /*ce80*/  LDSM.16.M88.4 R32, [R16+0x4000] ;  /* 0x004000001020783b */ /* 0x000fe80000000200 */
[----:B------:R-:W-:Y:S04]  /*ce90*/  LDSM.16.M88.4 R28, [R16+0x8000] ;  /* 0x00800000101c783b */ /* 0x000fe80000000200 */
[----:B------:R-:W0:Y:S04]  /*cea0*/  LDSM.16.M88.4 R144, [R18+0x1a000] ;  /* 0x01a000001290783b */ /* 0x000e280000000200 */
[----:B------:R-:W-:Y:S04]  /*ceb0*/  LDSM.16.M88.4 R24, [R16+0xc000] ;  /* 0x00c000001018783b */ /* 0x000fe80000000200 */
[----:B------:R-:W1:Y:S04]  /*cec0*/  LDSM.16.M88.4 R20, [R18+0x19000] ;  /* 0x019000001214783b */ /* 0x000e680000000200 */
[----:B------:R-:W2:Y:S01]  /*ced0*/  LDSM.16.M88.4 R40, [R18+0x18000] ;  /* 0x018000001228783b */ /* 0x000ea20000000200 */
[----:B------:R-:W3:Y:S01]  /*cee0*/  MUFU.EX2 R19, R19 ;  /* 0x0000001300137308 */ /* 0x000ee20000000800 */
[----:B------:R-:W-:-:S02]  /*cef0*/  FMUL R64, R157, R64 ;  /* 0x000000409d407220 */ /* 0x000fc40000400000 */
[C---:B------:R-:W-:Y:S01]  /*cf00*/  FMUL R65, R157.reuse, R65 ;  /* 0x000000419d417220 */ /* 0x040fe20000400000 */
[----:B------:R-:W4:Y:S01]  /*cf10*/  LDSM.16.M88.4 R116, [R18+0x1b000] ;  /* 0x01b000001274783b */ /* 0x000f220000000200 */
[C---:B------:R-:W-:Y:S02]  /*cf20*/  FMUL R68, R157.reuse, R68 ;  /* 0x000000449d447220 */ /* 0x040fe40000400000 */
[C---:B------:R-:W-:Y:S02]  /*cf30*/  FMUL R69, R157.reuse, R69 ;  /* 0x000000459d457220 */ /* 0x040fe40000400000 */
[C---:B------:R-:W-:Y:S02]  /*cf40*/  FMUL R72, R157.reuse, R72 ;  /* 0x000000489d487220 */ /* 0x040fe40000400000 */
[C---:B------:R-:W-:Y:S02]  /*cf50*/  FMUL R73, R157.reuse, R73 ;  /* 0x000000499d497220 */ /* 0x040fe40000400000 */
[----:B------:R-:W-:-:S02]  /*cf60*/  FMUL R76, R157, R76 ;  /* 0x0000004c9d4c7220 */ /* 0x000fc40000400000 */
[----:B------:R-:W-:Y:S01]  /*cf70*/  FMUL R77, R157, R77 ;  /* 0x0000004d9d4d7220 */ /* 0x000fe20000400000 */
[C---:B------:R-:W-:Y:S01]  /*cf80*/  LOP3.LUT R149, R18.reuse, 0x20, RZ, 0x3c, !PT ;  /* 0x0000002012957812 */ /* 0x040fe200078e3cff */
[C---:B---3--:R-:W-:Y:S01]  /*cf90*/  FMUL R66, R19.reuse, R66 ;  /* 0x0000004213427220 */ /* 0x048fe20000400000 */
[----:B------:R-:W-:Y:S01]  /*cfa0*/  LOP3.LUT R141, R18, 0x40, RZ, 0x3c, !PT ;  /* 0x00000040128d7812 */ /* 0x000fe200078e3cff */
[C---:B------:R-:W-:Y:S01]  /*cfb0*/  FMUL R67, R19.reuse, R67 ;  /* 0x0000004313437220 */ /* 0x040fe20000400000 */
[----:B------:R-:W-:Y:S01]  /*cfc0*/  LOP3.LUT R148, R16, 0x40, RZ, 0x3c, !PT ;  /* 0x0000004010947812 */ /* 0x000fe200078e3cff */
[C---:B------:R-:W-:Y:S01]  /*cfd0*/  FMUL R70, R19.reuse, R70 ;  /* 0x0000004613467220 */ /* 0x040fe20000400000 */
[----:B------:R-:W-:Y:S01]  /*cfe0*/  LDSM.16.M88.4 R124, [R149+0x18000] ;  /* 0x01800000957c783b */ /* 0x000fe20000000200 */
[C---:B------:R-:W-:Y:S02]  /*cff0*/  FMUL R71, R19.reuse, R71 ;  /* 0x0000004713477220 */ /* 0x040fe40000400000 */
[C---:B------:R-:W-:Y:S01]  /*d000*/  FMUL R74, R19.reuse, R74 ;  /* 0x0000004a134a7220 */ /* 0x040fe20000400000 */
[----:B------:R-:W-:Y:S01]  /*d010*/  LDSM.16.M88.4 R132, [R141+0x1b000] ;  /* 0x01b000008d84783b */ /* 0x000fe20000000200 */
[----:B------:R-:W-:-:S02]  /*d020*/  FMUL R75, R19, R75 ;  /* 0x0000004b134b7220 */ /* 0x000fc40000400000 */
[C---:B------:R-:W-:Y:S01]  /*d030*/  FMUL R78, R19.reuse, R78 ;  /* 0x0000004e134e7220 */ /* 0x040fe20000400000 */
[----:B------:R-:W-:Y:S01]  /*d040*/  LOP3.LUT R140, R18, 0x60, RZ, 0x3c, !PT ;  /* 0x00000060128c7812 */ /* 0x000fe200078e3cff */
[----:B------:R-:W-:Y:S01]  /*d050*/  FMUL R79, R19, R79 ;  /* 0x0000004f134f7220 */ /* 0x000fe20000400000 */
[C---:B0-----:R-:W-:Y:S01]  /*d060*/  HMMA.16816.F32 R64, R144.reuse, R36, R64 ;  /* 0x000000249040723c */ /* 0x041fe20000001840 */
[----:B------:R-:W-:Y:S04]  /*d070*/  STL [R1+0x18], R229 ;  /* 0x000018e501007387 */ /* 0x000fe80000100800 */
[----:B------:R-:W3:Y:S03]  /*d080*/  LDL.LU R205, [R1+0x874] ;  /* 0x0008740001cd7983 */ /* 0x000ee60000300800 */
[C---:B------:R-:W-:Y:S01]  /*d090*/  HMMA.16816.F32 R68, R144.reuse, R32, R68 ;  /* 0x000000209044723c */ /* 0x040fe20000001844 */
[----:B------:R-:W-:Y:S07]  /*d0a0*/  LDSM.16.M88.4 R128, [R18+0x18080] ;  /* 0x018080001280783b */ /* 0x000fee0000000200 */
[----:B------:R-:W-:Y:S08]  /*d0b0*/  HMMA.16816.F32 R72, R144, R28, R72 ;  /* 0x0000001c9048723c */ /* 0x000ff00000001848 */
[C---:B-1----:R-:W-:Y:S08]  /*d0c0*/  HMMA.16816.F32 R48, R20.reuse, R36, R48 ;  /* 0x000000241430723c */ /* 0x042ff00000001830 */
[C---:B------:R-:W-:Y:S08]  /*d0d0*/  HMMA.16816.F32 R52, R20.reuse, R32, R52 ;  /* 0x000000201434723c */ /* 0x040ff00000001834 */
[C---:B------:R-:W-:Y:S08]  /*d0e0*/  HMMA.16816.F32 R56, R20.reuse, R28, R56 ;  /* 0x0000001c1438723c */ /* 0x040ff00000001838 */
[-C--:B------:R-:W-:Y:S07]  /*d0f0*/  HMMA.16816.F32 R60, R20, R24.reuse, R60 ;  /* 0x00000018143c723c */ /* 0x080fee000000183c */
[----:B------:R-:W-:Y:S01]  /*d100*/  FADD R21, -R8, R215 ;  /* 0x000000d708157221 */ /* 0x000fe20000000100 */
[----:B------:R-:W-:Y:S01]  /*d110*/  HMMA.16816.F32 R144, R144, R24, R76 ;  /* 0x000000189090723c */ /* 0x000fe2000000184c */
[----:B------:R-:W-:Y:S01]  /*d120*/  FADD R20, -R9, R214 ;  /* 0x000000d609147221 */ /* 0x000fe20000000100 */
[----:B------:R-:W0:Y:S01]  /*d130*/  LDSM.16.M88.4 R76, [R149+0x19000] ;  /* 0x01900000954c783b */ /* 0x000e220000000200 */
[----:B------:R-:W-:-:S02]  /*d140*/  FMUL R21, R21, 1.4426950216293334961 ;  /* 0x3fb8aa3b15157820 */ /* 0x000fc40000400000 */
[----:B------:R-:W-:-:S03]  /*d150*/  FMUL R20, R20, 1.4426950216293334961 ;  /* 0x3fb8aa3b14147820 */ /* 0x000fc60000400000 */
[C---:B--2---:R-:W-:Y:S08]  /*d160*/  HMMA.16816.F32 R96, R40.reuse, R36, R96 ;  /* 0x000000242860723c */ /* 0x044ff00000001860 */
[C---:B------:R-:W-:Y:S08]  /*d170*/  HMMA.16816.F32 R100, R40.reuse, R32, R100 ;  /* 0x000000202864723c */ /* 0x040ff00000001864 */
[C---:B------:R-:W-:Y:S08]  /*d180*/  HMMA.16816.F32 R104, R40.reuse, R28, R104 ;  /* 0x0000001c2868723c */ /* 0x040ff00000001868 */
[----:B------:R-:W-:Y:S01]  /*d190*/  HMMA.16816.F32 R108, R40, R24, R108 ;  /* 0x00000018286c723c */ /* 0x000fe2000000186c */
[----:B------:R-:W1:Y:S01]  /*d1a0*/  LDSM.16.M88.4 R40, [R149+0x1a000] ;  /* 0x01a000009528783b */ /* 0x000e620000000200 */
[----:B------:R-:W2:Y:S08]  /*d1b0*/  MUFU.EX2 R21, R21 ;  /* 0x0000001500157308 */ /* 0x000eb00000000800 */
[----:B------:R-:W5:Y:S01]  /*d1c0*/  MUFU.EX2 R20, R20 ;  /* 0x0000001400147308 */ /* 0x000f620000000800 */
[----:B--2---:R-:W-:-:S02]  /*d1d0*/  FMUL R136, R21, R80 ;  /* 0x0000005015887220 */ /* 0x004fc40000400000 */
[C---:B------:R-:W-:Y:S02]  /*d1e0*/  FMUL R137, R21.reuse, R81 ;  /* 0x0000005115897220 */ /* 0x040fe40000400000 */
[C---:B------:R-:W-:Y:S02]  /*d1f0*/  FMUL R112, R21.reuse, R84 ;  /* 0x0000005415707220 */ /* 0x040fe40000400000 */
[----:B------:R-:W-:Y:S02]  /*d200*/  FMUL R113, R21, R85 ;  /* 0x0000005515717220 */ /* 0x000fe40000400000 */
[C---:B-----5:R-:W-:Y:S02]  /*d210*/  FMUL R138, R20.reuse, R82 ;  /* 0x00000052148a7220 */ /* 0x060fe40000400000 */
[C---:B------:R-:W-:Y:S02]  /*d220*/  FMUL R139, R20.reuse, R83 ;  /* 0x00000053148b7220 */ /* 0x040fe40000400000 */
[----:B------:R-:W-:-:S02]  /*d230*/  FMUL R114, R20, R86 ;  /* 0x0000005614727220 */ /* 0x000fc40000400000 */
[C---:B------:R-:W-:Y:S02]  /*d240*/  FMUL R115, R20.reuse, R87 ;  /* 0x0000005714737220 */ /* 0x040fe40000400000 */
[C---:B------:R-:W-:Y:S02]  /*d250*/  FMUL R44, R21.reuse, R88 ;  /* 0x00000058152c7220 */ /* 0x040fe40000400000 */
[C---:B------:R-:W-:Y:S02]  /*d260*/  FMUL R45, R21.reuse, R89 ;  /* 0x00000059152d7220 */ /* 0x040fe40000400000 */
[C---:B------:R-:W-:Y:S02]  /*d270*/  FMUL R46, R20.reuse, R90 ;  /* 0x0000005a142e7220 */ /* 0x040fe40000400000 */
[----:B------:R-:W-:Y:S02]  /*d280*/  FMUL R47, R20, R91 ;  /* 0x0000005b142f7220 */ /* 0x000fe40000400000 */
[----:B------:R-:W-:-:S02]  /*d290*/  FMUL R80, R21, R92 ;  /* 0x0000005c15507220 */ /* 0x000fc40000400000 */
[----:B------:R-:W-:Y:S02]  /*d2a0*/  FMUL R81, R21, R93 ;  /* 0x0000005d15517220 */ /* 0x000fe40000400000 */
[C---:B------:R-:W-:Y:S02]  /*d2b0*/  FMUL R82, R20.reuse, R94 ;  /* 0x0000005e14527220 */ /* 0x040fe40000400000 */
[----:B------:R-:W-:Y:S01]  /*d2c0*/  FMUL R83, R20, R95 ;  /* 0x0000005f14537220 */ /* 0x000fe20000400000 */
[C---:B----4-:R-:W-:Y:S01]  /*d2d0*/  HMMA.16816.F32 R136, R116.reuse, R36, R136 ;  /* 0x000000247488723c */ /* 0x050fe20000001888 */
[----:B------:R-:W-:Y:S04]  /*d2e0*/  LDSM.16.M88.4 R92, [R141+0x18000] ;  /* 0x018000008d5c783b */ /* 0x000fe80000000200 */
[----:B------:R-:W-:Y:S03]  /*d2f0*/  LDSM.16.M88.4 R88, [R141+0x19000] ;  /* 0x019000008d58783b */ /* 0x000fe60000000200 */
[C---:B------:R-:W-:Y:S08]  /*d300*/  HMMA.16816.F32 R112, R116.reuse, R32, R112 ;  /* 0x000000207470723c */ /* 0x040ff00000001870 */
[C---:B------:R-:W-:Y:S08]  /*d310*/  HMMA.16816.F32 R44, R116.reuse, R28, R44 ;  /* 0x0000001c742c723c */ /* 0x040ff0000000182c */
[----:B------:R-:W-:Y:S01]  /*d320*/  HMMA.16816.F32 R80, R116, R24, R80 ;  /* 0x000000187450723c */ /* 0x000fe20000001850 */
[----:B------:R-:W2:Y:S07]  /*d330*/  LDSM.16.M88.4 R116, [R149+0x1b000] ;  /* 0x01b000009574783b */ /* 0x000eae0000000200 */
[C---:B0-----:R-:W-:Y:S08]  /*d340*/  HMMA.16816.F32 R48, R76.reuse, R38, R48 ;  /* 0x000000264c30723c */ /* 0x041ff00000001830 */
[C---:B------:R-:W-:Y:S08]  /*d350*/  HMMA.16816.F32 R52, R76.reuse, R34, R52 ;  /* 0x000000224c34723c */ /* 0x040ff00000001834 */
[C---:B------:R-:W-:Y:S08]  /*d360*/  HMMA.16816.F32 R56, R76.reuse, R30, R56 ;  /* 0x0000001e4c38723c */ /* 0x040ff00000001838 */
[----:B------:R-:W-:Y:S01]  /*d370*/  HMMA.16816.F32 R60, R76, R26, R60 ;  /* 0x0000001a4c3c723c */ /* 0x000fe2000000183c */
[----:B------:R-:W0:Y:S07]  /*d380*/  LDSM.16.M88.4 R76, [R148+0xc000] ;  /* 0x00c00000944c783b */ /* 0x000e2e0000000200 */
[C---:B------:R-:W-:Y:S01]  /*d390*/  HMMA.16816.F32 R120, R124.reuse, R38, R96 ;  /* 0x000000267c78723c */ /* 0x040fe20000001860 */
[----:B------:R-:W-:Y:S07]  /*d3a0*/  LDSM.16.M88.4 R96, [R148+0x4000] ;  /* 0x004000009460783b */ /* 0x000fee0000000200 */
[C---:B------:R-:W-:Y:S08]  /*d3b0*/  HMMA.16816.F32 R100, R124.reuse, R34, R100 ;  /* 0x000000227c64723c */ /* 0x040ff00000001864 */
[C---:B------:R-:W-:Y:S08]  /*d3c0*/  HMMA.16816.F32 R104, R124.reuse, R30, R104 ;  /* 0x0000001e7c68723c */ /* 0x040ff00000001868 */
[----:B------:R-:W-:Y:S01]  /*d3d0*/  HMMA.16816.F32 R84, R124, R26, R108 ;  /* 0x0000001a7c54723c */ /* 0x000fe2000000186c */
[----:B------:R-:W-:Y:S04]  /*d3e0*/  LDSM.16.M88.4 R124, [R148] ;  /* 0x00000000947c783b */ /* 0x000fe80000000200 */
[----:B------:R-:W-:Y:S03]  /*d3f0*/  LDSM.16.M88.4 R108, [R148+0x8000] ;  /* 0x00800000946c783b */ /* 0x000fe60000000200 */
[C---:B-1----:R-:W-:Y:S08]  /*d400*/  HMMA.16816.F32 R64, R40.reuse, R38, R64 ;  /* 0x000000262840723c */ /* 0x042ff00000001840 */
[C---:B------:R-:W-:Y:S08]  /*d410*/  HMMA.16816.F32 R68, R40.reuse, R34, R68 ;  /* 0x000000222844723c */ /* 0x040ff00000001844 */
[C---:B------:R-:W-:Y:S08]  /*d420*/  HMMA.16816.F32 R72, R40.reuse, R30, R72 ;  /* 0x0000001e2848723c */ /* 0x040ff00000001848 */
[----:B------:R-:W-:Y:S01]  /*d430*/  HMMA.16816.F32 R144, R40, R26, R144 ;  /* 0x0000001a2890723c */ /* 0x000fe20000001890 */
[----:B------:R-:W1:Y:S07]  /*d440*/  LDSM.16.M88.4 R40, [R141+0x1a000] ;  /* 0x01a000008d28783b */ /* 0x000e6e0000000200 */
[C---:B--2---:R-:W-:Y:S08]  /*d450*/  HMMA.16816.F32 R136, R116.reuse, R38, R136 ;  /* 0x000000267488723c */ /* 0x044ff00000001888 */
[C---:B------:R-:W-:Y:S08]  /*d460*/  HMMA.16816.F32 R112, R116.reuse, R34, R112 ;  /* 0x000000227470723c */ /* 0x040ff00000001870 */
[C---:B------:R-:W-:Y:S08]  /*d470*/  HMMA.16816.F32 R44, R116.reuse, R30, R44 ;  /* 0x0000001e742c723c */ /* 0x040ff0000000182c */
[----:B------:R-:W-:Y:S01]  /*d480*/  HMMA.16816.F32 R36, R116, R26, R80 ;  /* 0x0000001a7424723c */ /* 0x000fe20000001850 */
[----:B------:R-:W2:Y:S04]  /*d490*/  LDSM.16.M88.4 R80, [R140+0x18000] ;  /* 0x018000008c50783b */ /* 0x000ea80000000200 */
[----:B------:R-:W4:Y:S03]  /*d4a0*/  LDSM.16.M88.4 R24, [R140+0x19000] ;  /* 0x019000008c18783b */ /* 0x000f260000000200 */
[----:B0-----:R-:W-:Y:S01]  /*d4b0*/  HMMA.16816.F32 R32, R92, R76, R84 ;  /* 0x0000004c5c20723c */ /* 0x001fe20000001854 */
[----:B------:R-:W0:Y:S04]  /*d4c0*/  LDSM.16.M88.4 R84, [R140+0x1a000] ;  /* 0x01a000008c54783b */ /* 0x000e280000000200 */
[----:B------:R-:W-:Y:S03]  /*d4d0*/  STL [R1+0x14], R233 ;  /* 0x000014e901007387 */ /* 0x000fe60000100800 */
[C---:B-1----:R-:W-:Y:S01]  /*d4e0*/  HMMA.16816.F32 R64, R40.reuse, R124, R64 ;  /* 0x0000007c2840723c */ /* 0x042fe20000001840 */
[----:B------:R-:W-:Y:S07]  /*d4f0*/  LDSM.16.M88.4 R116, [R16+0xc080] ;  /* 0x00c080001074783b */ /* 0x000fee0000000200 */
[C---:B------:R-:W-:Y:S08]  /*d500*/  HMMA.16816.F32 R68, R40.reuse, R96, R68 ;  /* 0x000000602844723c */ /* 0x040ff00000001844 */
[C---:B------:R-:W-:Y:S08]  /*d510*/  HMMA.16816.F32 R72, R40.reuse, R108, R72 ;  /* 0x0000006c2848723c */ /* 0x040ff00000001848 */
[----:B------:R-:W-:Y:S01]  /*d520*/  HMMA.16816.F32 R144, R40, R76, R144 ;  /* 0x0000004c2890723c */ /* 0x000fe20000001890 */
[----:B------:R-:W1:Y:S07]  /*d530*/  LDSM.16.M88.4 R40, [R140+0x1b000] ;  /* 0x01b000008c28783b */ /* 0x000e6e0000000200 */
[C---:B------:R-:W-:Y:S08]  /*d540*/  HMMA.16816.F32 R120, R92.reuse, R124, R120 ;  /* 0x0000007c5c78723c */ /* 0x040ff00000001878 */
[C---:B------:R-:W-:Y:S08]  /*d550*/  HMMA.16816.F32 R100, R92.reuse, R96, R100 ;  /* 0x000000605c64723c */ /* 0x040ff00000001864 */
[----:B------:R-:W-:Y:S01]  /*d560*/  HMMA.16816.F32 R104, R92, R108, R104 ;  /* 0x0000006c5c68723c */ /* 0x000fe20000001868 */
[----:B------:R-:W-:Y:S07]  /*d570*/  LDSM.16.M88.4 R92, [R18+0x1a080] ;  /* 0x01a08000125c783b */ /* 0x000fee0000000200 */
[C---:B------:R-:W-:Y:S08]  /*d580*/  HMMA.16816.F32 R48, R88.reuse, R124, R48 ;  /* 0x0000007c5830723c */ /* 0x040ff00000001830 */
[C---:B------:R-:W-:Y:S08]  /*d590*/  HMMA.16816.F32 R52, R88.reuse, R96, R52 ;  /* 0x000000605834723c */ /* 0x040ff00000001834 */
[C---:B------:R-:W-:Y:S08]  /*d5a0*/  HMMA.16816.F32 R56, R88.reuse, R108, R56 ;  /* 0x0000006c5838723c */ /* 0x040ff00000001838 */
[----:B------:R-:W-:Y:S01]  /*d5b0*/  HMMA.16816.F32 R28, R88, R76, R60 ;  /* 0x0000004c581c723c */ /* 0x000fe2000000183c */
[----:B------:R-:W-:Y:S04]  /*d5c0*/  LDSM.16.M88.4 R60, [R18+0x1b080] ;  /* 0x01b08000123c783b */ /* 0x000fe80000000200 */
[----:B------:R-:W-:Y:S03]  /*d5d0*/  LDSM.16.M88.4 R88, [R18+0x19080] ;  /* 0x019080001258783b */ /* 0x000fe60000000200 */
[C---:B------:R-:W-:Y:S08]  /*d5e0*/  HMMA.16816.F32 R136, R132.reuse, R124, R136 ;  /* 0x0000007c8488723c */ /* 0x040ff00000001888 */
[C---:B------:R-:W-:Y:S08]  /*d5f0*/  HMMA.16816.F32 R112, R132.reuse, R96, R112 ;  /* 0x000000608470723c */ /* 0x040ff00000001870 */
[C---:B------:R-:W-:Y:S08]  /*d600*/  HMMA.16816.F32 R44, R132.reuse, R108, R44 ;  /* 0x0000006c842c723c */ /* 0x040ff0000000182c */
[----:B------:R-:W-:Y:S01]  /*d610*/  HMMA.16816.F32 R132, R132, R76, R36 ;  /* 0x0000004c8484723c */ /* 0x000fe20000001824 */
[----:B------:R-:W5:Y:S07]  /*d620*/  LDSM.16.M88.4 R36, [R16+0x80] ;  /* 0x000080001024783b */ /* 0x000f6e0000000200 */
[C---:B--2---:R-:W-:Y:S08]  /*d630*/  HMMA.16816.F32 R120, R80.reuse, R126, R120 ;  /* 0x0000007e5078723c */ /* 0x044ff00000001878 */
[C---:B------:R-:W-:Y:S08]  /*d640*/  HMMA.16816.F32 R100, R80.reuse, R98, R100 ;  /* 0x000000625064723c */ /* 0x040ff00000001864 */
[----:B------:R-:W-:Y:S08]  /*d650*/  HMMA.16816.F32 R104, R80, R110, R104 ;  /* 0x0000006e5068723c */ /* 0x000ff00000001868 */
[C---:B----4-:R-:W-:Y:S08]  /*d660*/  HMMA.16816.F32 R48, R24.reuse, R126, R48 ;  /* 0x0000007e1830723c */ /* 0x050ff00000001830 */
[C---:B------:R-:W-:Y:S08]  /*d670*/  HMMA.16816.F32 R52, R24.reuse, R98, R52 ;  /* 0x000000621834723c */ /* 0x040ff00000001834 */
[----:B------:R-:W-:Y:S08]  /*d680*/  HMMA.16816.F32 R56, R24, R110, R56 ;  /* 0x0000006e1838723c */ /* 0x000ff00000001838 */
[C---:B0-----:R-:W-:Y:S08]  /*d690*/  HMMA.16816.F32 R64, R84.reuse, R126, R64 ;  /* 0x0000007e5440723c */ /* 0x041ff00000001840 */
[C---:B------:R-:W-:Y:S08]  /*d6a0*/  HMMA.16816.F32 R68, R84.reuse, R98, R68 ;  /* 0x000000625444723c */ /* 0x040ff00000001844 */
[----:B------:R-:W-:Y:S08]  /*d6b0*/  HMMA.16816.F32 R72, R84, R110, R72 ;  /* 0x0000006e5448723c */ /* 0x000ff00000001848 */
[-C--:B------:R-:W-:Y:S01]  /*d6c0*/  HMMA.16816.F32 R80, R80, R78.reuse, R32 ;  /* 0x0000004e5050723c */ /* 0x080fe20000001820 */
[----:B------:R-:W0:Y:S07]  /*d6d0*/  LDSM.16.M88.4 R32, [R16+0x4080] ;  /* 0x004080001020783b */ /* 0x000e2e0000000200 */
[-C--:B------:R-:W-:Y:S01]  /*d6e0*/  HMMA.16816.F32 R24, R24, R78.reuse, R28 ;  /* 0x0000004e1818723c */ /* 0x080fe2000000181c */
[----:B------:R-:W2:Y:S07]  /*d6f0*/  LDSM.16.M88.4 R28, [R16+0x8080] ;  /* 0x00808000101c783b */ /* 0x000eae0000000200 */
[-C--:B------:R-:W-:Y:S08]  /*d700*/  HMMA.16816.F32 R84, R84, R78.reuse, R144 ;  /* 0x0000004e5454723c */ /* 0x080ff00000001890 */
[C---:B-1----:R-:W-:Y:S01]  /*d710*/  HMMA.16816.F32 R76, R40.reuse, R78, R132 ;  /* 0x0000004e284c723c */ /* 0x042fe20000001884 */
[----:B------:R-:W4:Y:S04]  /*d720*/  LDL.LU R133, [R1+0x10] ;  /* 0x0000100001857983 */ /* 0x000f280000300800 */
[----:B------:R-:W3:Y:S04]  /*d730*/  LDL.LU R132, [R1+0xc] ;  /* 0x00000c0001847983 */ /* 0x000ee80000300800 */
[----:B------:R-:W3:Y:S01]  /*d740*/  LDL.LU R23, [R1+0x8] ;  /* 0x0000080001177983 */ /* 0x000ee20000300800 */
[C---:B------:R-:W-:Y:S08]  /*d750*/  HMMA.16816.F32 R124, R40.reuse, R126, R136 ;  /* 0x0000007e287c723c */ /* 0x040ff00000001888 */
[C---:B------:R-:W-:Y:S01]  /*d760*/  HMMA.16816.F32 R96, R40.reuse, R98, R112 ;  /* 0x000000622860723c */ /* 0x040fe20000001870 */
[----:B------:R-:W1:Y:S07]  /*d770*/  LDSM.16.M88.4 R112, [R149+0x18080] ;  /* 0x018080009570783b */ /* 0x000e6e0000000200 */
[----:B------:R-:W-:Y:S01]  /*d780*/  HMMA.16816.F32 R108, R40, R110, R44 ;  /* 0x0000006e286c723c */ /* 0x000fe2000000182c */
[----:B------:R-:W1:Y:S04]  /*d790*/  LDSM.16.M88.4 R44, [R149+0x19080] ;  /* 0x01908000952c783b */ /* 0x000e680000000200 */
[----:B------:R-:W1:Y:S03]  /*d7a0*/  LDSM.16.M88.4 R40, [R149+0x1a080] ;  /* 0x01a080009528783b */ /* 0x000e660000000200 */
[C---:B-----5:R-:W-:Y:S08]  /*d7b0*/  HMMA.16816.F32 R124, R60.reuse, R36, R124 ;  /* 0x000000243c7c723c */ /* 0x060ff0000000187c */
[C---:B0-----:R-:W-:Y:S08]  /*d7c0*/  HMMA.16816.F32 R96, R60.reuse, R32, R96 ;  /* 0x000000203c60723c */ /* 0x041ff00000001860 */
[C---:B--2---:R-:W-:Y:S08]  /*d7d0*/  HMMA.16816.F32 R108, R60.reuse, R28, R108 ;  /* 0x0000001c3c6c723c */ /* 0x044ff0000000186c */
[----:B------:R-:W-:Y:S01]  /*d7e0*/  HMMA.16816.F32 R60, R60, R116, R76 ;  /* 0x000000743c3c723c */ /* 0x000fe2000000184c */
[----:B------:R-:W0:Y:S07]  /*d7f0*/  LDSM.16.M88.4 R76, [R149+0x1b080] ;  /* 0x01b08000954c783b */ /* 0x000e2e0000000200 */
[C---:B------:R-:W-:Y:S08]  /*d800*/  HMMA.16816.F32 R120, R128.reuse, R36, R120 ;  /* 0x000000248078723c */ /* 0x040ff00000001878 */
[C---:B------:R-:W-:Y:S08]  /*d810*/  HMMA.16816.F32 R100, R128.reuse, R32, R100 ;  /* 0x000000208064723c */ /* 0x040ff00000001864 */
[----:B------:R-:W-:Y:S08]  /*d820*/  HMMA.16816.F32 R104, R128, R28, R104 ;  /* 0x0000001c8068723c */ /* 0x000ff00000001868 */
[C---:B------:R-:W-:Y:S08]  /*d830*/  HMMA.16816.F32 R48, R88.reuse, R36, R48 ;  /* 0x000000245830723c */ /* 0x040ff00000001830 */
[C---:B------:R-:W-:Y:S08]  /*d840*/  HMMA.16816.F32 R52, R88.reuse, R32, R52 ;  /* 0x000000205834723c */ /* 0x040ff00000001834 */
[----:B------:R-:W-:Y:S08]  /*d850*/  HMMA.16816.F32 R56, R88, R28, R56 ;  /* 0x0000001c5838723c */ /* 0x000ff00000001838 */
[C---:B------:R-:W-:Y:S08]  /*d860*/  HMMA.16816.F32 R64, R92.reuse, R36, R64 ;  /* 0x000000245c40723c */ /* 0x040ff00000001840 */
[C---:B------:R-:W-:Y:S08]  /*d870*/  HMMA.16816.F32 R68, R92.reuse, R32, R68 ;  /* 0x000000205c44723c */ /* 0x040ff00000001844 */
[----:B------:R-:W-:Y:S08]  /*d880*/  HMMA.16816.F32 R72, R92, R28, R72 ;  /* 0x0000001c5c48723c */ /* 0x000ff00000001848 */
[-C--:B------:R-:W-:Y:S01]  /*d890*/  HMMA.16816.F32 R80, R128, R116.reuse, R80 ;  /* 0x000000748050723c */ /* 0x080fe20000001850 */
[----:B------:R-:W-:Y:S07]  /*d8a0*/  LDSM.16.M88.4 R128, [R141+0x19080] ;  /* 0x019080008d80783b */ /* 0x000fee0000000200 */
[-C--:B------:R-:W-:Y:S01]  /*d8b0*/  HMMA.16816.F32 R24, R88, R116.reuse, R24 ;  /* 0x000000745818723c */ /* 0x080fe20000001818 */
[----:B------:R-:W-:Y:S07]  /*d8c0*/  LDSM.16.M88.4 R88, [R148+0x8080] ;  /* 0x008080009458783b */ /* 0x000fee0000000200 */
[----:B------:R-:W-:Y:S01]  /*d8d0*/  HMMA.16816.F32 R92, R92, R116, R84 ;  /* 0x000000745c5c723c */ /* 0x000fe20000001854 */
[----:B------:R-:W-:Y:S07]  /*d8e0*/  LDSM.16.M88.4 R84, [R148+0x4080] ;  /* 0x004080009454783b */ /* 0x000fee0000000200 */
[C---:B-1----:R-:W-:Y:S08]  /*d8f0*/  HMMA.16816.F32 R120, R112.reuse, R38, R120 ;  /* 0x000000267078723c */ /* 0x042ff00000001878 */
        /* <DEDUP_REMOVED lines=11> */
[----:B------:R-:W1:Y:S07]  /*d9b0*/  LDSM.16.M88.4 R24, [R141+0x18080] ;  /* 0x018080008d18783b */ /* 0x000e6e0000000200 */
[----:B------:R-:W-:Y:S01]  /*d9c0*/  HMMA.16816.F32 R40, R40, R118, R92 ;  /* 0x000000762828723c */ /* 0x000fe2000000185c */
[----:B------:R-:W2:Y:S07]  /*d9d0*/  LDSM.16.M88.4 R92, [R148+0xc080] ;  /* 0x00c08000945c783b */ /* 0x000eae0000000200 */
[C---:B0-----:R-:W-:Y:S01]  /*d9e0*/  HMMA.16816.F32 R36, R76.reuse, R38, R124 ;  /* 0x000000264c24723c */ /* 0x041fe2000000187c */
[----:B------:R-:W0:Y:S07]  /*d9f0*/  LDSM.16.M88.4 R124, [R141+0x1a080] ;  /* 0x01a080008d7c783b */ /* 0x000e2e0000000200 */
[C---:B------:R-:W-:Y:S01]  /*da00*/  HMMA.16816.F32 R32, R76.reuse, R34, R96 ;  /* 0x000000224c20723c */ /* 0x040fe20000001860 */
[----:B------:R-:W5:Y:S07]  /*da10*/  LDSM.16.M88.4 R96, [R141+0x1b080] ;  /* 0x01b080008d60783b */ /* 0x000f6e0000000200 */
[C---:B------:R-:W-:Y:S01]  /*da20*/  HMMA.16816.F32 R28, R76.reuse, R30, R108 ;  /* 0x0000001e4c1c723c */ /* 0x040fe2000000186c */
[----:B------:R-:W0:Y:S07]  /*da30*/  LDSM.16.M88.4 R108, [R140+0x18080] ;  /* 0x018080008c6c783b */ /* 0x000e2e0000000200 */
[----:B------:R-:W-:Y:S01]  /*da40*/  HMMA.16816.F32 R116, R76, R118, R60 ;  /* 0x000000764c74723c */ /* 0x000fe2000000183c */
[----:B------:R-:W0:Y:S04]  /*da50*/  LDSM.16.M88.4 R60, [R140+0x19080] ;  /* 0x019080008c3c783b */ /* 0x000e280000000200 */
[----:B------:R-:W0:Y:S03]  /*da60*/  LDSM.16.M88.4 R76, [R140+0x1a080] ;  /* 0x01a080008c4c783b */ /* 0x000e260000000200 */
[C---:B-1----:R-:W-:Y:S08]  /*da70*/  HMMA.16816.F32 R120, R24.reuse, R80, R120 ;  /* 0x000000501878723c */ /* 0x042ff00000001878 */
[C---:B------:R-:W-:Y:S08]  /*da80*/  HMMA.16816.F32 R100, R24.reuse, R84, R100 ;  /* 0x000000541864723c */ /* 0x040ff00000001864 */
[C---:B------:R-:W-:Y:S08]  /*da90*/  HMMA.16816.F32 R104, R24.reuse, R88, R104 ;  /* 0x000000581868723c */ /* 0x040ff00000001868 */
[----:B--2---:R-:W-:Y:S01]  /*daa0*/  HMMA.16816.F32 R112, R24, R92, R112 ;  /* 0x0000005c1870723c */ /* 0x004fe20000001870 */
[----:B------:R-:W1:Y:S01]  /*dab0*/  LDSM.16.M88.4 R24, [R140+0x1b080] ;  /* 0x01b080008c18783b */ /* 0x000e620000000200 */
[----:B----4-:R-:W-:-:S03]  /*dac0*/  FFMA R133, R19, R133, R201 ;  /* 0x0000008513857223 */ /* 0x010fc600000000c9 */
[----:B------:R-:W2:Y:S03]  /*dad0*/  S2R R0, SR_TID.X ;  /* 0x0000000000007919 */ /* 0x000ea60000002100 */
[----:B------:R-:W-:Y:S01]  /*dae0*/  HMMA.16816.F32 R48, R128, R80, R48 ;  /* 0x000000508030723c */ /* 0x000fe20000001830 */
[----:B---3--:R-:W-:Y:S02]  /*daf0*/  FFMA R132, R21, R132, R191 ;  /* 0x0000008415847223 */ /* 0x008fe400000000bf */
[----:B------:R-:W-:-:S05]  /*db00*/  FFMA R23, R20, R23, R179 ;  /* 0x0000001714177223 */ /* 0x000fca00000000b3 */
[C---:B------:R-:W-:Y:S01]  /*db10*/  HMMA.16816.F32 R52, R128.reuse, R84, R52 ;  /* 0x000000548034723c */ /* 0x040fe20000001834 */
[----:B------:R3:W-:Y:S07]  /*db20*/  STL [R1+0x10], R133 ;  /* 0x0000108501007387 */ /* 0x0007ee0000100800 */
[----:B------:R-:W-:Y:S08]  /*db30*/  HMMA.16816.F32 R56, R128, R88, R56 ;  /* 0x000000588038723c */ /* 0x000ff00000001838 */
[C---:B0-----:R-:W-:Y:S08]  /*db40*/  HMMA.16816.F32 R64, R124.reuse, R80, R64 ;  /* 0x000000507c40723c */ /* 0x041ff00000001840 */
[C---:B------:R-:W-:Y:S08]  /*db50*/  HMMA.16816.F32 R68, R124.reuse, R84, R68 ;  /* 0x000000547c44723c */ /* 0x040ff00000001844 */
[----:B------:R-:W-:Y:S01]  /*db60*/  HMMA.16816.F32 R72, R124, R88, R72 ;  /* 0x000000587c48723c */ /* 0x000fe20000001848 */
[----:B------:R3:W-:Y:S07]  /*db70*/  STL [R1+0xc], R132 ;  /* 0x00000c8401007387 */ /* 0x0007ee0000100800 */
[-C--:B------:R-:W-:Y:S08]  /*db80*/  HMMA.16816.F32 R44, R128, R92.reuse, R44 ;  /* 0x0000005c802c723c */ /* 0x080ff0000000182c */
[----:B------:R-:W-:Y:S01]  /*db90*/  HMMA.16816.F32 R40, R124, R92, R40 ;  /* 0x0000005c7c28723c */ /* 0x000fe20000001828 */
[----:B------:R3:W-:Y:S07]  /*dba0*/  STL [R1+0x8], R23 ;  /* 0x0000081701007387 */ /* 0x0007ee0000100800 */
[C---:B-----5:R-:W-:Y:S08]  /*dbb0*/  HMMA.16816.F32 R36, R96.reuse, R80, R36 ;  /* 0x000000506024723c */ /* 0x060ff00000001824 */
[C---:B------:R-:W-:Y:S08]  /*dbc0*/  HMMA.16816.F32 R32, R96.reuse, R84, R32 ;  /* 0x000000546020723c */ /* 0x040ff00000001820 */
[C---:B------:R-:W-:Y:S08]  /*dbd0*/  HMMA.16816.F32 R28, R96.reuse, R88, R28 ;  /* 0x00000058601c723c */ /* 0x040ff0000000181c */
[----:B------:R-:W-:Y:S01]  /*dbe0*/  HMMA.16816.F32 R116, R96, R92, R116 ;  /* 0x0000005c6074723c */ /* 0x000fe20000001874 */
[----:B------:R-:W-:-:S04]  /*dbf0*/  IADD3 R205, R205, 0x80, RZ ;  /* 0x00000080cdcd7810 */ /* 0x000fc80007ffe0ff */
[----:B------:R-:W-:Y:S02]  /*dc00*/  ISETP.GE.AND P2, PT, R205, c[0x0][0x1d0], PT ;  /* 0x00007400cd007a0c */ /* 0x000fe40003f46270 */
[----:B--2---:R-:W-:Y:S01]  /*dc10*/  LOP3.LUT R0, R0, 0xff, RZ, 0xc0, !PT ;  /* 0x000000ff00007812 */ /* 0x004fe200078ec0ff */
[----:B------:R-:W-:Y:S01]  /*dc20*/  HMMA.16816.F32 R96, R108, R82, R120 ;  /* 0x000000526c60723c */ /* 0x000fe20000001878 */
[----:B------:R-:W-:Y:S01]  /*dc30*/  MOV R22, 0x80 ;  /* 0x0000008000167802 */ /* 0x000fe20000000f00 */
[----:B------:R-:W-:Y:S01]  /*dc40*/  IMAD.MOV.U32 R167, RZ, RZ, R2 ;  /* 0x000000ffffa77224 */ /* 0x000fe200078e0002 */
[----:B------:R-:W-:-:S05]  /*dc50*/  MOV R179, R3 ;  /* 0x0000000300b37202 */ /* 0x000fca0000000f00 */
[----:B------:R-:W-:Y:S01]  /*dc60*/  HMMA.16816.F32 R100, R108, R86, R100 ;  /* 0x000000566c64723c */ /* 0x000fe20000001864 */
[----:B------:R-:W-:Y:S01]  /*dc70*/  IMAD.SHL.U32 R0, R0, 0x2, RZ ;  /* 0x0000000200007824 */ /* 0x000fe200078e00ff */
[----:B------:R-:W-:Y:S01]  /*dc80*/  MOV R191, R5 ;  /* 0x0000000500bf7202 */ /* 0x000fe20000000f00 */
[----:B------:R-:W-:-:S05]  /*dc90*/  IMAD R10, R22, c[0x0][0x1b4], R10 ;  /* 0x00006d00160a7a24 */ /* 0x000fca00078e020a */
[----:B------:R-:W-:Y:S01]  /*dca0*/  HMMA.16816.F32 R104, R108, R90, R104 ;  /* 0x0000005a6c68723c */ /* 0x000fe20000001868 */
[----:B------:R-:W-:Y:S01]  /*dcb0*/  IMAD R17, R22, c[0x0][0x1a4], R17 ;  /* 0x0000690016117a24 */ /* 0x000fe200078e0211 */
[----:B------:R-:W-:Y:S01]  /*dcc0*/  MOV R220, R7 ;  /* 0x0000000700dc7202 */ /* 0x000fe20000000f00 */
[----:B------:R-:W-:-:S05]  /*dcd0*/  IMAD.MOV.U32 R201, RZ, RZ, R4 ;  /* 0x000000ffffc97224 */ /* 0x000fca00078e0004 */
[----:B------:R-:W-:Y:S01]  /*dce0*/  HMMA.16816.F32 R48, R60, R82, R48 ;  /* 0x000000523c30723c */ /* 0x000fe20000001830 */
[----:B------:R-:W-:Y:S01]  /*dcf0*/  IMAD.MOV.U32 R209, RZ, RZ, R6 ;  /* 0x000000ffffd17224 */ /* 0x000fe200078e0006 */
[----:B------:R-:W-:Y:S01]  /*dd00*/  MOV R214, R9 ;  /* 0x0000000900d67202 */ /* 0x000fe20000000f00 */
[----:B------:R-:W-:-:S05]  /*dd10*/  IMAD.MOV.U32 R215, RZ, RZ, R8 ;  /* 0x000000ffffd77224 */ /* 0x000fca00078e0008 */
[C---:B------:R-:W-:Y:S08]  /*dd20*/  HMMA.16816.F32 R52, R60.reuse, R86, R52 ;  /* 0x000000563c34723c */ /* 0x040ff00000001834 */
[----:B------:R-:W-:Y:S08]  /*dd30*/  HMMA.16816.F32 R56, R60, R90, R56 ;  /* 0x0000005a3c38723c */ /* 0x000ff00000001838 */
[C---:B------:R-:W-:Y:S08]  /*dd40*/  HMMA.16816.F32 R64, R76.reuse, R82, R64 ;  /* 0x000000524c40723c */ /* 0x040ff00000001840 */
[C---:B------:R-:W-:Y:S08]  /*dd50*/  HMMA.16816.F32 R68, R76.reuse, R86, R68 ;  /* 0x000000564c44723c */ /* 0x040ff00000001844 */
[----:B------:R-:W-:Y:S08]  /*dd60*/  HMMA.16816.F32 R72, R76, R90, R72 ;  /* 0x0000005a4c48723c */ /* 0x000ff00000001848 */
[-C--:B------:R-:W-:Y:S08]  /*dd70*/  HMMA.16816.F32 R108, R108, R94.reuse, R112 ;  /* 0x0000005e6c6c723c */ /* 0x080ff00000001870 */
[-C--:B------:R-:W-:Y:S08]  /*dd80*/  HMMA.16816.F32 R60, R60, R94.reuse, R44 ;  /* 0x0000005e3c3c723c */ /* 0x080ff0000000182c */
[----:B------:R-:W-:Y:S08]  /*dd90*/  HMMA.16816.F32 R76, R76, R94, R40 ;  /* 0x0000005e4c4c723c */ /* 0x000ff00000001828 */
[C---:B-1----:R-:W-:Y:S08]  /*dda0*/  HMMA.16816.F32 R80, R24.reuse, R82, R36 ;  /* 0x000000521850723c */ /* 0x042ff00000001824 */
[C---:B------:R-:W-:Y:S08]  /*ddb0*/  HMMA.16816.F32 R84, R24.reuse, R86, R32 ;  /* 0x000000561854723c */ /* 0x040ff00000001820 */
[C---:B------:R-:W-:Y:S08]  /*ddc0*/  HMMA.16816.F32 R88, R24.reuse, R90, R28 ;  /* 0x0000005a1858723c */ /* 0x040ff0000000181c */
[----:B------:R-:W-:Y:S01]  /*ddd0*/  HMMA.16816.F32 R92, R24, R94, R116 ;  /* 0x0000005e185c723c */ /* 0x000fe20000001874 */
[----:B---3--:R-:W-:Y:S01]  /*dde0*/  @P2 CALL.REL.NOINC `(.L_x_0) ;  /* 0x0000001000002944 */ /* 0x008fe20003c00000 */
[----:B------:R-:W-:Y:S06]  /*ddf0*/  BRA `(.L_x_1) ;  /* 0xffff874000007947 */ /* 0x000fec000383ffff */
.L_x_0:
[----:B------:R-:W0:Y:S04]  /*de00*/  S2R R183, SR_TID.X ;  /* 0x0000000000b77919 */ /* 0x000e280000002100 */
[----:B------:R-:W1:Y:S04]  /*de10*/  S2R R237, SR_CTAID.X ;  /* 0x0000000000ed7919 */ /* 0x000e680000002500 */
[----:B------:R-:W2:Y:S04]  /*de20*/  S2R R239, SR_CTAID.Y ;  /* 0x0000000000ef7919 */ /* 0x000ea80000002600 */
[----:B------:R-:W3:Y:S04]  /*de30*/  S2R R23, SR_TID.X ;  /* 0x0000000000177919 */ /* 0x000ee80000002100 */
[----:B------:R-:W4:Y:S04]  /*de40*/  LDL.LU R19, [R1+0x8] ;  /* 0x0000080001137983 */ /* 0x000f280000300800 */
[----:B------:R-:W5:Y:S01]  /*de50*/  LDL.LU R20, [R1+0xc] ;  /* 0x00000c0001147983 */ /* 0x000f620000300800 */
[----:B0-----:R-:W-:-:S03]  /*de60*/  LOP3.LUT R238, R183, 0x3f, RZ, 0xc0, !PT ;  /* 0x0000003fb7ee7812 */ /* 0x001fc600078ec0ff */
[----:B------:R-:W5:Y:S02]  /*de70*/  LDL.LU R21, [R1+0x10] ;  /* 0x0000100001157983 */ /* 0x000f640000300800 */
[----:B-1----:R-:W-:Y:S02]  /*de80*/  IMAD R237, R237, 0x40, R238 ;  /* 0x00000040eded7824 */ /* 0x002fe400078e02ee */
[----:B------:R-:W5:Y:S01]  /*de90*/  LDL.LU R22, [R1+0x14] ;  /* 0x0000140001167983 */ /* 0x000f620000300800 */
[----:B------:R-:W-:Y:S01]  /*dea0*/  MOV R216, R82 ;  /* 0x0000005200d87202 */ /* 0x000fe20000000f00 */
[----:B--2---:R-:W-:Y:S01]  /*deb0*/  IMAD R0, R239, c[0x0][0x1c0], RZ ;  /* 0x00007000ef007a24 */ /* 0x004fe200078e02ff */
[----:B------:R-:W-:Y:S01]  /*dec0*/  MOV R212, R86 ;  /* 0x0000005600d47202 */ /* 0x000fe20000000f00 */
[----:B------:R-:W-:Y:S01]  /*ded0*/  IMAD R11, R237, c[0x0][0x1c4], RZ ;  /* 0x00007100ed0b7a24 */ /* 0x000fe200078e02ff */
[----:B------:R-:W-:Y:S01]  /*dee0*/  MOV R217, R90 ;  /* 0x0000005a00d97202 */ /* 0x000fe20000000f00 */
[----:B------:R-:W-:Y:S01]  /*def0*/  IMAD.MOV.U32 R214, RZ, RZ, R83 ;  /* 0x000000ffffd67224 */ /* 0x000fe200078e0053 */
[C---:B------:R-:W-:Y:S01]  /*df00*/  SHF.L.U32 R10, R0.reuse, 0x1, RZ ;  /* 0x00000001000a7819 */ /* 0x040fe200000006ff */
[----:B------:R-:W-:Y:S01]  /*df10*/  IMAD.SHL.U32 R13, R11, 0x2, RZ ;  /* 0x000000020b0d7824 */ /* 0x000fe200078e00ff */
[----:B---3--:R-:W-:Y:S01]  /*df20*/  SHF.R.U32.HI R12, RZ, 0x6, R23 ;  /* 0x00000006ff0c7819 */ /* 0x008fe20000011617 */
[----:B------:R-:W-:Y:S01]  /*df30*/  IMAD.HI R0, R0, 0x2, RZ ;  /* 0x0000000200007827 */ /* 0x000fe200078e02ff */
[----:B------:R-:W-:-:S02]  /*df40*/  MOV R213, R94 ;  /* 0x0000005e00d57202 */ /* 0x000fc40000000f00 */
[----:B------:R-:W-:Y:S01]  /*df50*/  IADD3 R10, P0, P1, R13, c[0x0][0x178], R10 ;  /* 0x00005e000d0a7a10 */ /* 0x000fe2000791e00a */
[----:B------:R-:W-:Y:S01]  /*df60*/  IMAD.HI R11, R11, 0x2, RZ ;  /* 0x000000020b0b7827 */ /* 0x000fe200078e02ff */
[----:B------:R-:W-:Y:S02]  /*df70*/  SGXT.U32 R12, R12, 0x2 ;  /* 0x000000020c0c781a */ /* 0x000fe40000000000 */
[----:B------:R-:W-:Y:S01]  /*df80*/  MOV R221, R88 ;  /* 0x0000005800dd7202 */ /* 0x000fe20000000f00 */
[----:B------:R-:W-:Y:S01]  /*df90*/  IMAD.MOV.U32 R210, RZ, RZ, R87 ;  /* 0x000000ffffd27224 */ /* 0x000fe200078e0057 */
[----:B------:R-:W-:Y:S01]  /*dfa0*/  IADD3.X R0, R11, c[0x0][0x17c], R0, P0, P1 ;  /* 0x00005f000b007a10 */ /* 0x000fe200007e2400 */
[----:B------:R-:W-:Y:S01]  /*dfb0*/  IMAD R25, R12, c[0x0][0x1c8], RZ ;  /* 0x000072000c197a24 */ /* 0x000fe200078e02ff */
[----:B------:R-:W2:Y:S01]  /*dfc0*/  LDL.LU R11, [R1+0x24] ;  /* 0x00002400010b7983 */ /* 0x000ea20000300800 */
[----:B------:R-:W-:Y:S01]  /*dfd0*/  IMAD.MOV.U32 R215, RZ, RZ, R91 ;  /* 0x000000ffffd77224 */ /* 0x000fe200078e005b */
[----:B------:R-:W-:Y:S01]  /*dfe0*/  MOV R218, R92 ;  /* 0x0000005c00da7202 */ /* 0x000fe20000000f00 */
[----:B------:R-:W-:Y:S01]  /*dff0*/  IMAD.MOV.U32 R211, RZ, RZ, R95 ;  /* 0x000000ffffd37224 */ /* 0x000fe200078e005f */
[----:B------:R-:W3:Y:S01]  /*e000*/  LDL.LU R12, [R1+0x20] ;  /* 0x00002000010c7983 */ /* 0x000ee20000300800 */
[----:B------:R-:W-:Y:S01]  /*e010*/  IMAD.MOV.U32 R220, RZ, RZ, R89 ;  /* 0x000000ffffdc7224 */ /* 0x000fe200078e0059 */
[----:B------:R-:W-:Y:S01]  /*e020*/  MOV R177, c[0x0][0x1c8] ;  /* 0x0000720000b17a02 */ /* 0x000fe20000000f00 */
[----:B------:R-:W-:Y:S01]  /*e030*/  IMAD.MOV.U32 R219, RZ, RZ, R93 ;  /* 0x000000ffffdb7224 */ /* 0x000fe200078e005d */
[----:B------:R-:W3:Y:S04]  /*e040*/  LDL.LU R13, [R1+0x1c] ;  /* 0x00001c00010d7983 */ /* 0x000ee80000300800 */
[----:B------:R-:W3:Y:S01]  /*e050*/  LDL.LU R207, [R1+0x18] ;  /* 0x0000180001cf7983 */ /* 0x000ee20000300800 */
[----:B------:R-:W-:-:S05]  /*e060*/  IMAD R27, R177, 0x4, R25 ;  /* 0x00000004b11b7824 */ /* 0x000fca00078e0219 */
[----:B------:R-:W-:Y:S01]  /*e070*/  LEA R29, R177, R27, 0x2 ;  /* 0x0000001bb11d7211 */ /* 0x000fe200078e10ff */
[----:B------:R-:W0:Y:S04]  /*e080*/  S2R R178, SR_TID.X ;  /* 0x0000000000b27919 */ /* 0x000e280000002100 */
[----:B------:R-:W1:Y:S01]  /*e090*/  S2R R202, SR_TID.X ;  /* 0x0000000000ca7919 */ /* 0x000e620000002100 */
[----:B------:R-:W-:-:S03]  /*e0a0*/  IMAD.MOV.U32 R236, RZ, RZ, R48 ;  /* 0x000000ffffec7224 */ /* 0x000fc600078e0030 */
[----:B------:R-:W-:Y:S01]  /*e0b0*/  BAR.SYNC.DEFER_BLOCKING 0x0 ;  /* 0x0000000000007b1d */ /* 0x000fe20000010000 */
[----:B----4-:R-:W-:-:S04]  /*e0c0*/  MOV R176, R19 ;  /* 0x0000001300b07202 */ /* 0x010fc80000000f00 */
[C---:B------:R-:W-:Y:S01]  /*e0d0*/  FSETP.GT.AND P6, PT, |R176|.reuse, 8.50705917302346158658e+37, PT ;  /* 0x7e800000b000780b */ /* 0x040fe20003fc4200 */
[----:B------:R-:W-:Y:S01]  /*e0e0*/  FMUL R17, R176, 8388608 ;  /* 0x4b000000b0117820 */ /* 0x000fe20000400000 */
[----:B-----5:R-:W-:Y:S01]  /*e0f0*/  MOV R226, R21 ;  /* 0x0000001500e27202 */ /* 0x020fe20000000f00 */
[----:B------:R-:W-:Y:S02]  /*e100*/  IMAD.MOV.U32 R224, RZ, RZ, R20 ;  /* 0x000000ffffe07224 */ /* 0x000fe400078e0014 */
[----:B------:R-:W-:-:S08]  /*e110*/  IMAD.MOV.U32 R227, RZ, RZ, R22 ;  /* 0x000000ffffe37224 */ /* 0x000fd000078e0016 */
[----:B------:R-:W-:Y:S02]  /*e120*/  @P6 FMUL R211, R211, 0.25 ;  /* 0x3e800000d3d36820 */ /* 0x000fe40000400000 */
[----:B------:R-:W-:Y:S02]  /*e130*/  @P6 FMUL R213, R213, 0.25 ;  /* 0x3e800000d5d56820 */ /* 0x000fe40000400000 */
[----:B------:R-:W-:Y:S02]  /*e140*/  @P6 FMUL R215, R215, 0.25 ;  /* 0x3e800000d7d76820 */ /* 0x000fe40000400000 */
[----:B------:R-:W-:Y:S02]  /*e150*/  @P6 FMUL R217, R217, 0.25 ;  /* 0x3e800000d9d96820 */ /* 0x000fe40000400000 */
[C---:B--2---:R-:W-:Y:S01]  /*e160*/  FMUL R14, R11.reuse, 8388608 ;  /* 0x4b0000000b0e7820 */ /* 0x044fe20000400000 */
[----:B------:R-:W-:Y:S01]  /*e170*/  FSETP.GEU.AND P2, PT, R11, 1.175494350822287508e-38, PT ;  /* 0x008000000b00780b */ /* 0x000fe20003f4e000 */
[C---:B---3--:R-:W-:Y:S01]  /*e180*/  FMUL R15, R12.reuse, 8388608 ;  /* 0x4b0000000c0f7820 */ /* 0x048fe20000400000 */
[----:B------:R-:W-:-:S02]  /*e190*/  FSETP.GEU.AND P1, PT, R12, 1.175494350822287508e-38, PT ;  /* 0x008000000c00780b */ /* 0x000fc40003f2e000 */
[----:B------:R-:W-:Y:S01]  /*e1a0*/  FSEL R21, R14, R11, !P2 ;  /* 0x0000000b0e157208 */ /* 0x000fe20005000000 */
[C---:B------:R-:W-:Y:S01]  /*e1b0*/  FMUL R18, R13.reuse, 8388608 ;  /* 0x4b0000000d127820 */ /* 0x040fe20000400000 */
[----:B------:R-:W-:Y:S02]  /*e1c0*/  FSETP.GEU.AND P5, PT, R13, 1.175494350822287508e-38, PT ;  /* 0x008000000d00780b */ /* 0x000fe40003fae000 */
[----:B------:R-:W-:Y:S02]  /*e1d0*/  FSEL R14, R15, R12, !P1 ;  /* 0x0000000c0f0e7208 */ /* 0x000fe40004800000 */
[----:B------:R-:W-:Y:S02]  /*e1e0*/  FSEL R23, RZ, -23, P1 ;  /* 0xc1b80000ff177808 */ /* 0x000fe40000800000 */
[----:B------:R-:W-:Y:S02]  /*e1f0*/  FSETP.GEU.AND P1, PT, R176, 1.175494350822287508e-38, PT ;  /* 0x00800000b000780b */ /* 0x000fe40003f2e000 */
[----:B------:R-:W-:-:S02]  /*e200*/  FSEL R18, R18, R13, !P5 ;  /* 0x0000000d12127208 */ /* 0x000fc40006800000 */
[----:B------:R-:W-:Y:S01]  /*e210*/  FSEL R22, RZ, -23, P5 ;  /* 0xc1b80000ff167808 */ /* 0x000fe20002800000 */
[----:B------:R-:W-:Y:S01]  /*e220*/  @P6 FMUL R210, R210, 0.25 ;  /* 0x3e800000d2d26820 */ /* 0x000fe20000400000 */
[----:B------:R-:W-:Y:S01]  /*e230*/  FSETP.GEU.AND P5, PT, |R176|, 1.175494350822287508e-38, PT ;  /* 0x00800000b000780b */ /* 0x000fe20003fae200 */
[----:B------:R-:W-:Y:S01]  /*e240*/  @P6 FMUL R212, R212, 0.25 ;  /* 0x3e800000d4d46820 */ /* 0x000fe20000400000 */
[----:B------:R-:W-:Y:S01]  /*e250*/  FSEL R15, R17, R176, !P1 ;  /* 0x000000b0110f7208 */ /* 0x000fe20004800000 */
[----:B------:R-:W-:Y:S02]  /*e260*/  @P6 FMUL R214, R214, 0.25 ;  /* 0x3e800000d6d66820 */ /* 0x000fe40000400000 */
[----:B------:R-:W-:Y:S02]  /*e270*/  @P6 FMUL R176, R176, 0.25 ;  /* 0x3e800000b0b06820 */ /* 0x000fe40000400000 */
[----:B------:R-:W-:Y:S01]  /*e280*/  @P6 FMUL R216, R216, 0.25 ;  /* 0x3e800000d8d86820 */ /* 0x000fe20000400000 */
[C---:B------:R-:W-:Y:S01]  /*e290*/  FSETP.GT.AND P6, PT, |R224|.reuse, 8.50705917302346158658e+37, PT ;  /* 0x7e800000e000780b */ /* 0x040fe20003fc4200 */
[----:B------:R-:W-:Y:S01]  /*e2a0*/  FMUL R17, R224, 8388608 ;  /* 0x4b000000e0117820 */ /* 0x000fe20000400000 */
[----:B------:R-:W-:-:S02]  /*e2b0*/  FSEL R204, RZ, -23, P2 ;  /* 0xc1b80000ffcc7808 */ /* 0x000fc40001000000 */
[----:B------:R-:W-:Y:S01]  /*e2c0*/  FSETP.GEU.AND P2, PT, R224, 1.175494350822287508e-38, PT ;  /* 0x00800000e000780b */ /* 0x000fe20003f4e000 */
[----:B------:R-:W-:Y:S02]  /*e2d0*/  @!P5 FMUL R211, R211, 16777216 ;  /* 0x4b800000d3d3d820 */ /* 0x000fe40000400000 */
[----:B------:R-:W-:Y:S01]  /*e2e0*/  @!P5 FMUL R213, R213, 16777216 ;  /* 0x4b800000d5d5d820 */ /* 0x000fe20000400000 */
[----:B------:R-:W-:Y:S01]  /*e2f0*/  FSEL R16, R17, R224, !P2 ;  /* 0x000000e011107208 */ /* 0x000fe20005000000 */
[----:B------:R-:W-:Y:S02]  /*e300*/  @!P5 FMUL R215, R215, 16777216 ;  /* 0x4b800000d7d7d820 */ /* 0x000fe40000400000 */
[----:B------:R-:W-:Y:S02]  /*e310*/  @!P5 FMUL R217, R217, 16777216 ;  /* 0x4b800000d9d9d820 */ /* 0x000fe40000400000 */
[----:B------:R-:W-:Y:S02]  /*e320*/  @!P5 FMUL R210, R210, 16777216 ;  /* 0x4b800000d2d2d820 */ /* 0x000fe40000400000 */
[----:B------:R-:W-:-:S02]  /*e330*/  @!P5 FMUL R212, R212, 16777216 ;  /* 0x4b800000d4d4d820 */ /* 0x000fc40000400000 */
[----:B------:R-:W-:Y:S02]  /*e340*/  @!P5 FMUL R214, R214, 16777216 ;  /* 0x4b800000d6d6d820 */ /* 0x000fe40000400000 */
[----:B------:R-:W-:Y:S02]  /*e350*/  @!P5 FMUL R176, R176, 16777216 ;  /* 0x4b800000b0b0d820 */ /* 0x000fe40000400000 */
[----:B------:R-:W-:Y:S01]  /*e360*/  @!P5 FMUL R216, R216, 16777216 ;  /* 0x4b800000d8d8d820 */ /* 0x000fe20000400000 */
[----:B------:R-:W-:Y:S01]  /*e370*/  FSETP.GEU.AND P5, PT, |R224|, 1.175494350822287508e-38, PT ;  /* 0x00800000e000780b */ /* 0x000fe20003fae200 */
[----:B------:R-:W-:Y:S02]  /*e380*/  @P6 FMUL R219, R219, 0.25 ;  /* 0x3e800000dbdb6820 */ /* 0x000fe40000400000 */
[----:B------:R-:W-:Y:S02]  /*e390*/  @P6 FMUL R218, R218, 0.25 ;  /* 0x3e800000dada6820 */ /* 0x000fe40000400000 */
[----:B------:R-:W-:-:S02]  /*e3a0*/  @P6 FMUL R220, R220, 0.25 ;  /* 0x3e800000dcdc6820 */ /* 0x000fc40000400000 */
[----:B------:R-:W-:Y:S02]  /*e3b0*/  @P6 FMUL R221, R221, 0.25 ;  /* 0x3e800000dddd6820 */ /* 0x000fe40000400000 */
[----:B------:R-:W-:Y:S02]  /*e3c0*/  @P6 FMUL R85, R85, 0.25 ;  /* 0x3e80000055556820 */ /* 0x000fe40000400000 */
[----:B------:R-:W-:Y:S02]  /*e3d0*/  @P6 FMUL R84, R84, 0.25 ;  /* 0x3e80000054546820 */ /* 0x000fe40000400000 */
[----:B------:R-:W-:Y:S02]  /*e3e0*/  @P6 FMUL R81, R81, 0.25 ;  /* 0x3e80000051516820 */ /* 0x000fe40000400000 */
[----:B------:R-:W-:Y:S02]  /*e3f0*/  @P6 FMUL R224, R224, 0.25 ;  /* 0x3e800000e0e06820 */ /* 0x000fe40000400000 */
[----:B------:R-:W-:Y:S01]  /*e400*/  @P6 FMUL R80, R80, 0.25 ;  /* 0x3e80000050506820 */ /* 0x000fe20000400000 */
[C---:B------:R-:W-:Y:S01]  /*e410*/  FSETP.GT.AND P6, PT, |R226|.reuse, 8.50705917302346158658e+37, PT ;  /* 0x7e800000e200780b */ /* 0x040fe20003fc4200 */
[C---:B------:R-:W-:Y:S01]  /*e420*/  FMUL R17, R226.reuse, 8388608 ;  /* 0x4b000000e2117820 */ /* 0x040fe20000400000 */
[----:B------:R-:W-:Y:S01]  /*e430*/  FSETP.GEU.AND P3, PT, R226, 1.175494350822287508e-38, PT ;  /* 0x00800000e200780b */ /* 0x000fe20003f6e000 */
[----:B------:R-:W-:-:S02]  /*e440*/  @!P5 FMUL R219, R219, 16777216 ;  /* 0x4b800000dbdbd820 */ /* 0x000fc40000400000 */
[----:B------:R-:W-:Y:S01]  /*e450*/  @!P5 FMUL R218, R218, 16777216 ;  /* 0x4b800000dadad820 */ /* 0x000fe20000400000 */
[----:B------:R-:W-:Y:S01]  /*e460*/  FSEL R17, R17, R226, !P3 ;  /* 0x000000e211117208 */ /* 0x000fe20005800000 */
[----:B------:R-:W-:Y:S02]  /*e470*/  @!P5 FMUL R220, R220, 16777216 ;  /* 0x4b800000dcdcd820 */ /* 0x000fe40000400000 */
[----:B------:R-:W-:Y:S02]  /*e480*/  @!P5 FMUL R221, R221, 16777216 ;  /* 0x4b800000ddddd820 */ /* 0x000fe40000400000 */
[----:B------:R-:W-:Y:S02]  /*e490*/  @!P5 FMUL R85, R85, 16777216 ;  /* 0x4b8000005555d820 */ /* 0x000fe40000400000 */
[----:B------:R-:W-:Y:S02]  /*e4a0*/  @!P5 FMUL R84, R84, 16777216 ;  /* 0x4b8000005454d820 */ /* 0x000fe40000400000 */
[----:B------:R-:W-:-:S02]  /*e4b0*/  @!P5 FMUL R81, R81, 16777216 ;  /* 0x4b8000005151d820 */ /* 0x000fc40000400000 */
[----:B------:R-:W-:Y:S02]  /*e4c0*/  @!P5 FMUL R224, R224, 16777216 ;  /* 0x4b800000e0e0d820 */ /* 0x000fe40000400000 */
[----:B------:R-:W-:Y:S01]  /*e4d0*/  @!P5 FMUL R80, R80, 16777216 ;  /* 0x4b8000005050d820 */ /* 0x000fe20000400000 */
[----:B------:R-:W-:Y:S01]  /*e4e0*/  FSETP.GEU.AND P5, PT, |R226|, 1.175494350822287508e-38, PT ;  /* 0x00800000e200780b */ /* 0x000fe20003fae200 */
[----:B------:R-:W-:Y:S02]  /*e4f0*/  @P6 FMUL R79, R79, 0.25 ;  /* 0x3e8000004f4f6820 */ /* 0x000fe40000400000 */
[----:B------:R-:W-:Y:S02]  /*e500*/  @P6 FMUL R78, R78, 0.25 ;  /* 0x3e8000004e4e6820 */ /* 0x000fe40000400000 */
[----:B------:R-:W-:Y:S02]  /*e510*/  @P6 FMUL R75, R75, 0.25 ;  /* 0x3e8000004b4b6820 */ /* 0x000fe40000400000 */
[----:B------:R-:W-:-:S02]  /*e520*/  @P6 FMUL R74, R74, 0.25 ;  /* 0x3e8000004a4a6820 */ /* 0x000fc40000400000 */
        /* <DEDUP_REMOVED lines=51> */
[----:B------:R-:W-:-:S04]  /*e860*/  LEA R24, P6, R25, R10, 0x1 ;  /* 0x0000000a19187211 */ /* 0x000fc800078c08ff */
[----:B------:R-:W-:Y:S02]  /*e870*/  LEA.HI.X.SX32 R25, R25, R0, 0x1, P6 ;  /* 0x0000000019197211 */ /* 0x000fe400030f0eff */
[----:B------:R-:W-:-:S04]  /*e880*/  LEA R142, P6, R27, R10, 0x1 ;  /* 0x0000000a1b8e7211 */ /* 0x000fc800078c08ff */
[----:B------:R-:W-:Y:S01]  /*e890*/  LEA.HI.X.SX32 R143, R27, R0, 0x1, P6 ;  /* 0x000000001b8f7211 */ /* 0x000fe200030f0eff */
[----:B------:R-:W-:Y:S01]  /*e8a0*/  IMAD R27, R177, 0x4, R29 ;  /* 0x00000004b11b7824 */ /* 0x000fe200078e021d */
[----:B------:R-:W-:-:S04]  /*e8b0*/  LEA R152, P6, R29, R10, 0x1 ;  /* 0x0000000a1d987211 */ /* 0x000fc800078c08ff */
[----:B------:R-:W-:Y:S02]  /*e8c0*/  LEA.HI.X.SX32 R153, R29, R0, 0x1, P6 ;  /* 0x000000001d997211 */ /* 0x000fe400030f0eff */
[----:B------:R-:W-:Y:S02]  /*e8d0*/  LEA R116, P6, R27, R10, 0x1 ;  /* 0x0000000a1b747211 */ /* 0x000fe400078c08ff */
[----:B------:R-:W-:Y:S02]  /*e8e0*/  LEA R29, R177, R27, 0x2 ;  /* 0x0000001bb11d7211 */ /* 0x000fe400078e10ff */
[----:B------:R-:W-:Y:S02]  /*e8f0*/  LEA.HI.X.SX32 R117, R27, R0, 0x1, P6 ;  /* 0x000000001b757211 */ /* 0x000fe400030f0eff */
[----:B------:R-:W-:Y:S01]  /*e900*/  LEA R28, P6, R29, R10, 0x1 ;  /* 0x0000000a1d1c7211 */ /* 0x000fe200078c08ff */
[----:B------:R-:W-:-:S03]  /*e910*/  IMAD R27, R177, 0x4, R29 ;  /* 0x00000004b11b7824 */ /* 0x000fc600078e021d */
        /* <DEDUP_REMOVED lines=147> */
[----:B0-----:R-:W-:Y:S01]  /*f250*/  LOP3.LUT R178, R178, 0xff, RZ, 0xc0, !PT ;  /* 0x000000ffb2b27812 */ /* 0x001fe200078ec0ff */
[----:B------:R-:W-:Y:S01]  /*f260*/  @!P5 FMUL R63, R63, 16777216 ;  /* 0x4b8000003f3fd820 */ /* 0x000fe20000400000 */
[----:B------:R-:W-:Y:S01]  /*f270*/  LEA.HI.X.SX32 R195, R179, R0, 0x1, P6 ;  /* 0x00000000b3c37211 */ /* 0x000fe200030f0eff */
[----:B------:R-:W-:Y:S01]  /*f280*/  @!P5 FMUL R62, R62, 16777216 ;  /* 0x4b8000003e3ed820 */ /* 0x000fe20000400000 */
[----:B------:R-:W-:Y:S01]  /*f290*/  LEA R192, P6, R181, R10, 0x1 ;  /* 0x0000000ab5c07211 */ /* 0x000fe200078c08ff */
[----:B------:R-:W-:-:S02]  /*f2a0*/  @!P5 FMUL R59, R59, 16777216 ;  /* 0x4b8000003b3bd820 */ /* 0x000fc40000400000 */
[----:B------:R-:W-:Y:S02]  /*f2b0*/  @!P5 FMUL R58, R58, 16777216 ;  /* 0x4b8000003a3ad820 */ /* 0x000fe40000400000 */
[----:B------:R-:W-:Y:S02]  /*f2c0*/  @!P5 FMUL R55, R55, 16777216 ;  /* 0x4b8000003737d820 */ /* 0x000fe40000400000 */
[----:B------:R-:W-:Y:S02]  /*f2d0*/  @!P5 FMUL R54, R54, 16777216 ;  /* 0x4b8000003636d820 */ /* 0x000fe40000400000 */
[----:B------:R-:W-:Y:S02]  /*f2e0*/  @!P5 FMUL R51, R51, 16777216 ;  /* 0x4b8000003333d820 */ /* 0x000fe40000400000 */
[----:B------:R-:W-:Y:S02]  /*f2f0*/  @!P5 FMUL R50, R50, 16777216 ;  /* 0x4b8000003232d820 */ /* 0x000fe40000400000 */
[----:B------:R-:W-:Y:S01]  /*f300*/  @!P5 FMUL R207, R207, 16777216 ;  /* 0x4b800000cfcfd820 */ /* 0x000fe20000400000 */
[----:B------:R-:W-:Y:S01]  /*f310*/  ISETP.GE.U32.AND P5, PT, R178, 0x40, PT ;  /* 0x00000040b200780c */ /* 0x000fe20003fa6070 */
[----:B------:R-:W-:Y:S01]  /*f320*/  IMAD R179, R177, 0x4, R181 ;  /* 0x00000004b1b37824 */ /* 0x000fe200078e02b5 */
[----:B-1----:R-:W-:Y:S01]  /*f330*/  SHF.R.U32.HI R180, RZ, 0x1, R202 ;  /* 0x00000001ffb47819 */ /* 0x002fe200000116ca */
[C---:B------:R-:W-:Y:S01]  /*f340*/  IMAD.SHL.U32 R238, R202.reuse, 0x4, RZ ;  /* 0x00000004caee7824 */ /* 0x040fe200078e00ff */
[----:B------:R-:W-:-:S02]  /*f350*/  SHF.L.U32 R178, R202, 0x4, RZ ;  /* 0x00000004cab27819 */ /* 0x000fc400000006ff */
[----:B------:R-:W-:Y:S02]  /*f360*/  LEA.HI.X.SX32 R193, R181, R0, 0x1, P6 ;  /* 0x00000000b5c17211 */ /* 0x000fe400030f0eff */
[----:B------:R-:W-:Y:S02]  /*f370*/  LEA R190, P6, R179, R10, 0x1 ;  /* 0x0000000ab3be7211 */ /* 0x000fe400078c08ff */
[----:B------:R-:W-:Y:S02]  /*f380*/  LOP3.LUT R180, R180, 0xc, RZ, 0xc0, !PT ;  /* 0x0000000cb4b47812 */ /* 0x000fe400078ec0ff */
[----:B------:R-:W-:Y:S02]  /*f390*/  LOP3.LUT R205, R178, 0x70, RZ, 0xc0, !PT ;  /* 0x00000070b2cd7812 */ /* 0x000fe400078ec0ff */
[----:B------:R-:W-:Y:S02]  /*f3a0*/  LOP3.LUT R182, R238, 0x80, RZ, 0xc0, !PT ;  /* 0x00000080eeb67812 */ /* 0x000fe400078ec0ff */
[----:B------:R-:W-:-:S02]  /*f3b0*/  LEA R181, R177, R179, 0x2 ;  /* 0x000000b3b1b57211 */ /* 0x000fc400078e10ff */
[----:B------:R-:W-:Y:S02]  /*f3c0*/  SHF.R.S32.HI R203, RZ, 0x2, R202 ;  /* 0x00000002ffcb7819 */ /* 0x000fe400000114ca */
[----:B------:R-:W-:Y:S02]  /*f3d0*/  LOP3.LUT R183, R183, 0x80, RZ, 0xc0, !PT ;  /* 0x00000080b7b77812 */ /* 0x000fe400078ec0ff */
[----:B------:R-:W-:Y:S02]  /*f3e0*/  LEA.HI.X.SX32 R191, R179, R0, 0x1, P6 ;  /* 0x00000000b3bf7211 */ /* 0x000fe400030f0eff */
[----:B------:R-:W-:Y:S02]  /*f3f0*/  IADD3 R205, R180, R205, R182 ;  /* 0x000000cdb4cd7210 */ /* 0x000fe40007ffe0b6 */
[----:B------:R-:W-:Y:S02]  /*f400*/  LEA R188, P6, R181, R10, 0x1 ;  /* 0x0000000ab5bc7211 */ /* 0x000fe400078c08ff */
[----:B------:R-:W-:-:S02]  /*f410*/  LEA R179, R177, R181, 0x2 ;  /* 0x000000b5b1b37211 */ /* 0x000fc400078e10ff */
[----:B------:R-:W-:Y:S02]  /*f420*/  SHF.R.U32.HI R180, RZ, 0x1, R183 ;  /* 0x00000001ffb47819 */ /* 0x000fe400000116b7 */
[----:B------:R-:W-:Y:S02]  /*f430*/  SGXT R203, R203, 0x1 ;  /* 0x00000001cbcb781a */ /* 0x000fe40000000200 */
[----:B------:R-:W-:Y:S01]  /*f440*/  LEA.HI.X.SX32 R189, R181, R0, 0x1, P6 ;  /* 0x00000000b5bd7211 */ /* 0x000fe200030f0eff */
[----:B------:R-:W-:Y:S01]  /*f450*/  IMAD R181, R177, 0x4, R179 ;  /* 0x00000004b1b57824 */ /* 0x000fe200078e02b3 */
[----:B------:R-:W-:Y:S02]  /*f460*/  LOP3.LUT R203, R180, 0x2040, R203, 0x78, !PT ;  /* 0x00002040b4cb7812 */ /* 0x000fe400078e78cb */
[----:B------:R-:W-:Y:S02]  /*f470*/  LEA R186, P6, R179, R10, 0x1 ;  /* 0x0000000ab3ba7211 */ /* 0x000fe400078c08ff */
[----:B------:R-:W-:Y:S01]  /*f480*/  SHF.R.S32.HI R180, RZ, 0x4, R202 ;  /* 0x00000004ffb47819 */ /* 0x000fe200000114ca */
[----:B------:R-:W-:Y:S01]  /*f490*/  IMAD.SHL.U32 R183, R202, 0x8, RZ ;  /* 0x00000008cab77824 */ /* 0x000fe200078e00ff */
[----:B------:R-:W-:-:S02]  /*f4a0*/  LOP3.LUT R178, R178, 0x30, RZ, 0xc0, !PT ;  /* 0x00000030b2b27812 */ /* 0x000fc400078ec0ff */
[----:B------:R-:W-:Y:S01]  /*f4b0*/  LEA.HI.X.SX32 R187, R179, R0, 0x1, P6 ;  /* 0x00000000b3bb7211 */ /* 0x000fe200030f0eff */
[----:B------:R-:W-:Y:S01]  /*f4c0*/  IMAD R179, R177, 0x4, R181 ;  /* 0x00000004b1b37824 */ /* 0x000fe200078e02b5 */
[----:B------:R-:W-:Y:S02]  /*f4d0*/  SGXT R180, R180, 0x1 ;  /* 0x00000001b4b4781a */ /* 0x000fe40000000200 */
[----:B------:R-:W-:Y:S02]  /*f4e0*/  LEA R184, P6, R181, R10, 0x1 ;  /* 0x0000000ab5b87211 */ /* 0x000fe400078c08ff */
[----:B------:R-:W-:Y:S02]  /*f4f0*/  LOP3.LUT R229, R178, 0x380, R183, 0xf8, !PT ;  /* 0x00000380b2e57812 */ /* 0x000fe400078ef8b7 */
[----:B------:R-:W-:Y:S02]  /*f500*/  SHF.L.U32 R178, R202, 0x6, RZ ;  /* 0x00000006cab27819 */ /* 0x000fe400000006ff */
[----:B------:R-:W-:-:S02]  /*f510*/  LOP3.LUT R183, R180, 0x2040, RZ, 0xc0, !PT ;  /* 0x00002040b4b77812 */ /* 0x000fc400078ec0ff */
[----:B------:R-:W-:Y:S01]  /*f520*/  LEA.HI.X.SX32 R185, R181, R0, 0x1, P6 ;  /* 0x00000000b5b97211 */ /* 0x000fe200030f0eff */
[----:B------:R0:W1:Y:S01]  /*f530*/  MUFU.RCP R209, R176 ;  /* 0x000000b000d17308 */ /* 0x0000620000001000 */
[----:B------:R-:W-:Y:S02]  /*f540*/  LEA R182, P6, R179, R10, 0x1 ;  /* 0x0000000ab3b67211 */ /* 0x000fe400078c08ff */
[----:B------:R-:W-:Y:S02]  /*f550*/  LEA R181, R177, R179, 0x2 ;  /* 0x000000b3b1b57211 */ /* 0x000fe400078e10ff */
[----:B------:R-:W-:Y:S02]  /*f560*/  LOP3.LUT R225, R183, 0x40, R178, 0x78, !PT ;  /* 0x00000040b7e17812 */ /* 0x000fe400078e78b2 */
[----:B------:R-:W-:Y:S01]  /*f570*/  LEA.HI.X.SX32 R183, R179, R0, 0x1, P6 ;  /* 0x00000000b3b77211 */ /* 0x000fe200030f0eff */
[----:B0-----:R-:W-:Y:S01]  /*f580*/  IMAD.SHL.U32 R176, R202, 0x20, RZ ;  /* 0x00000020cab07824 */ /* 0x001fe200078e00ff */
[----:B------:R-:W-:-:S02]  /*f590*/  LEA R180, P6, R181, R10, 0x1 ;  /* 0x0000000ab5b47211 */ /* 0x000fc400078c08ff */
[C---:B------:R-:W-:Y:S02]  /*f5a0*/  LEA R179, R177.reuse, R181, 0x2 ;  /* 0x000000b5b1b37211 */ /* 0x040fe400078e10ff */
[----:B------:R-:W-:Y:S02]  /*f5b0*/  LOP3.LUT R176, R176, 0x1c00, RZ, 0xc0, !PT ;  /* 0x00001c00b0b07812 */ /* 0x000fe400078ec0ff */
[----:B------:R-:W-:Y:S01]  /*f5c0*/  SHF.R.S32.HI R202, RZ, 0x3, R202 ;  /* 0x00000003ffca7819 */ /* 0x000fe200000114ca */
[----:B------:R-:W-:Y:S01]  /*f5d0*/  IMAD R223, R177, 0x4, R179 ;  /* 0x00000004b1df7824 */ /* 0x000fe200078e02b3 */
[----:B------:R-:W-:Y:S02]  /*f5e0*/  LEA.HI.X.SX32 R181, R181, R0, 0x1, P6 ;  /* 0x00000000b5b57211 */ /* 0x000fe400030f0eff */
[----:B------:R-:W-:Y:S02]  /*f5f0*/  LEA R178, P6, R179, R10, 0x1 ;  /* 0x0000000ab3b27211 */ /* 0x000fe400078c08ff */
[----:B------:R-:W-:Y:S01]  /*f600*/  LOP3.LUT R206, R176, 0x38, R238, 0xf8, !PT ;  /* 0x00000038b0ce7812 */ /* 0x000fe200078ef8ee */
[----:B------:R-:W0:Y:S01]  /*f610*/  MUFU.RCP R224, R224 ;  /* 0x000000e000e07308 */ /* 0x000e220000001000 */
[----:B------:R-:W-:-:S02]  /*f620*/  SGXT R202, R202, 0x1 ;  /* 0x00000001caca781a */ /* 0x000fc40000000200 */
[----:B------:R-:W-:Y:S02]  /*f630*/  LEA.HI.X.SX32 R179, R179, R0, 0x1, P6 ;  /* 0x00000000b3b37211 */ /* 0x000fe400030f0eff */
[----:B------:R-:W-:Y:S02]  /*f640*/  LEA R176, P6, R223, R10, 0x1 ;  /* 0x0000000adfb07211 */ /* 0x000fe400078c08ff */
[----:B------:R-:W-:Y:S02]  /*f650*/  LOP3.LUT R206, R206, R225, RZ, 0xfc, !PT ;  /* 0x000000e1cece7212 */ /* 0x000fe400078efcff */
[----:B------:R-:W-:Y:S02]  /*f660*/  LEA R225, R177, R223, 0x2 ;  /* 0x000000dfb1e17211 */ /* 0x000fe400078e10ff */
[----:B------:R-:W-:Y:S02]  /*f670*/  LOP3.LUT R222, R229, 0x4008, R202, 0xf8, !PT ;  /* 0x00004008e5de7812 */ /* 0x000fe400078ef8ca */
[----:B------:R-:W-:Y:S01]  /*f680*/  LEA.HI.X.SX32 R177, R223, R0, 0x1, P6 ;  /* 0x00000000dfb17211 */ /* 0x000fe200030f0eff */
[----:B------:R-:W2:Y:S01]  /*f690*/  MUFU.RCP R227, R227 ;  /* 0x000000e300e37308 */ /* 0x000ea20000001000 */
[----:B------:R-:W-:-:S02]  /*f6a0*/  IADD3 R208, R21, -0x3f3504f3, RZ ;  /* 0xc0cafb0d15d07810 */ /* 0x000fc40007ffe0ff */
[C---:B------:R-:W-:Y:S02]  /*f6b0*/  LEA R202, P6, R225.reuse, R10, 0x1 ;  /* 0x0000000ae1ca7211 */ /* 0x040fe400078c08ff */
[----:B------:R-:W-:Y:S02]  /*f6c0*/  LOP3.LUT R10, R222, R203, RZ, 0xfc, !PT ;  /* 0x000000cbde0a7212 */ /* 0x000fe400078efcff */
[----:B------:R-:W-:Y:S01]  /*f6d0*/  IADD3 R222, R14, -0x3f3504f3, RZ ;  /* 0xc0cafb0d0ede7810 */ /* 0x000fe20007ffe0ff */
[----:B------:R-:W3:Y:S01]  /*f6e0*/  MUFU.RCP R207, R207 ;  /* 0x000000cf00cf7308 */ /* 0x000ee20000001000 */
[----:B------:R-:W-:Y:S02]  /*f6f0*/  LOP3.LUT R208, R208, 0xff800000, RZ, 0xc0, !PT ;  /* 0xff800000d0d07812 */ /* 0x000fe400078ec0ff */
[----:B------:R-:W-:Y:S02]  /*f700*/  IADD3 R223, R18, -0x3f3504f3, RZ ;  /* 0xc0cafb0d12df7810 */ /* 0x000fe40007ffe0ff */
[----:B------:R-:W-:Y:S01]  /*f710*/  LEA.HI.X.SX32 R203, R225, R0, 0x1, P6 ;  /* 0x00000000e1cb7211 */ /* 0x000fe200030f0eff */
[C---:B-1----:R-:W-:Y:S01]  /*f720*/  FMUL R211, R209.reuse, R211 ;  /* 0x000000d3d1d37220 */ /* 0x042fe20000400000 */
[----:B------:R-:W-:Y:S01]  /*f730*/  IADD3 R225, R20, -0x3f3504f3, RZ ;  /* 0xc0cafb0d14e17810 */ /* 0x000fe20007ffe0ff */
[----:B------:R-:W1:Y:S01]  /*f740*/  MUFU.RCP R226, R226 ;  /* 0x000000e200e27308 */ /* 0x000e620000001000 */
[----:B------:R-:W-:Y:S01]  /*f750*/  LOP3.LUT R0, R222, 0xff800000, RZ, 0xc0, !PT ;  /* 0xff800000de007812 */ /* 0x000fe200078ec0ff */
[----:B------:R-:W-:-:S02]  /*f760*/  FMUL R213, R209, R213 ;  /* 0x000000d5d1d57220 */ /* 0x000fc40000400000 */
[C---:B------:R-:W-:Y:S02]  /*f770*/  FMUL R215, R209.reuse, R215 ;  /* 0x000000d7d1d77220 */ /* 0x040fe40000400000 */
[C---:B------:R-:W-:Y:S02]  /*f780*/  FMUL R217, R209.reuse, R217 ;  /* 0x000000d9d1d97220 */ /* 0x040fe40000400000 */
[C---:B------:R-:W-:Y:S01]  /*f790*/  FMUL R210, R209.reuse, R210 ;  /* 0x000000d2d1d27220 */ /* 0x040fe20000400000 */
[----:B------:R-:W4:Y:S01]  /*f7a0*/  I2F R222, R208 ;  /* 0x000000d000de7306 */ /* 0x000f220000201400 */
[C---:B------:R-:W-:Y:S02]  /*f7b0*/  FMUL R212, R209.reuse, R212 ;  /* 0x000000d4d1d47220 */ /* 0x040fe40000400000 */
[C---:B------:R-:W-:Y:S02]  /*f7c0*/  FMUL R214, R209.reuse, R214 ;  /* 0x000000d6d1d67220 */ /* 0x040fe40000400000 */
[----:B------:R-:W-:Y:S01]  /*f7d0*/  FMUL R216, R209, R216 ;  /* 0x000000d8d1d87220 */ /* 0x000fe20000400000 */
[----:B------:R-:W-:Y:S01]  /*f7e0*/  LOP3.LUT R209, R223, 0xff800000, RZ, 0xc0, !PT ;  /* 0xff800000dfd17812 */ /* 0x000fe200078ec0ff */
[----:B0-----:R-:W-:-:S02]  /*f7f0*/  FMUL R219, R224, R219 ;  /* 0x000000dbe0db7220 */ /* 0x001fc40000400000 */
[C---:B------:R-:W-:Y:S02]  /*f800*/  FMUL R218, R224.reuse, R218 ;  /* 0x000000dae0da7220 */ /* 0x040fe40000400000 */
[C---:B------:R-:W-:Y:S02]  /*f810*/  FMUL R220, R224.reuse, R220 ;  /* 0x000000dce0dc7220 */ /* 0x040fe40000400000 */
[C---:B------:R-:W-:Y:S02]  /*f820*/  FMUL R221, R224.reuse, R221 ;  /* 0x000000dde0dd7220 */ /* 0x040fe40000400000 */
[C---:B------:R-:W-:Y:S02]  /*f830*/  FMUL R85, R224.reuse, R85 ;  /* 0x00000055e0557220 */ /* 0x040fe40000400000 */
[C---:B------:R-:W-:Y:S02]  /*f840*/  FMUL R84, R224.reuse, R84 ;  /* 0x00000054e0547220 */ /* 0x040fe40000400000 */
[----:B------:R-:W-:-:S02]  /*f850*/  FMUL R81, R224, R81 ;  /* 0x00000051e0517220 */ /* 0x000fc40000400000 */
[----:B------:R-:W-:Y:S01]  /*f860*/  FMUL R224, R224, R80 ;  /* 0x00000050e0e07220 */ /* 0x000fe20000400000 */
[----:B------:R-:W-:Y:S02]  /*f870*/  LOP3.LUT R80, R225, 0xff800000, RZ, 0xc0, !PT ;  /* 0xff800000e1507812 */ /* 0x000fe400078ec0ff */
[----:B------:R-:W0:Y:S01]  /*f880*/  I2F R225, R209 ;  /* 0x000000d100e17306 */ /* 0x000e220000201400 */
[----:B------:R-:W-:Y:S01]  /*f890*/  IADD3 R229, R17, -0x3f3504f3, RZ ;  /* 0xc0cafb0d11e57810 */ /* 0x000fe20007ffe0ff */
[C---:B--2---:R-:W-:Y:S02]  /*f8a0*/  FMUL R77, R227.reuse, R77 ;  /* 0x0000004de34d7220 */ /* 0x044fe40000400000 */
[C---:B------:R-:W-:Y:S02]  /*f8b0*/  FMUL R76, R227.reuse, R76 ;  /* 0x0000004ce34c7220 */ /* 0x040fe40000400000 */
[C---:B------:R-:W-:Y:S02]  /*f8c0*/  FMUL R73, R227.reuse, R73 ;  /* 0x00000049e3497220 */ /* 0x040fe40000400000 */
[----:B------:R-:W-:-:S02]  /*f8d0*/  FMUL R72, R227, R72 ;  /* 0x00000048e3487220 */ /* 0x000fc40000400000 */
[C---:B------:R-:W-:Y:S02]  /*f8e0*/  FMUL R69, R227.reuse, R69 ;  /* 0x00000045e3457220 */ /* 0x040fe40000400000 */
[C---:B------:R-:W-:Y:S02]  /*f8f0*/  FMUL R68, R227.reuse, R68 ;  /* 0x00000044e3447220 */ /* 0x040fe40000400000 */
[C---:B------:R-:W-:Y:S02]  /*f900*/  FMUL R65, R227.reuse, R65 ;  /* 0x00000041e3417220 */ /* 0x040fe40000400000 */
[----:B------:R-:W-:Y:S01]  /*f910*/  FMUL R227, R227, R64 ;  /* 0x00000040e3e37220 */ /* 0x000fe20000400000 */
[----:B------:R-:W-:Y:S01]  /*f920*/  LOP3.LUT R64, R229, 0xff800000, RZ, 0xc0, !PT ;  /* 0xff800000e5407812 */ /* 0x000fe200078ec0ff */
[----:B---3--:R-:W-:Y:S01]  /*f930*/  FMUL R229, R207, R50 ;  /* 0x00000032cfe57220 */ /* 0x008fe20000400000 */
[----:B------:R-:W-:Y:S02]  /*f940*/  IADD3 R228, R19, -0x3f3504f3, RZ ;  /* 0xc0cafb0d13e47810 */ /* 0x000fe40007ffe0ff */
[----:B------:R-:W-:Y:S01]  /*f950*/  IADD3 R50, R15, -0x3f3504f3, RZ ;  /* 0xc0cafb0d0f327810 */ /* 0x000fe20007ffe0ff */
[----:B-1----:R-:W-:Y:S01]  /*f960*/  FMUL R79, R226, R79 ;  /* 0x0000004fe24f7220 */ /* 0x002fe20000400000 */
[----:B------:R-:W-:Y:S01]  /*f970*/  IADD3 R230, R16, -0x3f3504f3, RZ ;  /* 0xc0cafb0d10e67810 */ /* 0x000fe20007ffe0ff */
[C---:B------:R-:W-:Y:S01]  /*f980*/  FMUL R78, R226.reuse, R78 ;  /* 0x0000004ee24e7220 */ /* 0x040fe20000400000 */
[----:B------:R-:W1:Y:S01]  /*f990*/  I2F R234, R64 ;  /* 0x0000004000ea7306 */ /* 0x000e620000201400 */
[----:B------:R-:W-:-:S02]  /*f9a0*/  FMUL R75, R226, R75 ;  /* 0x0000004be24b7220 */ /* 0x000fc40000400000 */
[C---:B------:R-:W-:Y:S02]  /*f9b0*/  FMUL R74, R226.reuse, R74 ;  /* 0x0000004ae24a7220 */ /* 0x040fe40000400000 */
[C---:B------:R-:W-:Y:S02]  /*f9c0*/  FMUL R71, R226.reuse, R71 ;  /* 0x00000047e2477220 */ /* 0x040fe40000400000 */
[C---:B------:R-:W-:Y:S02]  /*f9d0*/  FMUL R70, R226.reuse, R70 ;  /* 0x00000046e2467220 */ /* 0x040fe40000400000 */
[C---:B------:R-:W-:Y:S02]  /*f9e0*/  FMUL R67, R226.reuse, R67 ;  /* 0x00000043e2437220 */ /* 0x040fe40000400000 */
[----:B------:R-:W-:Y:S01]  /*f9f0*/  FMUL R226, R226, R66 ;  /* 0x00000042e2e27220 */ /* 0x000fe20000400000 */
[----:B------:R-:W-:Y:S01]  /*fa00*/  LOP3.LUT R66, R228, 0xff800000, RZ, 0xc0, !PT ;  /* 0xff800000e4427812 */ /* 0x000fe200078ec0ff */
[----:B----4-:R-:W-:Y:S01]  /*fa10*/  FFMA.FTZ R204, R222, 1.1920928955078125e-07, R204 ;  /* 0x34000000decc7823 */ /* 0x010fe200000100cc */
[----:B------:R-:W-:Y:S01]  /*fa20*/  LOP3.LUT R222, R50, 0xff800000, RZ, 0xc0, !PT ;  /* 0xff80000032de7812 */ /* 0x000fe200078ec0ff */
[----:B------:R-:W-:-:S02]  /*fa30*/  FMUL R63, R207, R63 ;  /* 0x0000003fcf3f7220 */ /* 0x000fc40000400000 */
[C---:B------:R-:W-:Y:S02]  /*fa40*/  FMUL R62, R207.reuse, R62 ;  /* 0x0000003ecf3e7220 */ /* 0x040fe40000400000 */
[C---:B------:R-:W-:Y:S02]  /*fa50*/  FMUL R59, R207.reuse, R59 ;  /* 0x0000003bcf3b7220 */ /* 0x040fe40000400000 */
[C---:B------:R-:W-:Y:S02]  /*fa60*/  FMUL R58, R207.reuse, R58 ;  /* 0x0000003acf3a7220 */ /* 0x040fe40000400000 */
[C---:B------:R-:W-:Y:S02]  /*fa70*/  FMUL R55, R207.reuse, R55 ;  /* 0x00000037cf377220 */ /* 0x040fe40000400000 */
[C---:B------:R-:W-:Y:S02]  /*fa80*/  FMUL R54, R207.reuse, R54 ;  /* 0x00000036cf367220 */ /* 0x040fe40000400000 */
[----:B------:R-:W-:Y:S01]  /*fa90*/  FMUL R228, R207, R51 ;  /* 0x00000033cfe47220 */ /* 0x000fe20000400000 */
[----:B------:R-:W-:Y:S01]  /*faa0*/  LOP3.LUT R207, R230, 0xff800000, RZ, 0xc0, !PT ;  /* 0xff800000e6cf7812 */ /* 0x000fe200078ec0ff */
[----:B------:R-:W2:Y:S01]  /*fab0*/  I2F R223, R0 ;  /* 0x0000000000df7306 */ /* 0x000ea20000201400 */
[----:B0-----:R-:W-:Y:S01]  /*fac0*/  FFMA.FTZ R230, R225, 1.1920928955078125e-07, R22 ;  /* 0x34000000e1e67823 */ /* 0x001fe20000010016 */
[----:B------:R-:W-:-:S06]  /*fad0*/  FSEL R233, RZ, -23, P3 ;  /* 0xc1b80000ffe97808 */ /* 0x000fcc0001800000 */
[----:B------:R-:W0:Y:S01]  /*fae0*/  I2F R22, R222 ;  /* 0x000000de00167306 */ /* 0x000e220000201400 */
[----:B------:R-:W-:Y:S02]  /*faf0*/  FSEL R50, RZ, -23, P0 ;  /* 0xc1b80000ff327808 */ /* 0x000fe40000000000 */
[----:B------:R-:W-:Y:S01]  /*fb00*/  FSETP.GT.AND P0, PT, |R13|, 8.50705917302346158658e+37, PT ;  /* 0x7e8000000d00780b */ /* 0x000fe20003f04200 */
[----:B-1----:R-:W-:Y:S01]  /*fb10*/  FFMA.FTZ R233, R234, 1.1920928955078125e-07, R233 ;  /* 0x34000000eae97823 */ /* 0x002fe200000100e9 */
[----:B------:R-:W-:Y:S02]  /*fb20*/  FSEL R235, RZ, -23, P1 ;  /* 0xc1b80000ffeb7808 */ /* 0x000fe40000800000 */
[----:B------:R-:W-:Y:S02]  /*fb30*/  FSEL R234, RZ, -23, P2 ;  /* 0xc1b80000ffea7808 */ /* 0x000fe40001000000 */
[----:B------:R-:W-:Y:S01]  /*fb40*/  FSETP.GT.AND P2, PT, |R11|, 8.50705917302346158658e+37, PT ;  /* 0x7e8000000b00780b */ /* 0x000fe20003f44200 */
[----:B--2---:R-:W-:Y:S01]  /*fb50*/  FFMA.FTZ R223, R223, 1.1920928955078125e-07, R23 ;  /* 0x34000000dfdf7823 */ /* 0x004fe20000010017 */
[----:B------:R-:W-:-:S02]  /*fb60*/  FSEL R23, RZ, -23, P4 ;  /* 0xc1b80000ff177808 */ /* 0x000fc40002000000 */
[----:B------:R-:W-:Y:S01]  /*fb70*/  FSETP.GEU.AND P3, PT, |R13|, 1.175494350822287508e-38, PT ;  /* 0x008000000d00780b */ /* 0x000fe20003f6e200 */
[----:B------:R-:W-:Y:S01]  /*fb80*/  IMAD.MOV.U32 R48, RZ, RZ, R53 ;  /* 0x000000ffff307224 */ /* 0x000fe200078e0035 */
[----:B------:R-:W-:Y:S01]  /*fb90*/  FSETP.GEU.AND P4, PT, |R11|, 1.175494350822287508e-38, PT ;  /* 0x008000000b00780b */ /* 0x000fe20003f8e200 */
[----:B0-----:R-:W-:Y:S01]  /*fba0*/  FFMA.FTZ R235, R22, 1.1920928955078125e-07, R235 ;  /* 0x3400000016eb7823 */ /* 0x001fe200000100eb */
[----:B------:R-:W-:Y:S02]  /*fbb0*/  MOV R22, R49 ;  /* 0x0000003100167202 */ /* 0x000fe40000000f00 */
[----:B------:R-:W-:Y:S01]  /*fbc0*/  FSETP.GT.AND P1, PT, |R12|, 8.50705917302346158658e+37, PT ;  /* 0x7e8000000c00780b */ /* 0x000fe20003f24200 */
        /* <DEDUP_REMOVED lines=9> */
[----:B------:R-:W-:Y:S01]  /*fc60*/  FSETP.GEU.AND P0, PT, |R12|, 1.175494350822287508e-38, PT ;  /* 0x008000000c00780b */ /* 0x000fe20003f0e200 */
[----:B------:R-:W-:-:S02]  /*fc70*/  @P2 FMUL R11, R11, 0.25 ;  /* 0x3e8000000b0b2820 */ /* 0x000fc40000400000 */
[----:B------:R-:W-:Y:S02]  /*fc80*/  @!P3 FMUL R13, R13, 16777216 ;  /* 0x4b8000000d0db820 */ /* 0x000fe40000400000 */
[----:B------:R-:W-:Y:S02]  /*fc90*/  @!P4 FMUL R11, R11, 16777216 ;  /* 0x4b8000000b0bc820 */ /* 0x000fe40000400000 */
[----:B------:R-:W-:Y:S01]  /*fca0*/  @P1 FMUL R12, R12, 0.25 ;  /* 0x3e8000000c0c1820 */ /* 0x000fe20000400000 */
[----:B------:R-:W0:Y:S05]  /*fcb0*/  I2F R51, R207 ;  /* 0x000000cf00337306 */ /* 0x000e2a0000201400 */
[----:B------:R-:W-:-:S03]  /*fcc0*/  @!P0 FMUL R12, R12, 16777216 ;  /* 0x4b8000000c0c8820 */ /* 0x000fc60000400000 */
[----:B------:R-:W1:Y:S08]  /*fcd0*/  I2F R231, R80 ;  /* 0x0000005000e77306 */ /* 0x000e700000201400 */
[----:B------:R-:W2:Y:S08]  /*fce0*/  MUFU.RCP R13, R13 ;  /* 0x0000000d000d7308 */ /* 0x000eb00000001000 */
[----:B------:R-:W3:Y:S08]  /*fcf0*/  I2F R232, R66 ;  /* 0x0000004200e87306 */ /* 0x000ef00000201400 */
[----:B------:R-:W4:Y:S01]  /*fd00*/  MUFU.RCP R11, R11 ;  /* 0x0000000b000b7308 */ /* 0x000f220000001000 */
[----:B------:R-:W-:-:S02]  /*fd10*/  @P2 FMUL R100, R100, 0.25 ;  /* 0x3e80000064642820 */ /* 0x000fc40000400000 */
[----:B------:R-:W-:Y:S02]  /*fd20*/  @P2 FMUL R96, R96, 0.25 ;  /* 0x3e80000060602820 */ /* 0x000fe40000400000 */
[----:B------:R-:W-:-:S03]  /*fd30*/  @P2 FMUL R108, R108, 0.25 ;  /* 0x3e8000006c6c2820 */ /* 0x000fc60000400000 */
[----:B------:R-:W5:Y:S01]  /*fd40*/  MUFU.RCP R12, R12 ;  /* 0x0000000c000c7308 */ /* 0x000f620000001000 */
[----:B------:R-:W-:Y:S02]  /*fd50*/  @P2 FMUL R104, R104, 0.25 ;  /* 0x3e80000068682820 */ /* 0x000fe40000400000 */
[----:B------:R-:W-:Y:S02]  /*fd60*/  @P2 FMUL R109, R109, 0.25 ;  /* 0x3e8000006d6d2820 */ /* 0x000fe40000400000 */
[----:B------:R-:W-:Y:S02]  /*fd70*/  @P2 FMUL R105, R105, 0.25 ;  /* 0x3e80000069692820 */ /* 0x000fe40000400000 */
[----:B------:R-:W-:Y:S02]  /*fd80*/  @P2 FMUL R101, R101, 0.25 ;  /* 0x3e80000065652820 */ /* 0x000fe40000400000 */
[----:B------:R-:W-:Y:S02]  /*fd90*/  @P2 FMUL R97, R97, 0.25 ;  /* 0x3e80000061612820 */ /* 0x000fe40000400000 */
[----:B------:R-:W-:-:S02]  /*fda0*/  @!P3 FMUL R61, R61, 16777216 ;  /* 0x4b8000003d3db820 */ /* 0x000fc40000400000 */
[----:B------:R-:W-:Y:S02]  /*fdb0*/  @!P3 FMUL R22, R22, 16777216 ;  /* 0x4b8000001616b820 */ /* 0x000fe40000400000 */
[----:B------:R-:W-:Y:S02]  /*fdc0*/  @!P3 FMUL R57, R57, 16777216 ;  /* 0x4b8000003939b820 */ /* 0x000fe40000400000 */
[----:B------:R-:W-:Y:S02]  /*fdd0*/  @!P4 FMUL R100, R100, 16777216 ;  /* 0x4b8000006464c820 */ /* 0x000fe40000400000 */
[----:B------:R-:W-:Y:S02]  /*fde0*/  @!P4 FMUL R96, R96, 16777216 ;  /* 0x4b8000006060c820 */ /* 0x000fe40000400000 */
[----:B------:R-:W-:Y:S02]  /*fdf0*/  @!P3 FMUL R60, R60, 16777216 ;  /* 0x4b8000003c3cb820 */ /* 0x000fe40000400000 */
[----:B------:R-:W-:-:S02]  /*fe00*/  @!P3 FMUL R56, R56, 16777216 ;  /* 0x4b8000003838b820 */ /* 0x000fc40000400000 */
[----:B------:R-:W-:Y:S02]  /*fe10*/  @!P3 FMUL R48, R48, 16777216 ;  /* 0x4b8000003030b820 */ /* 0x000fe40000400000 */
[----:B------:R-:W-:Y:S02]  /*fe20*/  @!P3 FMUL R52, R52, 16777216 ;  /* 0x4b8000003434b820 */ /* 0x000fe40000400000 */
[----:B------:R-:W-:Y:S02]  /*fe30*/  @!P3 FMUL R236, R236, 16777216 ;  /* 0x4b800000ececb820 */ /* 0x000fe40000400000 */
[----:B------:R-:W-:Y:S02]  /*fe40*/  @!P4 FMUL R108, R108, 16777216 ;  /* 0x4b8000006c6cc820 */ /* 0x000fe40000400000 */
[----:B------:R-:W-:Y:S02]  /*fe50*/  @!P4 FMUL R104, R104, 16777216 ;  /* 0x4b8000006868c820 */ /* 0x000fe40000400000 */
[----:B0-----:R-:W-:-:S02]  /*fe60*/  FFMA.FTZ R234, R51, 1.1920928955078125e-07, R234 ;  /* 0x3400000033ea7823 */ /* 0x001fc400000100ea */
[----:B------:R-:W-:Y:S02]  /*fe70*/  @!P4 FMUL R109, R109, 16777216 ;  /* 0x4b8000006d6dc820 */ /* 0x000fe40000400000 */
[----:B------:R-:W-:Y:S02]  /*fe80*/  @!P4 FMUL R105, R105, 16777216 ;  /* 0x4b8000006969c820 */ /* 0x000fe40000400000 */
[----:B------:R-:W-:Y:S02]  /*fe90*/  @!P4 FMUL R101, R101, 16777216 ;  /* 0x4b8000006565c820 */ /* 0x000fe40000400000 */
[----:B------:R-:W-:Y:S02]  /*fea0*/  @!P4 FMUL R97, R97, 16777216 ;  /* 0x4b8000006161c820 */ /* 0x000fe40000400000 */
[----:B------:R-:W-:Y:S02]  /*feb0*/  @P1 FMUL R111, R111, 0.25 ;  /* 0x3e8000006f6f1820 */ /* 0x000fe40000400000 */
[----:B------:R-:W-:-:S02]  /*fec0*/  @P1 FMUL R110, R110, 0.25 ;  /* 0x3e8000006e6e1820 */ /* 0x000fc40000400000 */
[----:B------:R-:W-:Y:S02]  /*fed0*/  @P1 FMUL R107, R107, 0.25 ;  /* 0x3e8000006b6b1820 */ /* 0x000fe40000400000 */
[----:B------:R-:W-:Y:S02]  /*fee0*/  @P1 FMUL R106, R106, 0.25 ;  /* 0x3e8000006a6a1820 */ /* 0x000fe40000400000 */
[----:B------:R-:W-:Y:S02]  /*fef0*/  @P1 FMUL R103, R103, 0.25 ;  /* 0x3e80000067671820 */ /* 0x000fe40000400000 */
[----:B------:R-:W-:Y:S02]  /*ff00*/  @P1 FMUL R102, R102, 0.25 ;  /* 0x3e80000066661820 */ /* 0x000fe40000400000 */
[----:B------:R-:W-:Y:S02]  /*ff10*/  @P1 FMUL R99, R99, 0.25 ;  /* 0x3e80000063631820 */ /* 0x000fe40000400000 */
[----:B------:R-:W-:-:S02]  /*ff20*/  @P1 FMUL R98, R98, 0.25 ;  /* 0x3e80000062621820 */ /* 0x000fc40000400000 */
[----:B-1----:R-:W-:Y:S02]  /*ff30*/  FFMA.FTZ R231, R231, 1.1920928955078125e-07, R50 ;  /* 0x34000000e7e77823 */ /* 0x002fe40000010032 */
[C---:B--2---:R-:W-:Y:S02]  /*ff40*/  FMUL R49, R13.reuse, R61 ;  /* 0x0000003d0d317220 */ /* 0x044fe40000400000 */
[C---:B------:R-:W-:Y:S02]  /*ff50*/  FMUL R51, R13.reuse, R22 ;  /* 0x000000160d337220 */ /* 0x040fe40000400000 */
[----:B---3--:R-:W-:Y:S02]  /*ff60*/  FFMA.FTZ R232, R232, 1.1920928955078125e-07, R23 ;  /* 0x34000000e8e87823 */ /* 0x008fe40000010017 */
[----:B------:R-:W-:Y:S02]  /*ff70*/  FMUL R50, R13, R57 ;  /* 0x000000390d327220 */ /* 0x000fe40000400000 */
[----:B----4-:R-:W-:-:S02]  /*ff80*/  FMUL R22, R11, R100 ;  /* 0x000000640b167220 */ /* 0x010fc40000400000 */
[----:B------:R-:W-:Y:S02]  /*ff90*/  FMUL R61, R11, R96 ;  /* 0x000000600b3d7220 */ /* 0x000fe40000400000 */
[C---:B------:R-:W-:Y:S02]  /*ffa0*/  FMUL R53, R13.reuse, R60 ;  /* 0x0000003c0d357220 */ /* 0x040fe40000400000 */
[C---:B------:R-:W-:Y:S02]  /*ffb0*/  FMUL R56, R13.reuse, R56 ;  /* 0x000000380d387220 */ /* 0x040fe40000400000 */
[C---:B------:R-:W-:Y:S02]  /*ffc0*/  FMUL R48, R13.reuse, R48 ;  /* 0x000000300d307220 */ /* 0x040fe40000400000 */
[C---:B------:R-:W-:Y:S02]  /*ffd0*/  FMUL R52, R13.reuse, R52 ;  /* 0x000000340d347220 */ /* 0x040fe40000400000 */
[----:B------:R-:W-:-:S02]  /*ffe0*/  FMUL R57, R13, R236 ;  /* 0x000000ec0d397220 */ /* 0x000fc40000400000 */
[C---:B------:R-:W-:Y:S02]  /*fff0*/  FMUL R23, R11.reuse, R108 ;  /* 0x0000006c0b177220 */ /* 0x040fe40000400000 */
[C---:B------:R-:W-:Y:S02]  /*10000*/  FMUL R104, R11.reuse, R104 ;  /* 0x000000680b687220 */ /* 0x040fe40000400000 */
[C---:B------:R-:W-:Y:S02]  /*10010*/  FMUL R13, R11.reuse, R109 ;  /* 0x0000006d0b0d7220 */ /* 0x040fe40000400000 */
[C---:B------:R-:W-:Y:S02]  /*10020*/  FMUL R108, R11.reuse, R105 ;  /* 0x000000690b6c7220 */ /* 0x040fe40000400000 */
[C---:B------:R-:W-:Y:S02]  /*10030*/  FMUL R101, R11.reuse, R101 ;  /* 0x000000650b657220 */ /* 0x040fe40000400000 */
[----:B------:R-:W-:-:S02]  /*10040*/  FMUL R100, R11, R97 ;  /* 0x000000610b647220 */ /* 0x000fc40000400000 */
[----:B------:R-:W-:Y:S02]  /*10050*/  @!P0 FMUL R111, R111, 16777216 ;  /* 0x4b8000006f6f8820 */ /* 0x000fe40000400000 */
[----:B------:R-:W-:Y:S02]  /*10060*/  @!P0 FMUL R110, R110, 16777216 ;  /* 0x4b8000006e6e8820 */ /* 0x000fe40000400000 */
[----:B------:R-:W-:Y:S02]  /*10070*/  @!P0 FMUL R107, R107, 16777216 ;  /* 0x4b8000006b6b8820 */ /* 0x000fe40000400000 */
[----:B------:R-:W-:Y:S02]  /*10080*/  @!P0 FMUL R106, R106, 16777216 ;  /* 0x4b8000006a6a8820 */ /* 0x000fe40000400000 */
[----:B------:R-:W-:Y:S02]  /*10090*/  @!P0 FMUL R103, R103, 16777216 ;  /* 0x4b80000067678820 */ /* 0x000fe40000400000 */
[----:B------:R-:W-:-:S02]  /*100a0*/  @!P0 FMUL R102, R102, 16777216 ;  /* 0x4b80000066668820 */ /* 0x000fc40000400000 */
[----:B------:R-:W-:Y:S02]  /*100b0*/  @!P0 FMUL R99, R99, 16777216 ;  /* 0x4b80000063638820 */ /* 0x000fe40000400000 */
[----:B------:R-:W-:Y:S01]  /*100c0*/  @!P0 FMUL R98, R98, 16777216 ;  /* 0x4b80000062628820 */ /* 0x000fe20000400000 */
[----:B------:R-:W-:Y:S01]  /*100d0*/  F2FP.PACK_AB R22, R22, R61 ;  /* 0x0000003d1616723e */ /* 0x000fe200000000ff */
[C---:B-----5:R-:W-:Y:S01]  /*100e0*/  FMUL R111, R12.reuse, R111 ;  /* 0x0000006f0c6f7220 */ /* 0x060fe20000400000 */
[----:B------:R-:W-:Y:S01]  /*100f0*/  F2FP.PACK_AB R23, R23, R104 ;  /* 0x000000681717723e */ /* 0x000fe200000000ff */
[C---:B------:R-:W-:Y:S01]  /*10100*/  FMUL R110, R12.reuse, R110 ;  /* 0x0000006e0c6e7220 */ /* 0x040fe20000400000 */
[----:B------:R-:W-:Y:S01]  /*10110*/  F2FP.PACK_AB R13, R13, R108 ;  /* 0x0000006c0d0d723e */ /* 0x000fe200000000ff */
[C---:B------:R-:W-:Y:S02]  /*10120*/  FMUL R60, R12.reuse, R107 ;  /* 0x0000006b0c3c7220 */ /* 0x040fe40000400000 */
[----:B------:R-:W-:-:S02]  /*10130*/  FMUL R11, R12, R106 ;  /* 0x0000006a0c0b7220 */ /* 0x000fc40000400000 */
[C---:B------:R-:W-:Y:S02]  /*10140*/  FMUL R103, R12.reuse, R103 ;  /* 0x000000670c677220 */ /* 0x040fe40000400000 */
[C---:B------:R-:W-:Y:S02]  /*10150*/  FMUL R102, R12.reuse, R102 ;  /* 0x000000660c667220 */ /* 0x040fe40000400000 */
[C---:B------:R-:W-:Y:S02]  /*10160*/  FMUL R96, R12.reuse, R99 ;  /* 0x000000630c607220 */ /* 0x040fe40000400000 */
[----:B------:R-:W-:Y:S01]  /*10170*/  FMUL R61, R12, R98 ;  /* 0x000000620c3d7220 */ /* 0x000fe20000400000 */
[----:B------:R-:W-:Y:S01]  /*10180*/  F2FP.PACK_AB R12, R101, R100 ;  /* 0x00000064650c723e */ /* 0x000fe200000000ff */
[----:B------:R0:W-:Y:S01]  /*10190*/  STS.64 [R206], R22 ;  /* 0x00000016ce007388 */ /* 0x0001e20000000a00 */
[----:B------:R-:W-:Y:S02]  /*101a0*/  F2FP.PACK_AB R48, R48, R51 ;  /* 0x000000333030723e */ /* 0x000fe400000000ff */
[----:B------:R-:W-:Y:S01]  /*101b0*/  F2FP.PACK_AB R49, R49, R50 ;  /* 0x000000323131723e */ /* 0x000fe200000000ff */
[----:B------:R1:W-:Y:S01]  /*101c0*/  STS.64 [R206+0x200], R12 ;  /* 0x0002000cce007388 */ /* 0x0003e20000000a00 */
[----:B------:R-:W-:-:S02]  /*101d0*/  F2FP.PACK_AB R51, R76, R72 ;  /* 0x000000484c33723e */ /* 0x000fc400000000ff */
[----:B------:R-:W-:Y:S02]  /*101e0*/  F2FP.PACK_AB R225, R218, R221 ;  /* 0x000000dddae1723e */ /* 0x000fe400000000ff */
[----:B------:R-:W-:Y:S02]  /*101f0*/  F2FP.PACK_AB R50, R68, R227 ;  /* 0x000000e34432723e */ /* 0x000fe400000000ff */
[----:B------:R-:W-:Y:S02]  /*10200*/  F2FP.PACK_AB R73, R77, R73 ;  /* 0x000000494d49723e */ /* 0x000fe400000000ff */
[----:B0-----:R-:W-:Y:S02]  /*10210*/  F2FP.PACK_AB R23, R53, R56 ;  /* 0x000000383517723e */ /* 0x001fe400000000ff */
[----:B------:R-:W-:Y:S02]  /*10220*/  F2FP.PACK_AB R22, R52, R57 ;  /* 0x000000393416723e */ /* 0x000fe400000000ff */
[----:B------:R-:W-:-:S02]  /*10230*/  F2FP.PACK_AB R72, R69, R65 ;  /* 0x000000414548723e */ /* 0x000fc400000000ff */
[----:B------:R-:W-:Y:S02]  /*10240*/  F2FP.PACK_AB R224, R84, R224 ;  /* 0x000000e054e0723e */ /* 0x000fe400000000ff */
[----:B------:R-:W-:Y:S02]  /*10250*/  F2FP.PACK_AB R219, R219, R220 ;  /* 0x000000dcdbdb723e */ /* 0x000fe400000000ff */
[----:B------:R-:W-:Y:S02]  /*10260*/  F2FP.PACK_AB R218, R85, R81 ;  /* 0x0000005155da723e */ /* 0x000fe400000000ff */
[----:B-1----:R-:W-:Y:S02]  /*10270*/  F2FP.PACK_AB R13, R110, R11 ;  /* 0x0000000b6e0d723e */ /* 0x002fe400000000ff */
[----:B------:R-:W-:Y:S02]  /*10280*/  F2FP.PACK_AB R12, R102, R61 ;  /* 0x0000003d660c723e */ /* 0x000fe400000000ff */
[----:B------:R-:W-:Y:S01]  /*10290*/  LOP3.LUT R52, R206, 0x8, RZ, 0x3c, !PT ;  /* 0x00000008ce347812 */ /* 0x000fe200078e3cff */
[----:B------:R0:W-:Y:S01]  /*102a0*/  STS.64 [R206+0x80], R22 ;  /* 0x00008016ce007388 */ /* 0x0001e20000000a00 */
[----:B------:R-:W-:-:S03]  /*102b0*/  IADD3 R208, R21, -R208, RZ ;  /* 0x800000d015d07210 */ /* 0x000fc60007ffe0ff */
[----:B------:R-:W-:Y:S04]  /*102c0*/  STS.64 [R206+0x280], R48 ;  /* 0x00028030ce007388 */ /* 0x000fe80000000a00 */
[----:B------:R-:W-:Y:S04]  /*102d0*/  STS.64 [R206+0x100], R50 ;  /* 0x00010032ce007388 */ /* 0x000fe80000000a00 */
[----:B------:R-:W-:Y:S04]  /*102e0*/  STS.64 [R206+0x300], R72 ;  /* 0x00030048ce007388 */ /* 0x000fe80000000a00 */
[----:B------:R-:W-:Y:S04]  /*102f0*/  STS.64 [R206+0x180], R224 ;  /* 0x000180e0ce007388 */ /* 0x000fe80000000a00 */
[----:B------:R-:W-:Y:S01]  /*10300*/  STS.64 [R206+0x380], R218 ;  /* 0x000380dace007388 */ /* 0x000fe20000000a00 */
[----:B------:R-:W-:-:S03]  /*10310*/  FADD R11, R208, -1 ;  /* 0xbf800000d00b7421 */ /* 0x000fc60000000000 */
[----:B------:R1:W-:Y:S01]  /*10320*/  STS.64 [R52+0x4000], R12 ;  /* 0x0040000c34007388 */ /* 0x0003e20000000a00 */
[----:B0-----:R-:W-:Y:S02]  /*10330*/  F2FP.PACK_AB R23, R111, R60 ;  /* 0x0000003c6f17723e */ /* 0x001fe400000000ff */
[----:B------:R-:W-:Y:S01]  /*10340*/  F2FP.PACK_AB R22, R103, R96 ;  /* 0x000000606716723e */ /* 0x000fe200000000ff */
[----:B-1----:R-:W-:Y:S01]  /*10350*/  IMAD.IADD R12, R14, 0x1, -R0 ;  /* 0x000000010e0c7824 */ /* 0x002fe200078e0a00 */
[----:B------:R-:W-:-:S03]  /*10360*/  MOV R0, 0x3dc6b27f ;  /* 0x3dc6b27f00007802 */ /* 0x000fc60000000f00 */
[----:B------:R-:W-:Y:S02]  /*10370*/  FADD R13, R12, -1 ;  /* 0xbf8000000c0d7421 */ /* 0x000fe40000000000 */
[C---:B------:R-:W-:Y:S01]  /*10380*/  FFMA.FTZ R12, R11.reuse, R0, -0.16845393180847167969 ;  /* 0xbe2c7f300b0c7423 */ /* 0x040fe20000010000 */
[----:B------:R0:W-:Y:S03]  /*10390*/  STS.64 [R52+0x4200], R22 ;  /* 0x0042001634007388 */ /* 0x0001e60000000a00 */
[----:B------:R-:W-:Y:S01]  /*103a0*/  FFMA.FTZ R12, R11, R12, 0.1716887056827545166 ;  /* 0x3e2fcf2a0b0c7423 */ /* 0x000fe2000001000c */
[----:B------:R-:W-:-:S03]  /*103b0*/  IADD3 R209, R18, -R209, RZ ;  /* 0x800000d112d17210 */ /* 0x000fc60007ffe0ff */
[----:B------:R-:W-:Y:S02]  /*103c0*/  FFMA.FTZ R12, R11, R12, -0.17900948226451873779 ;  /* 0xbe374e430b0c7423 */ /* 0x000fe4000001000c */
[----:B0-----:R-:W-:-:S04]  /*103d0*/  FFMA.FTZ R22, R13, R0, -0.16845393180847167969 ;  /* 0xbe2c7f300d167423 */ /* 0x001fc80000010000 */
[C---:B------:R-:W-:Y:S01]  /*103e0*/  FFMA.FTZ R22, R13.reuse, R22, 0.1716887056827545166 ;  /* 0x3e2fcf2a0d167423 */ /* 0x040fe20000010016 */
[----:B------:R-:W-:Y:S01]  /*103f0*/  F2FP.PACK_AB R49, R62, R58 ;  /* 0x0000003a3e31723e */ /* 0x000fe200000000ff */
[----:B------:R-:W-:Y:S01]  /*10400*/  IMAD.IADD R80, R20, 0x1, -R80 ;  /* 0x0000000114507824 */ /* 0x000fe200078e0a50 */
[----:B------:R-:W-:Y:S01]  /*10410*/  F2FP.PACK_AB R48, R54, R229 ;  /* 0x000000e53630723e */ /* 0x000fe200000000ff */
[----:B------:R-:W-:Y:S02]  /*10420*/  FFMA.FTZ R22, R13, R22, -0.17900948226451873779 ;  /* 0xbe374e430d167423 */ /* 0x000fe40000010016 */
[----:B------:R-:W-:Y:S02]  /*10430*/  FFMA.FTZ R12, R11, R12, 0.20512372255325317383 ;  /* 0x3e520bf40b0c7423 */ /* 0x000fe4000001000c */
[----:B------:R-:W-:Y:S01]  /*10440*/  FADD R209, R209, -1 ;  /* 0xbf800000d1d17421 */ /* 0x000fe20000000000 */
[----:B------:R0:W-:Y:S01]  /*10450*/  STS.64 [R52+0x4080], R48 ;  /* 0x0040803034007388 */ /* 0x0001e20000000a00 */
[----:B------:R-:W-:-:S02]  /*10460*/  FADD R23, R80, -1 ;  /* 0xbf80000050177421 */ /* 0x000fc40000000000 */
[----:B------:R-:W-:Y:S02]  /*10470*/  FFMA.FTZ R22, R13, R22, 0.20512372255325317383 ;  /* 0x3e520bf40d167423 */ /* 0x000fe40000010016 */
[----:B------:R-:W-:Y:S02]  /*10480*/  FFMA.FTZ R12, R11, R12, -0.24046532809734344482 ;  /* 0xbe763c8b0b0c7423 */ /* 0x000fe4000001000c */
[----:B------:R-:W-:Y:S02]  /*10490*/  FFMA.FTZ R50, R23, R0, -0.16845393180847167969 ;  /* 0xbe2c7f3017327423 */ /* 0x000fe40000010000 */
[----:B------:R-:W-:Y:S02]  /*104a0*/  FFMA.FTZ R22, R13, R22, -0.24046532809734344482 ;  /* 0xbe763c8b0d167423 */ /* 0x000fe40000010016 */
[----:B0-----:R-:W-:Y:S02]  /*104b0*/  FFMA.FTZ R48, R209, R0, -0.16845393180847167969 ;  /* 0xbe2c7f30d1307423 */ /* 0x001fe40000010000 */
[----:B------:R-:W-:-:S02]  /*104c0*/  FFMA.FTZ R12, R11, R12, 0.28857114911079406738 ;  /* 0x3e93bf990b0c7423 */ /* 0x000fc4000001000c */
[----:B------:R-:W-:Y:S02]  /*104d0*/  FFMA.FTZ R48, R209, R48, 0.1716887056827545166 ;  /* 0x3e2fcf2ad1307423 */ /* 0x000fe40000010030 */
[----:B------:R-:W-:Y:S02]  /*104e0*/  FFMA.FTZ R50, R23, R50, 0.1716887056827545166 ;  /* 0x3e2fcf2a17327423 */ /* 0x000fe40000010032 */
[----:B------:R-:W-:Y:S02]  /*104f0*/  FFMA.FTZ R22, R13, R22, 0.28857114911079406738 ;  /* 0x3e93bf990d167423 */ /* 0x000fe40000010016 */
[----:B------:R-:W-:Y:S02]  /*10500*/  FFMA.FTZ R12, R11, R12, -0.36067417263984680176 ;  /* 0xbeb8aa490b0c7423 */ /* 0x000fe4000001000c */
[----:B------:R-:W-:Y:S02]  /*10510*/  FFMA.FTZ R48, R209, R48, -0.17900948226451873779 ;  /* 0xbe374e43d1307423 */ /* 0x000fe40000010030 */
[----:B------:R-:W-:-:S02]  /*10520*/  FFMA.FTZ R50, R23, R50, -0.17900948226451873779 ;  /* 0xbe374e4317327423 */ /* 0x000fc40000010032 */
[----:B------:R-:W-:Y:S02]  /*10530*/  FFMA.FTZ R22, R13, R22, -0.36067417263984680176 ;  /* 0xbeb8aa490d167423 */ /* 0x000fe40000010016 */
[----:B------:R-:W-:Y:S02]  /*10540*/  FFMA.FTZ R12, R11, R12, 0.48089820146560668945 ;  /* 0x3ef6384a0b0c7423 */ /* 0x000fe4000001000c */
[----:B------:R-:W-:Y:S02]  /*10550*/  FFMA.FTZ R48, R209, R48, 0.20512372255325317383 ;  /* 0x3e520bf4d1307423 */ /* 0x000fe40000010030 */
[----:B------:R-:W-:Y:S02]  /*10560*/  FFMA.FTZ R50, R23, R50, 0.20512372255325317383 ;  /* 0x3e520bf417327423 */ /* 0x000fe40000010032 */
[----:B------:R-:W-:Y:S02]  /*10570*/  FFMA.FTZ R22, R13, R22, 0.48089820146560668945 ;  /* 0x3ef6384a0d167423 */ /* 0x000fe40000010016 */
[----:B------:R-:W-:-:S02]  /*10580*/  FFMA.FTZ R12, R11, R12, -0.72134751081466674805 ;  /* 0xbf38aa3b0b0c7423 */ /* 0x000fc4000001000c */
[----:B------:R-:W-:Y:S02]  /*10590*/  FFMA.FTZ R48, R209, R48, -0.24046532809734344482 ;  /* 0xbe763c8bd1307423 */ /* 0x000fe40000010030 */
[----:B------:R-:W-:Y:S02]  /*105a0*/  FFMA.FTZ R50, R23, R50, -0.24046532809734344482 ;  /* 0xbe763c8b17327423 */ /* 0x000fe40000010032 */
[----:B------:R-:W-:Y:S02]  /*105b0*/  FFMA.FTZ R22, R13, R22, -0.72134751081466674805 ;  /* 0xbf38aa3b0d167423 */ /* 0x000fe40000010016 */
[----:B------:R-:W-:Y:S02]  /*105c0*/  FMUL R12, R11, R12 ;  /* 0x0000000c0b0c7220 */ /* 0x000fe40000400000 */
[----:B------:R-:W-:Y:S02]  /*105d0*/  FFMA.FTZ R48, R209, R48, 0.28857114911079406738 ;  /* 0x3e93bf99d1307423 */ /* 0x000fe40000010030 */
[----:B------:R-:W-:-:S02]  /*105e0*/  FFMA.FTZ R50, R23, R50, 0.28857114911079406738 ;  /* 0x3e93bf9917327423 */ /* 0x000fc40000010032 */
[----:B------:R-:W-:Y:S02]  /*105f0*/  FMUL R22, R13, R22 ;  /* 0x000000160d167220 */ /* 0x000fe40000400000 */
[----:B------:R-:W-:Y:S02]  /*10600*/  FMUL R12, R11, R12 ;  /* 0x0000000c0b0c7220 */ /* 0x000fe40000400000 */
[----:B------:R-:W-:Y:S01]  /*10610*/  FFMA.FTZ R48, R209, R48, -0.36067417263984680176 ;  /* 0xbeb8aa49d1307423 */ /* 0x000fe20000010030 */
[----:B------:R-:W-:Y:S01]  /*10620*/  IADD3 R64, R17, -R64, RZ ;  /* 0x8000004011407210 */ /* 0x000fe20007ffe0ff */
[----:B------:R-:W-:Y:S02]  /*10630*/  FFMA.FTZ R50, R23, R50, -0.36067417263984680176 ;  /* 0xbeb8aa4917327423 */ /* 0x000fe40000010032 */
[----:B------:R-:W-:Y:S02]  /*10640*/  FMUL R22, R13, R22 ;  /* 0x000000160d167220 */ /* 0x000fe40000400000 */
[----:B------:R-:W-:-:S02]  /*10650*/  FFMA.FTZ R11, R11, 1.4426950216293334961, R12 ;  /* 0x3fb8aa3b0b0b7823 */ /* 0x000fc4000001000c */
[----:B------:R-:W-:Y:S02]  /*10660*/  IMAD.IADD R66, R19, 0x1, -R66 ;  /* 0x0000000113427824 */ /* 0x000fe400078e0a42 */
[----:B------:R-:W-:Y:S02]  /*10670*/  FFMA.FTZ R48, R209, R48, 0.48089820146560668945 ;  /* 0x3ef6384ad1307423 */ /* 0x000fe40000010030 */
[----:B------:R-:W-:Y:S02]  /*10680*/  FFMA.FTZ R50, R23, R50, 0.48089820146560668945 ;  /* 0x3ef6384a17327423 */ /* 0x000fe40000010032 */
[----:B------:R-:W-:Y:S02]  /*10690*/  FFMA.FTZ R22, R13, 1.4426950216293334961, R22 ;  /* 0x3fb8aa3b0d167823 */ /* 0x000fe40000010016 */
[----:B------:R-:W-:Y:S01]  /*106a0*/  FADD R204, R204, R11 ;  /* 0x0000000bcccc7221 */ /* 0x000fe20000000000 */
[----:B------:R-:W-:Y:S01]  /*106b0*/  ISETP.GE.U32.AND P0, PT, R21, 0x7f800000, PT ;  /* 0x7f8000001500780c */ /* 0x000fe20003f06070 */
[----:B------:R-:W-:-:S02]  /*106c0*/  FADD R11, R66, -1 ;  /* 0xbf800000420b7421 */ /* 0x000fc40000000000 */
[----:B------:R-:W-:Y:S02]  /*106d0*/  FADD R13, R64, -1 ;  /* 0xbf800000400d7421 */ /* 0x000fe40000000000 */
[----:B------:R-:W-:Y:S01]  /*106e0*/  FFMA.FTZ R48, R209, R48, -0.72134751081466674805 ;  /* 0xbf38aa3bd1307423 */ /* 0x000fe20000010030 */
[----:B------:R-:W-:Y:S01]  /*106f0*/  ISETP.GE.U32.AND P6, PT, R14, 0x7f800000, PT ;  /* 0x7f8000000e00780c */ /* 0x000fe20003fc6070 */
[----:B------:R-:W-:Y:S02]  /*10700*/  FFMA.FTZ R50, R23, R50, -0.72134751081466674805 ;  /* 0xbf38aa3b17327423 */ /* 0x000fe40000010032 */
[----:B------:R-:W-:Y:S02]  /*10710*/  FADD R223, R223, R22 ;  /* 0x00000016dfdf7221 */ /* 0x000fe40000000000 */
[-C--:B------:R-:W-:Y:S02]  /*10720*/  FFMA.FTZ R12, R11, R0.reuse, -0.16845393180847167969 ;  /* 0xbe2c7f300b0c7423 */ /* 0x080fe40000010000 */
[----:B------:R-:W-:Y:S01]  /*10730*/  FFMA.FTZ R22, R13, R0, -0.16845393180847167969 ;  /* 0xbe2c7f300d167423 */ /* 0x000fe20000010000 */
[----:B------:R-:W-:Y:S01]  /*10740*/  ISETP.GE.U32.AND P3, PT, R18, 0x7f800000, PT ;  /* 0x7f8000001200780c */ /* 0x000fe20003f66070 */
[----:B------:R-:W-:-:S02]  /*10750*/  FMUL R48, R209, R48 ;  /* 0x00000030d1307220 */ /* 0x000fc40000400000 */
[----:B------:R-:W-:Y:S02]  /*10760*/  FMUL R50, R23, R50 ;  /* 0x0000003217327220 */ /* 0x000fe40000400000 */
[----:B------:R-:W-:Y:S02]  /*10770*/  FFMA.FTZ R12, R11, R12, 0.1716887056827545166 ;  /* 0x3e2fcf2a0b0c7423 */ /* 0x000fe4000001000c */
[----:B------:R-:W-:Y:S02]  /*10780*/  FFMA.FTZ R22, R13, R22, 0.1716887056827545166 ;  /* 0x3e2fcf2a0d167423 */ /* 0x000fe40000010016 */
[----:B------:R-:W-:Y:S02]  /*10790*/  FMUL R48, R209, R48 ;  /* 0x00000030d1307220 */ /* 0x000fe40000400000 */
[----:B------:R-:W-:Y:S02]  /*107a0*/  FMUL R50, R23, R50 ;  /* 0x0000003217327220 */ /* 0x000fe40000400000 */
[----:B------:R-:W-:-:S02]  /*107b0*/  FFMA.FTZ R12, R11, R12, -0.17900948226451873779 ;  /* 0xbe374e430b0c7423 */ /* 0x000fc4000001000c */
[----:B------:R-:W-:Y:S02]  /*107c0*/  FFMA.FTZ R22, R13, R22, -0.17900948226451873779 ;  /* 0xbe374e430d167423 */ /* 0x000fe40000010016 */
[----:B------:R-:W-:Y:S02]  /*107d0*/  FFMA.FTZ R209, R209, 1.4426950216293334961, R48 ;  /* 0x3fb8aa3bd1d17823 */ /* 0x000fe40000010030 */
[----:B------:R-:W-:Y:S02]  /*107e0*/  @P0 IMAD.MOV.U32 R48, RZ, RZ, 0x7f800000 ;  /* 0x7f800000ff300424 */ /* 0x000fe400078e00ff */
[----:B------:R-:W-:Y:S01]  /*107f0*/  IMAD.IADD R207, R16, 0x1, -R207 ;  /* 0x0000000110cf7824 */ /* 0x000fe200078e0acf */
[----:B------:R-:W-:Y:S01]  /*10800*/  ISETP.GE.U32.AND P4, PT, R20, 0x7f800000, PT ;  /* 0x7f8000001400780c */ /* 0x000fe20003f86070 */
[----:B------:R-:W-:Y:S01]  /*10810*/  FFMA.FTZ R50, R23, 1.4426950216293334961, R50 ;  /* 0x3fb8aa3b17327823 */ /* 0x000fe20000010032 */
[----:B------:R-:W-:Y:S01]  /*10820*/  @P6 MOV R23, 0x7f800000 ;  /* 0x7f80000000176802 */ /* 0x000fe20000000f00 */
[----:B------:R-:W-:-:S02]  /*10830*/  FFMA.FTZ R12, R11, R12, 0.20512372255325317383 ;  /* 0x3e520bf40b0c7423 */ /* 0x000fc4000001000c */
[----:B------:R-:W-:Y:S01]  /*10840*/  FFMA.FTZ R22, R13, R22, 0.20512372255325317383 ;  /* 0x3e520bf40d167423 */ /* 0x000fe20000010016 */
[C---:B------:R-:W-:Y:S01]  /*10850*/  FSETP.NEU.AND P2, PT, R21.reuse, RZ, PT ;  /* 0x000000ff1500720b */ /* 0x040fe20003f4d000 */
[----:B------:R-:W-:Y:S01]  /*10860*/  @P0 FFMA.FTZ R204, R21, R48, +INF ;  /* 0x7f80000015cc0423 */ /* 0x000fe20000010030 */
[----:B------:R-:W-:Y:S01]  /*10870*/  IADD3 R222, R15, -R222, RZ ;  /* 0x800000de0fde7210 */ /* 0x000fe20007ffe0ff */
[----:B------:R-:W-:Y:S02]  /*10880*/  FADD R207, R207, -1 ;  /* 0xbf800000cfcf7421 */ /* 0x000fe40000000000 */
[----:B------:R-:W-:Y:S01]  /*10890*/  @P3 IMAD.MOV.U32 R21, RZ, RZ, 0x7f800000 ;  /* 0x7f800000ff153424 */ /* 0x000fe200078e00ff */
[----:B------:R-:W-:Y:S01]  /*108a0*/  FSETP.NEU.AND P1, PT, R14, RZ, PT ;  /* 0x000000ff0e00720b */ /* 0x000fe20003f2d000 */
[----:B------:R-:W-:Y:S02]  /*108b0*/  FFMA.FTZ R12, R11, R12, -0.24046532809734344482 ;  /* 0xbe763c8b0b0c7423 */ /* 0x000fe4000001000c */
[----:B------:R-:W-:-:S02]  /*108c0*/  FFMA.FTZ R22, R13, R22, -0.24046532809734344482 ;  /* 0xbe763c8b0d167423 */ /* 0x000fc40000010016 */
[----:B------:R-:W-:Y:S02]  /*108d0*/  @P6 FFMA.FTZ R223, R14, R23, +INF ;  /* 0x7f8000000edf6423 */ /* 0x000fe40000010017 */
[----:B------:R-:W-:Y:S02]  /*108e0*/  FADD R230, R230, R209 ;  /* 0x000000d1e6e67221 */ /* 0x000fe40000000000 */
[----:B------:R-:W-:Y:S02]  /*108f0*/  FFMA.FTZ R14, R207, R0, -0.16845393180847167969 ;  /* 0xbe2c7f30cf0e7423 */ /* 0x000fe40000010000 */
[----:B------:R-:W-:Y:S02]  /*10900*/  @P3 FFMA.FTZ R230, R18, R21, +INF ;  /* 0x7f80000012e63423 */ /* 0x000fe40000010015 */
[----:B------:R-:W-:Y:S02]  /*10910*/  FFMA.FTZ R12, R11, R12, 0.28857114911079406738 ;  /* 0x3e93bf990b0c7423 */ /* 0x000fe4000001000c */
[----:B------:R-:W-:-:S02]  /*10920*/  FFMA.FTZ R22, R13, R22, 0.28857114911079406738 ;  /* 0x3e93bf990d167423 */ /* 0x000fc40000010016 */
[----:B------:R-:W-:Y:S01]  /*10930*/  FADD R21, R222, -1 ;  /* 0xbf800000de157421 */ /* 0x000fe20000000000 */
[----:B------:R-:W-:Y:S01]  /*10940*/  F2FP.PACK_AB R227, R78, R74 ;  /* 0x0000004a4ee3723e */ /* 0x000fe200000000ff */
[----:B------:R-:W-:Y:S01]  /*10950*/  FFMA.FTZ R14, R207, R14, 0.1716887056827545166 ;  /* 0x3e2fcf2acf0e7423 */ /* 0x000fe2000001000e */
[----:B------:R-:W-:Y:S01]  /*10960*/  F2FP.PACK_AB R59, R63, R59 ;  /* 0x0000003b3f3b723e */ /* 0x000fe200000000ff */
[----:B------:R-:W-:Y:S01]  /*10970*/  FFMA.FTZ R12, R11, R12, -0.36067417263984680176 ;  /* 0xbeb8aa490b0c7423 */ /* 0x000fe2000001000c */
[----:B------:R-:W-:Y:S01]  /*10980*/  F2FP.PACK_AB R58, R55, R228 ;  /* 0x000000e4373a723e */ /* 0x000fe200000000ff */
[----:B------:R-:W-:Y:S01]  /*10990*/  FFMA.FTZ R22, R13, R22, -0.36067417263984680176 ;  /* 0xbeb8aa490d167423 */ /* 0x000fe20000010016 */
[----:B------:R-:W-:Y:S01]  /*109a0*/  F2FP.PACK_AB R226, R70, R226 ;  /* 0x000000e246e2723e */ /* 0x000fe200000000ff */
[----:B------:R-:W-:Y:S01]  /*109b0*/  FFMA.FTZ R0, R21, R0, -0.16845393180847167969 ;  /* 0xbe2c7f3015007423 */ /* 0x000fe20000010000 */
[----:B------:R-:W-:Y:S02]  /*109c0*/  F2FP.PACK_AB R75, R79, R75 ;  /* 0x0000004b4f4b723e */ /* 0x000fe400000000ff */
[----:B------:R-:W-:-:S02]  /*109d0*/  F2FP.PACK_AB R74, R71, R67 ;  /* 0x00000043474a723e */ /* 0x000fc400000000ff */
[----:B------:R-:W-:Y:S02]  /*109e0*/  F2FP.PACK_AB R213, R213, R217 ;  /* 0x000000d9d5d5723e */ /* 0x000fe400000000ff */
[----:B------:R-:W-:Y:S02]  /*109f0*/  F2FP.PACK_AB R212, R212, R216 ;  /* 0x000000d8d4d4723e */ /* 0x000fe400000000ff */
[----:B------:R-:W-:Y:S02]  /*10a00*/  F2FP.PACK_AB R211, R211, R215 ;  /* 0x000000d7d3d3723e */ /* 0x000fe400000000ff */
[----:B------:R-:W-:Y:S01]  /*10a10*/  F2FP.PACK_AB R210, R210, R214 ;  /* 0x000000d6d2d2723e */ /* 0x000fe200000000ff */
[----:B------:R-:W-:Y:S01]  /*10a20*/  FFMA.FTZ R14, R207, R14, -0.17900948226451873779 ;  /* 0xbe374e43cf0e7423 */ /* 0x000fe2000001000e */
[----:B------:R-:W-:Y:S01]  /*10a30*/  @P4 MOV R23, 0x7f800000 ;  /* 0x7f80000000174802 */ /* 0x000fe20000000f00 */
[----:B------:R-:W-:Y:S01]  /*10a40*/  FFMA.FTZ R12, R11, R12, 0.48089820146560668945 ;  /* 0x3ef6384a0b0c7423 */ /* 0x000fe2000001000c */
[----:B------:R-:W-:Y:S01]  /*10a50*/  STS.64 [R52+0x4280], R58 ;  /* 0x0042803a34007388 */ /* 0x000fe20000000a00 */
[----:B------:R-:W-:-:S02]  /*10a60*/  FFMA.FTZ R22, R13, R22, 0.48089820146560668945 ;  /* 0x3ef6384a0d167423 */ /* 0x000fc40000010016 */
[----:B------:R-:W-:Y:S01]  /*10a70*/  FFMA.FTZ R0, R21, R0, 0.1716887056827545166 ;  /* 0x3e2fcf2a15007423 */ /* 0x000fe20000010000 */
[----:B------:R-:W-:Y:S01]  /*10a80*/  STS.64 [R52+0x4100], R226 ;  /* 0x004100e234007388 */ /* 0x000fe20000000a00 */
[----:B------:R-:W-:Y:S02]  /*10a90*/  FADD R231, R231, R50 ;  /* 0x00000032e7e77221 */ /* 0x000fe40000000000 */
[----:B------:R-:W-:Y:S01]  /*10aa0*/  @P4 FFMA.FTZ R231, R20, R23, +INF ;  /* 0x7f80000014e74423 */ /* 0x000fe20000010017 */
[----:B------:R-:W-:Y:S01]  /*10ab0*/  STS.64 [R52+0x4300], R74 ;  /* 0x0043004a34007388 */ /* 0x000fe20000000a00 */
[----:B------:R-:W-:Y:S01]  /*10ac0*/  FFMA.FTZ R14, R207, R14, 0.20512372255325317383 ;  /* 0x3e520bf4cf0e7423 */ /* 0x000fe2000001000e */
[----:B------:R-:W-:Y:S02]  /*10ad0*/  ISETP.GE.U32.AND P4, PT, R17, 0x7f800000, PT ;  /* 0x7f8000001100780c */ /* 0x000fe40003f86070 */
[----:B------:R-:W-:Y:S01]  /*10ae0*/  STS.64 [R52+0x4180], R212 ;  /* 0x004180d434007388 */ /* 0x000fe20000000a00 */
[----:B------:R-:W-:-:S03]  /*10af0*/  ISETP.GE.U32.AND P3, PT, R19, 0x7f800000, PT ;  /* 0x7f8000001300780c */ /* 0x000fc60003f66070 */
[----:B------:R-:W-:Y:S01]  /*10b00*/  STS.64 [R52+0x4380], R210 ;  /* 0x004380d234007388 */ /* 0x000fe20000000a00 */
[----:B------:R-:W-:-:S03]  /*10b10*/  FFMA.FTZ R12, R11, R12, -0.72134751081466674805 ;  /* 0xbf38aa3b0b0c7423 */ /* 0x000fc6000001000c */
[----:B------:R-:W-:Y:S01]  /*10b20*/  BAR.SYNC.DEFER_BLOCKING 0x0 ;  /* 0x0000000000007b1d */ /* 0x000fe20000010000 */
[----:B------:R-:W-:Y:S02]  /*10b30*/  FFMA.FTZ R22, R13, R22, -0.72134751081466674805 ;  /* 0xbf38aa3b0d167423 */ /* 0x000fe40000010016 */
[----:B------:R-:W-:Y:S02]  /*10b40*/  FFMA.FTZ R0, R21, R0, -0.17900948226451873779 ;  /* 0xbe374e4315007423 */ /* 0x000fe40000010000 */
[----:B------:R-:W-:Y:S02]  /*10b50*/  FFMA.FTZ R14, R207, R14, -0.24046532809734344482 ;  /* 0xbe763c8bcf0e7423 */ /* 0x000fe4000001000e */
[----:B------:R-:W-:Y:S02]  /*10b60*/  FMUL R12, R11, R12 ;  /* 0x0000000c0b0c7220 */ /* 0x000fe40000400000 */
[----:B------:R-:W-:Y:S02]  /*10b70*/  FMUL R22, R13, R22 ;  /* 0x000000160d167220 */ /* 0x000fe40000400000 */
[----:B------:R-:W-:-:S02]  /*10b80*/  FFMA.FTZ R0, R21, R0, 0.20512372255325317383 ;  /* 0x3e520bf415007423 */ /* 0x000fc40000010000 */
[----:B------:R-:W-:Y:S02]  /*10b90*/  FFMA.FTZ R14, R207, R14, 0.28857114911079406738 ;  /* 0x3e93bf99cf0e7423 */ /* 0x000fe4000001000e */
[----:B------:R-:W-:Y:S02]  /*10ba0*/  FMUL R12, R11, R12 ;  /* 0x0000000c0b0c7220 */ /* 0x000fe40000400000 */
[----:B------:R-:W-:Y:S02]  /*10bb0*/  FMUL R22, R13, R22 ;  /* 0x000000160d167220 */ /* 0x000fe40000400000 */
[----:B------:R-:W-:Y:S01]  /*10bc0*/  FFMA.FTZ R0, R21, R0, -0.24046532809734344482 ;  /* 0xbe763c8b15007423 */ /* 0x000fe20000010000 */
[----:B------:R-:W-:Y:S01]  /*10bd0*/  FSETP.NEU.AND P0, PT, R18, RZ, PT ;  /* 0x000000ff1200720b */ /* 0x000fe20003f0d000 */
[----:B------:R-:W-:Y:S01]  /*10be0*/  FFMA.FTZ R14, R207, R14, -0.36067417263984680176 ;  /* 0xbeb8aa49cf0e7423 */ /* 0x000fe2000001000e */
[----:B------:R-:W-:Y:S01]  /*10bf0*/  @P4 MOV R18, 0x7f800000 ;  /* 0x7f80000000124802 */ /* 0x000fe20000000f00 */
[----:B------:R-:W-:Y:S01]  /*10c00*/  FFMA.FTZ R11, R11, 1.4426950216293334961, R12 ;  /* 0x3fb8aa3b0b0b7823 */ /* 0x000fe2000001000c */
[----:B------:R-:W-:Y:S01]  /*10c10*/  LDS.64 R48, [R10+0x400] ;  /* 0x000400000a307984 */ /* 0x000fe20000000a00 */
[----:B------:R-:W-:-:S02]  /*10c20*/  FFMA.FTZ R22, R13, 1.4426950216293334961, R22 ;  /* 0x3fb8aa3b0d167823 */ /* 0x000fc40000010016 */
[----:B------:R-:W-:Y:S01]  /*10c30*/  FFMA.FTZ R0, R21, R0, 0.28857114911079406738 ;  /* 0x3e93bf9915007423 */ /* 0x000fe20000010000 */
[----:B------:R-:W-:Y:S01]  /*10c40*/  LDS.64 R52, [R10+0x800] ;  /* 0x000800000a347984 */ /* 0x000fe20000000a00 */
[----:B------:R-:W-:Y:S02]  /*10c50*/  @P3 IMAD.MOV.U32 R12, RZ, RZ, 0x7f800000 ;  /* 0x7f800000ff0c3424 */ /* 0x000fe400078e00ff */
[----:B------:R-:W-:Y:S01]  /*10c60*/  FFMA.FTZ R14, R207, R14, 0.48089820146560668945 ;  /* 0x3ef6384acf0e7423 */ /* 0x000fe2000001000e */
[----:B------:R-:W-:Y:S01]  /*10c70*/  LDS.64 R56, [R10+0xc00] ;  /* 0x000c00000a387984 */ /* 0x000fe20000000a00 */
[----:B------:R-:W-:Y:S02]  /*10c80*/  FADD R232, R232, R11 ;  /* 0x0000000be8e87221 */ /* 0x000fe40000000000 */
[----:B------:R-:W-:Y:S01]  /*10c90*/  FADD R233, R233, R22 ;  /* 0x00000016e9e97221 */ /* 0x000fe20000000000 */
[----:B------:R-:W-:Y:S01]  /*10ca0*/  LDS.64 R60, [R10+0x1000] ;  /* 0x001000000a3c7984 */ /* 0x000fe20000000a00 */
[----:B------:R-:W-:-:S02]  /*10cb0*/  FFMA.FTZ R0, R21, R0, -0.36067417263984680176 ;  /* 0xbeb8aa4915007423 */ /* 0x000fc40000010000 */
[----:B------:R-:W-:Y:S01]  /*10cc0*/  @P3 FFMA.FTZ R232, R19, R12, +INF ;  /* 0x7f80000013e83423 */ /* 0x000fe2000001000c */
[----:B------:R-:W-:Y:S01]  /*10cd0*/  ISETP.GE.U32.AND P3, PT, R16, 0x7f800000, PT ;  /* 0x7f8000001000780c */ /* 0x000fe20003f66070 */
[----:B------:R-:W-:Y:S01]  /*10ce0*/  @P4 FFMA.FTZ R233, R17, R18, +INF ;  /* 0x7f80000011e94423 */ /* 0x000fe20000010012 */
[----:B------:R-:W-:Y:S01]  /*10cf0*/  LOP3.LUT R18, R10, 0x8, RZ, 0x3c, !PT ;  /* 0x000000080a127812 */ /* 0x000fe200078e3cff */
[----:B------:R-:W-:Y:S01]  /*10d00*/  FFMA.FTZ R14, R207, R14, -0.72134751081466674805 ;  /* 0xbf38aa3bcf0e7423 */ /* 0x000fe2000001000e */
[----:B------:R-:W0:Y:S01]  /*10d10*/  LDS.64 R12, [R10] ;  /* 0x000000000a0c7984 */ /* 0x000e220000000a00 */
[----:B------:R-:W-:Y:S02]  /*10d20*/  FFMA.FTZ R0, R21, R0, 0.48089820146560668945 ;  /* 0x3ef6384a15007423 */ /* 0x000fe40000010000 */
[----:B------:R-:W-:Y:S01]  /*10d30*/  FMUL R14, R207, R14 ;  /* 0x0000000ecf0e7220 */ /* 0x000fe20000400000 */
[----:B------:R-:W1:Y:S01]  /*10d40*/  LDS.64 R22, [R18] ;  /* 0x0000000012167984 */ /* 0x000e620000000a00 */
[----:B------:R-:W-:-:S02]  /*10d50*/  FFMA.FTZ R0, R21, R0, -0.72134751081466674805 ;  /* 0xbf38aa3b15007423 */ /* 0x000fc40000010000 */
[----:B------:R-:W-:Y:S01]  /*10d60*/  FMUL R14, R207, R14 ;  /* 0x0000000ecf0e7220 */ /* 0x000fe20000400000 */
[----:B------:R-:W2:Y:S01]  /*10d70*/  LDS.64 R50, [R18+0x400] ;  /* 0x0004000012327984 */ /* 0x000ea20000000a00 */
[----:B------:R-:W-:-:S03]  /*10d80*/  FMUL R0, R21, R0 ;  /* 0x0000000015007220 */ /* 0x000fc60000400000 */
[----:B------:R-:W3:Y:S01]  /*10d90*/  LDS.64 R54, [R18+0x800] ;  /* 0x0008000012367984 */ /* 0x000ee20000000a00 */
[----:B------:R-:W-:-:S03]  /*10da0*/  FFMA.FTZ R207, R207, 1.4426950216293334961, R14 ;  /* 0x3fb8aa3bcfcf7823 */ /* 0x000fc6000001000e */
[----:B------:R-:W4:Y:S01]  /*10db0*/  LDS.64 R58, [R18+0xc00] ;  /* 0x000c0000123a7984 */ /* 0x000f220000000a00 */
[----:B------:R-:W-:Y:S02]  /*10dc0*/  @P3 IMAD.MOV.U32 R11, RZ, RZ, 0x7f800000 ;  /* 0x7f800000ff0b3424 */ /* 0x000fe400078e00ff */
[----:B------:R-:W-:Y:S01]  /*10dd0*/  FMUL R0, R21, R0 ;  /* 0x0000000015007220 */ /* 0x000fe20000400000 */
[----:B------:R-:W5:Y:S01]  /*10de0*/  LDS.64 R62, [R18+0x1000] ;  /* 0x00100000123e7984 */ /* 0x000f620000000a00 */
[----:B------:R-:W-:-:S03]  /*10df0*/  FADD R207, R234, R207 ;  /* 0x000000cfeacf7221 */ /* 0x000fc60000000000 */
[----:B------:R-:W3:Y:S01]  /*10e00*/  LDS.64 R66, [R10+0x1400] ;  /* 0x001400000a427984 */ /* 0x000ee20000000a00 */
[----:B------:R-:W-:-:S03]  /*10e10*/  @P3 FFMA.FTZ R207, R16, R11, +INF ;  /* 0x7f80000010cf3423 */ /* 0x000fc6000001000b */
[----:B------:R-:W3:Y:S01]  /*10e20*/  LDS.64 R64, [R18+0x1400] ;  /* 0x0014000012407984 */ /* 0x000ee20000000a00 */
[----:B------:R-:W-:Y:S01]  /*10e30*/  FFMA.FTZ R0, R21, 1.4426950216293334961, R0 ;  /* 0x3fb8aa3b15007823 */ /* 0x000fe20000010000 */
[----:B------:R-:W-:Y:S02]  /*10e40*/  FSETP.NEU.AND P3, PT, R20, RZ, PT ;  /* 0x000000ff1400720b */ /* 0x000fe40003f6d000 */
[----:B------:R-:W4:Y:S04]  /*10e50*/  LDS.64 R70, [R10+0x1800] ;  /* 0x001800000a467984 */ /* 0x000f280000000a00 */
[----:B------:R-:W4:Y:S04]  /*10e60*/  LDS.64 R68, [R18+0x1800] ;  /* 0x0018000012447984 */ /* 0x000f280000000a00 */
[----:B------:R-:W5:Y:S04]  /*10e70*/  LDS.64 R72, [R10+0x1c00] ;  /* 0x001c00000a487984 */ /* 0x000f680000000a00 */
[----:B------:R-:W5:Y:S04]  /*10e80*/  LDS.64 R20, [R18+0x1c00] ;  /* 0x001c000012147984 */ /* 0x000f680000000a00 */
[----:B0-----:R0:W-:Y:S04]  /*10e90*/  STG.E.U16 [R24.64], R12 ;  /* 0x0000000c18007986 */ /* 0x0011e8000c101504 */
[----:B-1----:R1:W-:Y:S04]  /*10ea0*/  STG.E.U16 [R142.64], R22 ;  /* 0x000000168e007986 */ /* 0x0023e8000c101504 */
[----:B------:R0:W-:Y:S04]  /*10eb0*/  STG.E.U16 [R152.64], R48 ;  /* 0x0000003098007986 */ /* 0x0001e8000c101504 */
[----:B--2---:R-:W-:Y:S04]  /*10ec0*/  STG.E.U16 [R116.64], R50 ;  /* 0x0000003274007986 */ /* 0x004fe8000c101504 */
[----:B------:R2:W-:Y:S04]  /*10ed0*/  STG.E.U16 [R28.64], R52 ;  /* 0x000000341c007986 */ /* 0x0005e8000c101504 */
[----:B---3--:R-:W-:Y:S04]  /*10ee0*/  STG.E.U16 [R148.64], R54 ;  /* 0x0000003694007986 */ /* 0x008fe8000c101504 */
[----:B------:R-:W-:Y:S04]  /*10ef0*/  STG.E.U16 [R156.64], R56 ;  /* 0x000000389c007986 */ /* 0x000fe8000c101504 */
[----:B----4-:R-:W-:Y:S01]  /*10f00*/  STG.E.U16 [R160.64], R58 ;  /* 0x0000003aa0007986 */ /* 0x010fe2000c101504 */
[----:B0-----:R-:W-:-:S03]  /*10f10*/  PRMT R12, R12, 0x7632, R12 ;  /* 0x000076320c0c7816 */ /* 0x001fc6000000000c */
[----:B------:R-:W-:Y:S01]  /*10f20*/  STG.E.U16 [R118.64], R60 ;  /* 0x0000003c76007986 */ /* 0x000fe2000c101504 */
[----:B-1----:R-:W-:-:S03]  /*10f30*/  PRMT R22, R22, 0x7632, R22 ;  /* 0x0000763216167816 */ /* 0x002fc60000000016 */
[----:B-----5:R-:W-:Y:S01]  /*10f40*/  STG.E.U16 [R164.64], R62 ;  /* 0x0000003ea4007986 */ /* 0x020fe2000c101504 */
[----:B------:R-:W-:-:S03]  /*10f50*/  PRMT R48, R48, 0x7632, R48 ;  /* 0x0000763230307816 */ /* 0x000fc60000000030 */
[----:B------:R-:W-:Y:S01]  /*10f60*/  STG.E.U16 [R120.64], R66 ;  /* 0x0000004278007986 */ /* 0x000fe2000c101504 */
[----:B------:R-:W-:-:S03]  /*10f70*/  PRMT R85, R50, 0x7632, R85 ;  /* 0x0000763232557816 */ /* 0x000fc60000000055 */
[----:B------:R-:W-:Y:S01]  /*10f80*/  STG.E.U16 [R168.64], R64 ;  /* 0x00000040a8007986 */ /* 0x000fe2000c101504 */
[----:B--2---:R-:W-:-:S03]  /*10f90*/  PRMT R52, R52, 0x7632, R52 ;  /* 0x0000763234347816 */ /* 0x004fc60000000034 */
[----:B------:R0:W-:Y:S01]  /*10fa0*/  STG.E.U16 [R122.64], R70 ;  /* 0x000000467a007986 */ /* 0x0001e2000c101504 */
[----:B------:R-:W-:-:S03]  /*10fb0*/  PRMT R81, R54, 0x7632, R81 ;  /* 0x0000763236517816 */ /* 0x000fc60000000051 */
[----:B------:R-:W-:Y:S01]  /*10fc0*/  STG.E.U16 [R172.64], R68 ;  /* 0x00000044ac007986 */ /* 0x000fe2000c101504 */
[----:B------:R-:W-:-:S03]  /*10fd0*/  PRMT R79, R56, 0x7632, R79 ;  /* 0x00007632384f7816 */ /* 0x000fc6000000004f */
[----:B------:R1:W-:Y:S01]  /*10fe0*/  STG.E.U16 [R124.64], R72 ;  /* 0x000000487c007986 */ /* 0x0003e2000c101504 */
[----:B------:R-:W-:-:S03]  /*10ff0*/  PRMT R77, R58, 0x7632, R77 ;  /* 0x000076323a4d7816 */ /* 0x000fc6000000004d */
[----:B------:R2:W-:Y:S01]  /*11000*/  STG.E.U16 [R130.64], R20 ;  /* 0x0000001482007986 */ /* 0x0005e2000c101504 */
[----:B------:R-:W-:-:S03]  /*11010*/  PRMT R75, R60, 0x7632, R75 ;  /* 0x000076323c4b7816 */ /* 0x000fc6000000004b */
[----:B------:R3:W-:Y:S01]  /*11020*/  STG.E.U16 [R128.64], R12 ;  /* 0x0000000c80007986 */ /* 0x0007e2000c101504 */
[----:B0-----:R-:W-:-:S03]  /*11030*/  PRMT R70, R64, 0x7632, R70 ;  /* 0x0000763240467816 */ /* 0x001fc60000000046 */
[----:B------:R-:W-:Y:S01]  /*11040*/  STG.E.U16 [R126.64], R22 ;  /* 0x000000167e007986 */ /* 0x000fe2000c101504 */
[----:B------:R-:W-:-:S03]  /*11050*/  PRMT R62, R62, 0x7632, R62 ;  /* 0x000076323e3e7816 */ /* 0x000fc6000000003e */
[----:B------:R-:W-:Y:S01]  /*11060*/  STG.E.U16 [R174.64], R48 ;  /* 0x00000030ae007986 */ /* 0x000fe2000c101504 */
[----:B-1----:R-:W-:-:S03]  /*11070*/  PRMT R72, R66, 0x7632, R72 ;  /* 0x0000763242487816 */ /* 0x002fc60000000048 */
[----:B------:R-:W-:Y:S01]  /*11080*/  STG.E.U16 [R170.64], R85 ;  /* 0x00000055aa007986 */ /* 0x000fe2000c101504 */
[----:B------:R-:W-:-:S03]  /*11090*/  PRMT R10, R70, 0x7632, R10 ;  /* 0x00007632460a7816 */ /* 0x000fc6000000000a */
[----:B------:R-:W-:Y:S01]  /*110a0*/  STG.E.U16 [R166.64], R52 ;  /* 0x00000034a6007986 */ /* 0x000fe2000c101504 */
[----:B------:R-:W-:-:S03]  /*110b0*/  PRMT R66, R68, 0x7632, R66 ;  /* 0x0000763244427816 */ /* 0x000fc60000000042 */
[----:B------:R-:W-:Y:S01]  /*110c0*/  STG.E.U16 [R162.64], R81 ;  /* 0x00000051a2007986 */ /* 0x000fe2000c101504 */
[----:B------:R-:W-:-:S03]  /*110d0*/  ISETP.GE.U32.AND P4, PT, R15, 0x7f800000, PT ;  /* 0x7f8000000f00780c */ /* 0x000fc60003f86070 */
[----:B------:R-:W-:Y:S01]  /*110e0*/  STG.E.U16 [R158.64], R79 ;  /* 0x0000004f9e007986 */ /* 0x000fe2000c101504 */
[----:B------:R-:W-:-:S03]  /*110f0*/  PRMT R68, R72, 0x7632, R68 ;  /* 0x0000763248447816 */ /* 0x000fc60000000044 */
[----:B------:R-:W-:Y:S01]  /*11100*/  STG.E.U16 [R154.64], R77 ;  /* 0x0000004d9a007986 */ /* 0x000fe2000c101504 */
[----:B--2---:R-:W-:-:S03]  /*11110*/  PRMT R20, R20, 0x7632, R20 ;  /* 0x0000763214147816 */ /* 0x004fc60000000014 */
[----:B------:R-:W-:Y:S04]  /*11120*/  STG.E.U16 [R150.64], R75 ;  /* 0x0000004b96007986 */ /* 0x000fe8000c101504 */
        /* <DEDUP_REMOVED lines=8> */
[----:B------:R0:W-:Y:S04]  /*111b0*/  STG.E.U16 [R92.64], R23 ;  /* 0x000000175c007986 */ /* 0x0001e8000c101504 */
[----:B------:R1:W-:Y:S01]  /*111c0*/  STG.E.U16 [R90.64], R49 ;  /* 0x000000315a007986 */ /* 0x0003e2000c101504 */
[----:B------:R-:W-:-:S03]  /*111d0*/  @P4 MOV R14, 0x7f800000 ;  /* 0x7f800000000e4802 */ /* 0x000fc60000000f00 */
[----:B------:R2:W-:Y:S04]  /*111e0*/  STG.E.U16 [R88.64], R51 ;  /* 0x0000003358007986 */ /* 0x0005e8000c101504 */
[----:B------:R-:W-:Y:S04]  /*111f0*/  STG.E.U16 [R86.64], R53 ;  /* 0x0000003556007986 */ /* 0x000fe8000c101504 */
[----:B------:R-:W-:Y:S04]  /*11200*/  STG.E.U16 [R82.64], R55 ;  /* 0x0000003752007986 */ /* 0x000fe8000c101504 */
[----:B------:R-:W-:Y:S01]  /*11210*/  STG.E.U16 [R46.64], R57 ;  /* 0x000000392e007986 */ /* 0x000fe2000c101504 */
[----:B------:R-:W-:-:S03]  /*11220*/  FADD R0, R235, R0 ;  /* 0x00000000eb007221 */ /* 0x000fc60000000000 */
[----:B------:R-:W-:Y:S01]  /*11230*/  STG.E.U16 [R44.64], R59 ;  /* 0x0000003b2c007986 */ /* 0x000fe2000c101504 */
[----:B------:R-:W-:-:S03]  /*11240*/  FSEL R11, R230, -INF , P0 ;  /* 0xff800000e60b7808 */ /* 0x000fc60000000000 */
[----:B------:R-:W-:Y:S01]  /*11250*/  STG.E.U16 [R42.64], R61 ;  /* 0x0000003d2a007986 */ /* 0x000fe2000c101504 */
[C---:B------:R-:W-:Y:S01]  /*11260*/  @P4 FFMA.FTZ R0, R15.reuse, R14, +INF ;  /* 0x7f8000000f004423 */ /* 0x040fe2000001000e */
[----:B------:R-:W-:Y:S02]  /*11270*/  FSETP.NEU.AND P0, PT, R15, RZ, PT ;  /* 0x000000ff0f00720b */ /* 0x000fe40003f0d000 */
[----:B------:R-:W-:Y:S01]  /*11280*/  STG.E.U16 [R40.64], R63 ;  /* 0x0000003f28007986 */ /* 0x000fe2000c101504 */
[----:B---3--:R-:W-:-:S03]  /*11290*/  PRMT R12, R13, 0x7632, R12 ;  /* 0x000076320d0c7816 */ /* 0x008fc6000000000c */
[----:B------:R-:W-:Y:S01]  /*112a0*/  STG.E.U16 [R38.64], R67 ;  /* 0x0000004326007986 */ /* 0x000fe2000c101504 */
[----:B------:R-:W-:-:S03]  /*112b0*/  PRMT R15, R23, 0x7632, R15 ;  /* 0x00007632170f7816 */ /* 0x000fc6000000000f */
[----:B------:R-:W-:Y:S01]  /*112c0*/  STG.E.U16 [R36.64], R65 ;  /* 0x0000004124007986 */ /* 0x000fe2000c101504 */
[----:B------:R-:W-:-:S03]  /*112d0*/  PRMT R100, R49, 0x7632, R100 ;  /* 0x0000763231647816 */ /* 0x000fc60000000064 */
[----:B------:R-:W-:Y:S01]  /*112e0*/  STG.E.U16 [R34.64], R71 ;  /* 0x0000004722007986 */ /* 0x000fe2000c101504 */
[----:B------:R-:W-:-:S03]  /*112f0*/  PRMT R99, R51, 0x7632, R99 ;  /* 0x0000763233637816 */ /* 0x000fc60000000063 */
[----:B------:R-:W-:Y:S01]  /*11300*/  STG.E.U16 [R32.64], R69 ;  /* 0x0000004520007986 */ /* 0x000fe2000c101504 */
[----:B------:R-:W-:-:S03]  /*11310*/  PRMT R98, R53, 0x7632, R98 ;  /* 0x0000763235627816 */ /* 0x000fc60000000062 */
[----:B------:R-:W-:Y:S01]  /*11320*/  STG.E.U16 [R30.64], R73 ;  /* 0x000000491e007986 */ /* 0x000fe2000c101504 */
[----:B------:R-:W-:Y:S02]  /*11330*/  FSETP.NEU.AND P4, PT, R19, RZ, PT ;  /* 0x000000ff1300720b */ /* 0x000fe40003f8d000 */
[----:B------:R-:W-:Y:S01]  /*11340*/  FSEL R14, R223, -INF , P1 ;  /* 0xff800000df0e7808 */ /* 0x000fe20000800000 */
[----:B------:R-:W-:Y:S01]  /*11350*/  STG.E.U16 [R26.64], R21 ;  /* 0x000000151a007986 */ /* 0x000fe2000c101504 */
[----:B------:R-:W-:Y:S02]  /*11360*/  PRMT R97, R55, 0x7632, R97 ;  /* 0x0000763237617816 */ /* 0x000fe40000000061 */
[----:B------:R-:W-:Y:S01]  /*11370*/  FSEL R19, R204, -INF , P2 ;  /* 0xff800000cc137808 */ /* 0x000fe20001000000 */
[----:B------:R3:W-:Y:S01]  /*11380*/  STG.E.U16 [R114.64], R12 ;  /* 0x0000000c72007986 */ /* 0x0007e2000c101504 */
[----:B------:R-:W-:Y:S02]  /*11390*/  FSETP.NEU.AND P1, PT, R16, RZ, PT ;  /* 0x000000ff1000720b */ /* 0x000fe40003f2d000 */
[----:B------:R-:W-:Y:S01]  /*113a0*/  PRMT R96, R57, 0x7632, R96 ;  /* 0x0000763239607816 */ /* 0x000fe20000000060 */
[----:B------:R4:W-:Y:S01]  /*113b0*/  STG.E.U16 [R94.64], R15 ;  /* 0x0000000f5e007986 */ /* 0x0009e2000c101504 */
[----:B------:R-:W-:-:S02]  /*113c0*/  FSETP.NEU.AND P2, PT, R17, RZ, PT ;  /* 0x000000ff1100720b */ /* 0x000fc40003f4d000 */
[----:B------:R-:W-:Y:S01]  /*113d0*/  PRMT R16, R59, 0x7632, R16 ;  /* 0x000076323b107816 */ /* 0x000fe20000000010 */
[----:B------:R2:W-:Y:S01]  /*113e0*/  STG.E.U16 [R200.64], R100 ;  /* 0x00000064c8007986 */ /* 0x0005e2000c101504 */
[----:B------:R-:W-:Y:S02]  /*113f0*/  PRMT R17, R61, 0x7632, R17 ;  /* 0x000076323d117816 */ /* 0x000fe40000000011 */
[----:B0-----:R-:W-:Y:S01]  /*11400*/  PRMT R93, R63, 0x7632, R93 ;  /* 0x000076323f5d7816 */ /* 0x001fe2000000005d */
[----:B------:R0:W-:Y:S01]  /*11410*/  STG.E.U16 [R198.64], R99 ;  /* 0x00000063c6007986 */ /* 0x0001e2000c101504 */
[----:B------:R-:W-:-:S03]  /*11420*/  PRMT R92, R67, 0x7632, R92 ;  /* 0x00007632435c7816 */ /* 0x000fc6000000005c */
[----:B------:R0:W-:Y:S01]  /*11430*/  STG.E.U16 [R196.64], R98 ;  /* 0x00000062c4007986 */ /* 0x0001e2000c101504 */
[----:B-1----:R-:W-:-:S03]  /*11440*/  PRMT R91, R65, 0x7632, R91 ;  /* 0x00007632415b7816 */ /* 0x002fc6000000005b */
[----:B------:R0:W-:Y:S01]  /*11450*/  STG.E.U16 [R194.64], R97 ;  /* 0x00000061c2007986 */ /* 0x0001e2000c101504 */
[----:B------:R-:W-:-:S03]  /*11460*/  PRMT R90, R71, 0x7632, R90 ;  /* 0x00007632475a7816 */ /* 0x000fc6000000005a */
[----:B------:R0:W-:Y:S01]  /*11470*/  STG.E.U16 [R192.64], R96 ;  /* 0x00000060c0007986 */ /* 0x0001e2000c101504 */
[----:B--2---:R-:W-:-:S03]  /*11480*/  PRMT R89, R69, 0x7632, R89 ;  /* 0x0000763245597816 */ /* 0x004fc60000000059 */
[----:B------:R0:W-:Y:S01]  /*11490*/  STG.E.U16 [R190.64], R16 ;  /* 0x00000010be007986 */ /* 0x0001e2000c101504 */
[----:B------:R-:W-:-:S03]  /*114a0*/  PRMT R88, R73, 0x7632, R88 ;  /* 0x0000763249587816 */ /* 0x000fc60000000058 */
[----:B------:R0:W-:Y:S01]  /*114b0*/  STG.E.U16 [R188.64], R17 ;  /* 0x00000011bc007986 */ /* 0x0001e2000c101504 */
[----:B------:R-:W-:-:S03]  /*114c0*/  PRMT R101, R21, 0x7632, R101 ;  /* 0x0000763215657816 */ /* 0x000fc60000000065 */
[----:B------:R0:W-:Y:S04]  /*114d0*/  STG.E.U16 [R186.64], R93 ;  /* 0x0000005dba007986 */ /* 0x0001e8000c101504 */
[----:B------:R0:W-:Y:S04]  /*114e0*/  STG.E.U16 [R184.64], R92 ;  /* 0x0000005cb8007986 */ /* 0x0001e8000c101504 */
[----:B------:R0:W-:Y:S04]  /*114f0*/  STG.E.U16 [R182.64], R91 ;  /* 0x0000005bb6007986 */ /* 0x0001e8000c101504 */
[----:B------:R0:W-:Y:S04]  /*11500*/  STG.E.U16 [R180.64], R90 ;  /* 0x0000005ab4007986 */ /* 0x0001e8000c101504 */
[----:B------:R0:W-:Y:S04]  /*11510*/  STG.E.U16 [R178.64], R89 ;  /* 0x00000059b2007986 */ /* 0x0001e8000c101504 */
[----:B------:R0:W-:Y:S04]  /*11520*/  STG.E.U16 [R176.64], R88 ;  /* 0x00000058b0007986 */ /* 0x0001e8000c101504 */
[----:B------:R0:W-:Y:S01]  /*11530*/  STG.E.U16 [R202.64], R101 ;  /* 0x00000065ca007986 */ /* 0x0001e2000c101504 */
[----:B---3--:R-:W-:Y:S01]  /*11540*/  FFMA R12, R19, 0.69314718246459960938, R2 ;  /* 0x3f317218130c7823 */ /* 0x008fe20000000002 */
[----:B------:R-:W-:Y:S01]  /*11550*/  FSEL R10, R231, -INF , P3 ;  /* 0xff800000e70a7808 */ /* 0x000fe20001800000 */
[----:B------:R-:W-:Y:S01]  /*11560*/  FFMA R13, R14, 0.69314718246459960938, R3 ;  /* 0x3f3172180e0d7823 */ /* 0x000fe20000000003 */
[----:B------:R-:W-:-:S02]  /*11570*/  FSEL R3, R232, -INF , P4 ;  /* 0xff800000e8037808 */ /* 0x000fc40002000000 */
[----:B------:R-:W-:Y:S02]  /*11580*/  FSEL R2, R233, -INF , P2 ;  /* 0xff800000e9027808 */ /* 0x000fe40001000000 */
[----:B------:R-:W-:Y:S02]  /*11590*/  FSEL R207, R207, -INF , P1 ;  /* 0xff800000cfcf7808 */ /* 0x000fe40000800000 */
[----:B------:R-:W-:Y:S01]  /*115a0*/  FSEL R0, R0, -INF , P0 ;  /* 0xff80000000007808 */ /* 0x000fe20000000000 */
[----:B------:R-:W-:Y:S02]  /*115b0*/  FFMA R14, R11, 0.69314718246459960938, R4 ;  /* 0x3f3172180b0e7823 */ /* 0x000fe40000000004 */
[----:B----4-:R-:W-:Y:S02]  /*115c0*/  FFMA R15, R10, 0.69314718246459960938, R5 ;  /* 0x3f3172180a0f7823 */ /* 0x010fe40000000005 */
[----:B------:R-:W-:Y:S02]  /*115d0*/  FFMA R4, R3, 0.69314718246459960938, R6 ;  /* 0x3f31721803047823 */ /* 0x000fe40000000006 */
[----:B------:R-:W-:Y:S01]  /*115e0*/  FFMA R5, R2, 0.69314718246459960938, R7 ;  /* 0x3f31721802057823 */ /* 0x000fe20000000007 */
[----:B------:R-:W-:Y:S01]  /*115f0*/  LOP3.LUT R2, R238, 0x70, RZ, 0xc0, !PT ;  /* 0x00000070ee027812 */ /* 0x000fe200078ec0ff */
[----:B------:R-:W-:Y:S01]  /*11600*/  BAR.SYNC.DEFER_BLOCKING 0x0 ;  /* 0x0000000000007b1d */ /* 0x000fe20000010000 */
[----:B------:R-:W-:-:S02]  /*11610*/  FFMA R6, R207, 0.69314718246459960938, R8 ;  /* 0x3f317218cf067823 */ /* 0x000fc40000000008 */
[----:B------:R-:W-:-:S03]  /*11620*/  FFMA R7, R0, 0.69314718246459960938, R9 ;  /* 0x3f31721800077823 */ /* 0x000fc60000000009 */
[----:B------:R0:W-:Y:S04]  /*11630*/  STS.128 [R2], R12 ;  /* 0x0000000c02007388 */ /* 0x0001e80000000c00 */
[----:B------:R0:W-:Y:S04]  /*11640*/  STS.128 [R2+0x80], R4 ;  /* 0x0000800402007388 */ /* 0x0001e80000000c00 */
[----:B------:R-:W-:Y:S06]  /*11650*/  BAR.SYNC.DEFER_BLOCKING 0x0 ;  /* 0x0000000000007b1d */ /* 0x000fec0000010000 */
[----:B------:R-:W-:Y:S05]  /*11660*/  @P5 EXIT ;  /* 0x000000000000594d */ /* 0x000fea0003800000 */
[----:B0-----:R-:W0:Y:S01]  /*11670*/  LDS R205, [R205] ;  /* 0x00000000cdcd7984 */ /* 0x001e220000000800 */
[----:B------:R-:W-:Y:S01]  /*11680*/  IMAD R0, R239, c[0x0][0x1cc], RZ ;  /* 0x00007300ef007a24 */ /* 0x000fe200078e02ff */
[C---:B------:R-:W-:Y:S01]  /*11690*/  SHF.L.U32 R3, R237.reuse, 0x2, RZ ;  /* 0x00000002ed037819 */ /* 0x040fe200000006ff */
[----:B------:R-:W-:-:S04]  /*116a0*/  IMAD.HI R5, R237, 0x4, RZ ;  /* 0x00000004ed057827 */ /* 0x000fc800078e02ff */
[C---:B------:R-:W-:Y:S02]  /*116b0*/  IMAD.SHL.U32 R2, R0.reuse, 0x4, RZ ;  /* 0x0000000400027824 */ /* 0x040fe400078e00ff */
[----:B------:R-:W-:-:S03]  /*116c0*/  IMAD.HI R0, R0, 0x4, RZ ;  /* 0x0000000400007827 */ /* 0x000fc600078e02ff */
[----:B------:R-:W-:-:S04]  /*116d0*/  IADD3 R2, P0, P1, R3, c[0x0][0x180], R2 ;  /* 0x0000600003027a10 */ /* 0x000fc8000791e002 */
[----:B------:R-:W-:-:S05]  /*116e0*/  IADD3.X R3, R5, c[0x0][0x184], R0, P0, P1 ;  /* 0x0000610005037a10 */ /* 0x000fca00007e2400 */
[----:B0-----:R-:W-:Y:S01]  /*116f0*/  STG.E [R2.64], R205 ;  /* 0x000000cd02007986 */ /* 0x001fe2000c101904 */
[----:B------:R-:W-:Y:S05]  /*11700*/  EXIT ;  /* 0x000000000000794d */ /* 0x000fea0003800000 */
.L_x_2:
[----:B------:R-:W-:-:S00]  /*11710*/  BRA `(.L_x_2) ;  /* 0xfffffff000007947 */ /* 0x000fc0000383ffff */
[----:B------:R-:W-:-:S00]  /*11720*/  NOP ;  /* 0x0000000000007918 */ /* 0x000fc00000000000 */
        /* <DEDUP_REMOVED lines=13> */
.L_x_3:


//--------------------- .nv.global.init           --------------------------
	.section	.nv.global.init,"aw",@progbits
.nv.global.init:
	.type		_$_str,@object
	.size		_$_str,(.L_0 - _$_str)
_$_str:
        /*0000*/ 	.byte	0x5f, 0x5f, 0x43, 0x55, 0x44, 0x41, 0x5f, 0x46, 0x54, 0x5a, 0x00
.L_0:


//--------------------- .nv.shared.attn_fwd       --------------------------
	.section	.nv.shared.attn_fwd,"aw",@nobits
	.sectionflags	@""
	.align	16
